def attn_fwd(
    Q,
    K,
    V,
    Out,
    Lse,
    sm_scale,
    stride_qz,
    stride_qh,
    stride_qm,
    stride_qk,
    stride_kz,
    stride_kh,
    stride_kn,
    stride_kk,
    stride_vz,
    stride_vh,
    stride_vn,
    stride_vk,
    stride_oz,
    stride_oh,
    stride_om,
    stride_ok,
    seqlen_q,
    seqlen_k,
    BLOCK_M: tl.constexpr,
    BLOCK_N: tl.constexpr,
    HEAD_DIM: tl.constexpr,
    CAUSAL: tl.constexpr,
):
    start_m = tl.program_id(0)
    off_hz = tl.program_id(1)
    q_off = off_hz * stride_qh
    k_off = off_hz * stride_kh
    v_off = off_hz * stride_vh
    offs_m = start_m * BLOCK_M + tl.arange(0, BLOCK_M)
    offs_d = tl.arange(0, HEAD_DIM)
    offs_n = tl.arange(0, BLOCK_N)
    q_ptrs = Q + q_off + offs_m[:, None] * stride_qm + offs_d[None, :] * stride_qk
    k_ptrs = K + k_off + offs_d[:, None] * stride_kk + offs_n[None, :] * stride_kn
    v_ptrs = V + v_off + offs_n[:, None] * stride_vn + offs_d[None, :] * stride_vk
    m_i = tl.full([BLOCK_M], float("-inf"), dtype=tl.float32)
    l_i = tl.zeros([BLOCK_M], dtype=tl.float32) + 1.0
    acc = tl.zeros([BLOCK_M, HEAD_DIM], dtype=tl.float32)
    q = tl.load(q_ptrs)
    acc, l_i, m_i = _attn_fwd_inner(
        acc,
        l_i,
        m_i,
        q,
        k_ptrs,
        v_ptrs,
        sm_scale,
        stride_kn,
        stride_vn,
        start_m,
        seqlen_k,
        BLOCK_M,
        BLOCK_N,
        HEAD_DIM,
        CAUSAL,
    )
    acc = acc / l_i[:, None]
    lse = m_i + tl.math.log2(l_i) / 1.4426950408889634
    o_ptrs = (
        Out
        + off_hz * stride_oh
        + offs_m[:, None] * stride_om
        + offs_d[None, :] * stride_ok
    )
    tl.store(o_ptrs, acc.to(Out.dtype.element_ty))
    tl.store(Lse + off_hz * seqlen_q + offs_m, lse)

# config = {"BLOCK_M": 64, "BLOCK_N": 32, "HEAD_DIM": 512, "arch": "sm_90", "causal": false, "dtype": "fp16", "num_stages": 2, "num_warps": 4}
# arch = sm_90


// ===== COMPILED SASS (sm_90a) =====

	.target	sm_90a

	.elftype	@"ET_EXEC"


//--------------------- .note.nv.tkinfo           --------------------------
	.section	.note.nv.tkinfo,"",@"SHT_NOTE"
	.sectionflags	@"SHF_NOTE_NV_TKINFO"
	.tkinfo
        /*0018*/ 	.word	0x00000002
        /*0030*/ 	.string	""
        /*0030*/ 	.string	"ptxas"
        /*0030*/ 	.string	"Cuda compilation tools, release 13.0, V13.0.88"
        /*0030*/ 	.string	"Build cuda_13.0.r13.0/compiler.36424714_0"
        /*0030*/ 	.string	"-v  -suppress-debug-info  -lineinfo  -arch sm_90a "



//--------------------- .note.nv.cuinfo           --------------------------
	.section	.note.nv.cuinfo,"",@"SHT_NOTE"
	.sectionflags	@"SHF_NOTE_NV_CUINFO"
        /*0018*/ 	.short	0x0002
        /*001a*/ 	.short	0x005a
        /*001c*/ 	.short	0x0082
	.zero		2


//--------------------- .nv.info                  --------------------------
	.section	.nv.info,"",@"SHT_CUDA_INFO"
	.align	4


	//----- nvinfo : EIATTR_REGCOUNT
	.align		4
        /*0000*/ 	.byte	0x04, 0x2f
        /*0002*/ 	.short	(.L_2 - .L_1)
	.align		4
.L_1:
        /*0004*/ 	.word	index@(attn_fwd)
        /*0008*/ 	.word	0x000000ff


	//----- nvinfo : EIATTR_FRAME_SIZE
	.align		4
.L_2:
        /*000c*/ 	.byte	0x04, 0x11
        /*000e*/ 	.short	(.L_4 - .L_3)
	.align		4
.L_3:
        /*0010*/ 	.word	index@(attn_fwd)
        /*0014*/ 	.word	0x00000fc8


	//----- nvinfo : EIATTR_MIN_STACK_SIZE
	.align		4
.L_4:
        /*0018*/ 	.byte	0x04, 0x12
        /*001a*/ 	.short	(.L_6 - .L_5)
	.align		4
.L_5:
        /*001c*/ 	.word	index@(attn_fwd)
        /*0020*/ 	.word	0x00000fc8
.L_6:


//--------------------- .nv.compat                --------------------------
	.section	.nv.compat,"",@"SHT_CUDA_COMPAT_INFO"
	.align	4
        /*0000*/ 	.byte	0x02, 0x09, 0x01, 0x00, 0x02, 0x02, 0x04, 0x00, 0x02, 0x05, 0x05, 0x00, 0x03, 0x07, 0x01, 0x01
        /*0010*/ 	.byte	0x02, 0x03, 0x00, 0x00, 0x02, 0x06, 0x01, 0x00, 0x04, 0x0b, 0x08, 0x00, 0x00, 0x00, 0x00, 0x00
        /*0020*/ 	.byte	0x00, 0x00, 0x00, 0x00


//--------------------- .nv.info.attn_fwd         --------------------------
	.section	.nv.info.attn_fwd,"",@"SHT_CUDA_INFO"
	.sectionflags	@""
	.align	4


	//----- nvinfo : EIATTR_CUDA_API_VERSION
	.align		4
        /*0000*/ 	.byte	0x04, 0x37
        /*0002*/ 	.short	(.L_8 - .L_7)
.L_7:
        /*0004*/ 	.word	0x00000082


	//----- nvinfo : EIATTR_KPARAM_INFO
	.align		4
.L_8:
        /*0008*/ 	.byte	0x04, 0x17
        /*000a*/ 	.short	(.L_10 - .L_9)
.L_9:
        /*000c*/ 	.word	0x00000000
        /*0010*/ 	.short	0x0019
        /*0012*/ 	.short	0x0080
        /*0014*/ 	.byte	0x00, 0xf4, 0x21, 0x00


	//----- nvinfo : EIATTR_KPARAM_INFO
	.align		4
.L_10:
        /*0018*/ 	.byte	0x04, 0x17
        /*001a*/ 	.short	(.L_12 - .L_11)
.L_11:
        /*001c*/ 	.word	0x00000000
        /*0020*/ 	.short	0x0018
        /*0022*/ 	.short	0x0078
        /*0024*/ 	.byte	0x00, 0xf4, 0x21, 0x00


	//----- nvinfo : EIATTR_KPARAM_INFO
	.align		4
.L_12:
        /*0028*/ 	.byte	0x04, 0x17
        /*002a*/ 	.short	(.L_14 - .L_13)
.L_13:
        /*002c*/ 	.word	0x00000000
        /*0030*/ 	.short	0x0017
        /*0032*/ 	.short	0x0070
        /*0034*/ 	.byte	0x00, 0xf0, 0x11, 0x00


	//----- nvinfo : EIATTR_KPARAM_INFO
	.align		4
.L_14:
        /*0038*/ 	.byte	0x04, 0x17
        /*003a*/ 	.short	(.L_16 - .L_15)
.L_15:
        /*003c*/ 	.word	0x00000000
        /*0040*/ 	.short	0x0016
        /*0042*/ 	.short	0x006c
        /*0044*/ 	.byte	0x00, 0xf0, 0x11, 0x00


	//----- nvinfo : EIATTR_KPARAM_INFO
	.align		4
.L_16:
        /*0048*/ 	.byte	0x04, 0x17
        /*004a*/ 	.short	(.L_18 - .L_17)
.L_17:
        /*004c*/ 	.word	0x00000000
        /*0050*/ 	.short	0x0015
        /*0052*/ 	.short	0x0068
        /*0054*/ 	.byte	0x00, 0xf0, 0x11, 0x00


	//----- nvinfo : EIATTR_KPARAM_INFO
	.align		4
.L_18:
        /*0058*/ 	.byte	0x04, 0x17
        /*005a*/ 	.short	(.L_20 - .L_19)
.L_19:
        /*005c*/ 	.word	0x00000000
        /*0060*/ 	.short	0x0014
        /*0062*/ 	.short	0x0064
        /*0064*/ 	.byte	0x00, 0xf0, 0x11, 0x00


	//----- nvinfo : EIATTR_KPARAM_INFO
	.align		4
.L_20:
        /*0068*/ 	.byte	0x04, 0x17
        /*006a*/ 	.short	(.L_22 - .L_21)
.L_21:
        /*006c*/ 	.word	0x00000000
        /*0070*/ 	.short	0x0013
        /*0072*/ 	.short	0x0060
        /*0074*/ 	.byte	0x00, 0xf0, 0x11, 0x00


	//----- nvinfo : EIATTR_KPARAM_INFO
	.align		4
.L_22:
        /*0078*/ 	.byte	0x04, 0x17
        /*007a*/ 	.short	(.L_24 - .L_23)
.L_23:
        /*007c*/ 	.word	0x00000000
        /*0080*/ 	.short	0x0012
        /*0082*/ 	.short	0x005c
        /*0084*/ 	.byte	0x00, 0xf0, 0x11, 0x00


	//----- nvinfo : EIATTR_KPARAM_INFO
	.align		4
.L_24:
        /*0088*/ 	.byte	0x04, 0x17
        /*008a*/ 	.short	(.L_26 - .L_25)
.L_25:
        /*008c*/ 	.word	0x00000000
        /*0090*/ 	.short	0x0011
        /*0092*/ 	.short	0x0058
        /*0094*/ 	.byte	0x00, 0xf0, 0x11, 0x00


	//----- nvinfo : EIATTR_KPARAM_INFO
	.align		4
.L_26:
        /*0098*/ 	.byte	0x04, 0x17
        /*009a*/ 	.short	(.L_28 - .L_27)
.L_27:
        /*009c*/ 	.word	0x00000000
        /*00a0*/ 	.short	0x0010
        /*00a2*/ 	.short	0x0054
        /*00a4*/ 	.byte	0x00, 0xf0, 0x11, 0x00


	//----- nvinfo : EIATTR_KPARAM_INFO
	.align		4
.L_28:
        /*00a8*/ 	.byte	0x04, 0x17
        /*00aa*/ 	.short	(.L_30 - .L_29)
.L_29:
        /*00ac*/ 	.word	0x00000000
        /*00b0*/ 	.short	0x000f
        /*00b2*/ 	.short	0x0050
        /*00b4*/ 	.byte	0x00, 0xf0, 0x11, 0x00


	//----- nvinfo : EIATTR_KPARAM_INFO
	.align		4
.L_30:
        /*00b8*/ 	.byte	0x04, 0x17
        /*00ba*/ 	.short	(.L_32 - .L_31)
.L_31:
        /*00bc*/ 	.word	0x00000000
        /*00c0*/ 	.short	0x000e
        /*00c2*/ 	.short	0x004c
        /*00c4*/ 	.byte	0x00, 0xf0, 0x11, 0x00


	//----- nvinfo : EIATTR_KPARAM_INFO
	.align		4
.L_32:
        /*00c8*/ 	.byte	0x04, 0x17
        /*00ca*/ 	.short	(.L_34 - .L_33)
.L_33:
        /*00cc*/ 	.word	0x00000000
        /*00d0*/ 	.short	0x000d
        /*00d2*/ 	.short	0x0048
        /*00d4*/ 	.byte	0x00, 0xf0, 0x11, 0x00


	//----- nvinfo : EIATTR_KPARAM_INFO
	.align		4
.L_34:
        /*00d8*/ 	.byte	0x04, 0x17
        /*00da*/ 	.short	(.L_36 - .L_35)
.L_35:
        /*00dc*/ 	.word	0x00000000
        /*00e0*/ 	.short	0x000c
        /*00e2*/ 	.short	0x0044
        /*00e4*/ 	.byte	0x00, 0xf0, 0x11, 0x00


	//----- nvinfo : EIATTR_KPARAM_INFO
	.align		4
.L_36:
        /*00e8*/ 	.byte	0x04, 0x17
        /*00ea*/ 	.short	(.L_38 - .L_37)
.L_37:
        /*00ec*/ 	.word	0x00000000
        /*00f0*/ 	.short	0x000b
        /*00f2*/ 	.short	0x0040
        /*00f4*/ 	.byte	0x00, 0xf0, 0x11, 0x00


	//----- nvinfo : EIATTR_KPARAM_INFO
	.align		4
.L_38:
        /*00f8*/ 	.byte	0x04, 0x17
        /*00fa*/ 	.short	(.L_40 - .L_39)
.L_39:
        /*00fc*/ 	.word	0x00000000
        /*0100*/ 	.short	0x000a
        /*0102*/ 	.short	0x003c
        /*0104*/ 	.byte	0x00, 0xf0, 0x11, 0x00


	//----- nvinfo : EIATTR_KPARAM_INFO
	.align		4
.L_40:
        /*0108*/ 	.byte	0x04, 0x17
        /*010a*/ 	.short	(.L_42 - .L_41)
.L_41:
        /*010c*/ 	.word	0x00000000
        /*0110*/ 	.short	0x0009
        /*0112*/ 	.short	0x0038
        /*0114*/ 	.byte	0x00, 0xf0, 0x11, 0x00


	//----- nvinfo : EIATTR_KPARAM_INFO
	.align		4
.L_42:
        /*0118*/ 	.byte	0x04, 0x17
        /*011a*/ 	.short	(.L_44 - .L_43)
.L_43:
        /*011c*/ 	.word	0x00000000
        /*0120*/ 	.short	0x0008
        /*0122*/ 	.short	0x0034
        /*0124*/ 	.byte	0x00, 0xf0, 0x11, 0x00


	//----- nvinfo : EIATTR_KPARAM_INFO
	.align		4
.L_44:
        /*0128*/ 	.byte	0x04, 0x17
        /*012a*/ 	.short	(.L_46 - .L_45)
.L_45:
        /*012c*/ 	.word	0x00000000
        /*0130*/ 	.short	0x0007
        /*0132*/ 	.short	0x0030
        /*0134*/ 	.byte	0x00, 0xf0, 0x11, 0x00


	//----- nvinfo : EIATTR_KPARAM_INFO
	.align		4
.L_46:
        /*0138*/ 	.byte	0x04, 0x17
        /*013a*/ 	.short	(.L_48 - .L_47)
.L_47:
        /*013c*/ 	.word	0x00000000
        /*0140*/ 	.short	0x0006
        /*0142*/ 	.short	0x002c
        /*0144*/ 	.byte	0x00, 0xf0, 0x11, 0x00


	//----- nvinfo : EIATTR_KPARAM_INFO
	.align		4
.L_48:
        /*0148*/ 	.byte	0x04, 0x17
        /*014a*/ 	.short	(.L_50 - .L_49)
.L_49:
        /*014c*/ 	.word	0x00000000
        /*0150*/ 	.short	0x0005
        /*0152*/ 	.short	0x0028
        /*0154*/ 	.byte	0x00, 0xf0, 0x11, 0x00


	//----- nvinfo : EIATTR_KPARAM_INFO
	.align		4
.L_50:
        /*0158*/ 	.byte	0x04, 0x17
        /*015a*/ 	.short	(.L_52 - .L_51)
.L_51:
        /*015c*/ 	.word	0x00000000
        /*0160*/ 	.short	0x0004
        /*0162*/ 	.short	0x0020
        /*0164*/ 	.byte	0x00, 0xf4, 0x21, 0x00


	//----- nvinfo : EIATTR_KPARAM_INFO
	.align		4
.L_52:
        /*0168*/ 	.byte	0x04, 0x17
        /*016a*/ 	.short	(.L_54 - .L_53)
.L_53:
        /*016c*/ 	.word	0x00000000
        /*0170*/ 	.short	0x0003
        /*0172*/ 	.short	0x0018
        /*0174*/ 	.byte	0x00, 0xf4, 0x21, 0x00


	//----- nvinfo : EIATTR_KPARAM_INFO
	.align		4
.L_54:
        /*0178*/ 	.byte	0x04, 0x17
        /*017a*/ 	.short	(.L_56 - .L_55)
.L_55:
        /*017c*/ 	.word	0x00000000
        /*0180*/ 	.short	0x0002
        /*0182*/ 	.short	0x0010
        /*0184*/ 	.byte	0x00, 0xf4, 0x21, 0x00


	//----- nvinfo : EIATTR_KPARAM_INFO
	.align		4
.L_56:
        /*0188*/ 	.byte	0x04, 0x17
        /*018a*/ 	.short	(.L_58 - .L_57)
.L_57:
        /*018c*/ 	.word	0x00000000
        /*0190*/ 	.short	0x0001
        /*0192*/ 	.short	0x0008
        /*0194*/ 	.byte	0x00, 0xf4, 0x21, 0x00


	//----- nvinfo : EIATTR_KPARAM_INFO
	.align		4
.L_58:
        /*0198*/ 	.byte	0x04, 0x17
        /*019a*/ 	.short	(.L_60 - .L_59)
.L_59:
        /*019c*/ 	.word	0x00000000
        /*01a0*/ 	.short	0x0000
        /*01a2*/ 	.short	0x0000
        /*01a4*/ 	.byte	0x00, 0xf4, 0x21, 0x00


	//----- nvinfo : EIATTR_SPARSE_MMA_MASK
	.align		4
.L_60:
        /*01a8*/ 	.byte	0x03, 0x50
        /*01aa*/ 	.short	0x0000


	//----- nvinfo : EIATTR_MAXREG_COUNT
	.align		4
        /*01ac*/ 	.byte	0x03, 0x1b
        /*01ae*/ 	.short	0x00ff


	//----- nvinfo : EIATTR_NUM_BARRIERS
	.align		4
        /*01b0*/ 	.byte	0x02, 0x4c
        /*01b2*/ 	.byte	0x01
	.zero		1


	//----- nvinfo : EIATTR_ANNOTATIONS
	.align		4
        /*01b4*/ 	.byte	0x04, 0x55
        /*01b6*/ 	.short	(.L_62 - .L_61)


	//   ....[0]....
.L_61:
        /*01b8*/ 	.word	0x00000001
        /*01bc*/ 	.byte	0x80, 0x04, 0x00, 0x00, 0x01, 0x00, 0x00, 0x00, 0xa0, 0x04, 0x00, 0x00, 0x01, 0x00, 0x00, 0x00
        /* <DEDUP_REMOVED lines=769> */
        /*31dc*/ 	.byte	0xc0, 0xbe, 0x01, 0x00, 0x01, 0x00, 0x00, 0x00, 0x40, 0x16, 0x02, 0x00


	//----- nvinfo : EIATTR_MERCURY_ISA_VERSION
	.align		4
.L_62:
        /*31e8*/ 	.byte	0x03, 0x5f
        /*31ea*/ 	.short	0x0101


	//----- nvinfo : EIATTR_COOP_GROUP_MASK_REGIDS
	.align		4
        /*31ec*/ 	.byte	0x04, 0x29
        /*31ee*/ 	.short	(.L_64 - .L_63)


	//   ....[0]....
.L_63:
        /*31f0*/ 	.word	0xffffffff


	//   ....[1]....
        /*31f4*/ 	.word	0xffffffff


	//   ....[2]....
        /*31f8*/ 	.word	0xffffffff


	//   ....[3]....
        /*31fc*/ 	.word	0xffffffff


	//   ....[4]....
        /*3200*/ 	.word	0xffffffff


	//   ....[5]....
        /*3204*/ 	.word	0xffffffff


	//   ....[6]....
        /*3208*/ 	.word	0xffffffff


	//   ....[7]....
        /*320c*/ 	.word	0xffffffff


	//----- nvinfo : EIATTR_COOP_GROUP_INSTR_OFFSETS
	.align		4
.L_64:
        /*3210*/ 	.byte	0x04, 0x28
        /*3212*/ 	.short	(.L_66 - .L_65)


	//   ....[0]....
.L_65:
        /*3214*/ 	.word	0x00010430


	//   ....[1]....
        /*3218*/ 	.word	0x000104e0


	//   ....[2]....
        /*321c*/ 	.word	0x000104f0


	//   ....[3]....
        /*3220*/ 	.word	0x00010520


	//   ....[4]....
        /*3224*/ 	.word	0x00014900


	//   ....[5]....
        /*3228*/ 	.word	0x00014920


	//   ....[6]....
        /*322c*/ 	.word	0x00014960


	//   ....[7]....
        /*3230*/ 	.word	0x00014970


	//----- nvinfo : EIATTR_EXIT_INSTR_OFFSETS
	.align		4
.L_66:
        /*3234*/ 	.byte	0x04, 0x1c
        /*3236*/ 	.short	(.L_68 - .L_67)


	//   ....[0]....
.L_67:
        /*3238*/ 	.word	0x00021630


	//   ....[1]....
        /*323c*/ 	.word	0x000216f0


	//----- nvinfo : EIATTR_REQNTID
	.align		4
.L_68:
        /*3240*/ 	.byte	0x04, 0x10
        /*3242*/ 	.short	(.L_70 - .L_69)
.L_69:
        /*3244*/ 	.word	0x00000080
        /*3248*/ 	.word	0x00000001
        /*324c*/ 	.word	0x00000001


	//----- nvinfo : EIATTR_CBANK_PARAM_SIZE
	.align		4
.L_70:
        /*3250*/ 	.byte	0x03, 0x19
        /*3252*/ 	.short	0x0088


	//----- nvinfo : EIATTR_PARAM_CBANK
	.align		4
        /*3254*/ 	.byte	0x04, 0x0a
        /*3256*/ 	.short	(.L_72 - .L_71)
	.align		4
.L_71:
        /*3258*/ 	.word	index@(.nv.constant0.attn_fwd)
        /*325c*/ 	.short	0x0210
        /*325e*/ 	.short	0x0088


	//----- nvinfo : EIATTR_SW_WAR
	.align		4
.L_72:
        /*3260*/ 	.byte	0x04, 0x36
        /*3262*/ 	.short	(.L_74 - .L_73)
.L_73:
        /*3264*/ 	.word	0x00000008
.L_74:


//--------------------- .nv.callgraph             --------------------------
	.section	.nv.callgraph,"",@"SHT_CUDA_CALLGRAPH"
	.align	4
	.sectionentsize	8
	.align		4
        /*0000*/ 	.word	0x00000000
	.align		4
        /*0004*/ 	.word	0xffffffff
	.align		4
        /*0008*/ 	.word	0x00000000
	.align		4
        /*000c*/ 	.word	0xfffffffe
	.align		4
        /*0010*/ 	.word	0x00000000
	.align		4
        /*0014*/ 	.word	0xfffffffd
	.align		4
        /*0018*/ 	.word	0x00000000
	.align		4
        /*001c*/ 	.word	0xfffffffc


//--------------------- .nv.constant4             --------------------------
	.section	.nv.constant4,"a",@progbits
	.align	8
	.align		8
.nv.constant4:
        /*0000*/ 	.dword	_$_str


//--------------------- .text.attn_fwd            --------------------------
	.section	.text.attn_fwd,"ax",@progbits
	.align	128
        .global         attn_fwd
        .type           attn_fwd,@function
        .size           attn_fwd,(.L_x_3 - attn_fwd)
        .other          attn_fwd,@"STO_CUDA_ENTRY STV_DEFAULT"
attn_fwd:
.text.attn_fwd:
[----:B------:R-:W0:Y:S01]  /*0000*/  LDC R1, c[0x0][0x28] ;  /* 0x00000a00ff017b82 */ /* 0x000e220000000800 */
[----:B------:R-:W1:Y:S07]  /*0010*/  S2R R5, SR_TID.X ;  /* 0x0000000000057919 */ /* 0x000e6e0000002100 */
[----:B------:R-:W2:Y:S01]  /*0020*/  LDC.64 R2, c[0x0][0x240] ;  /* 0x00009000ff027b82 */ /* 0x000ea20000000a00 */
[----:B------:R-:W-:Y:S01]  /*0030*/  ULDC.64 UR60, c[0x0][0x208] ;  /* 0x00008200003c7ab9 */ /* 0x000fe20000000a00 */
[----:B0-----:R-:W-:Y:S01]  /*0040*/  VIADD R1, R1, 0xfffff038 ;  /* 0xfffff03801017836 */ /* 0x001fe20000000000 */
[----:B------:R-:W0:Y:S01]  /*0050*/  S2R R0, SR_CTAID.X ;  /* 0x0000000000007919 */ /* 0x000e220000002500 */
[----:B------:R-:W2:Y:S04]  /*0060*/  S2R R6, SR_CTAID.Y ;  /* 0x0000000000067919 */ /* 0x000ea80000002600 */
[----:B------:R-:W3:Y:S08]  /*0070*/  LDC R172, c[0x0][0x248] ;  /* 0x00009200ffac7b82 */ /* 0x000ef00000000800 */
[----:B------:R-:W4:Y:S01]  /*0080*/  LDC.64 R8, c[0x0][0x210] ;  /* 0x00008400ff087b82 */ /* 0x000f220000000a00 */
[----:B-1----:R-:W-:-:S02]  /*0090*/  LOP3.LUT R4, R5, 0x3f, RZ, 0xc0, !PT ;  /* 0x0000003f05047812 */ /* 0x002fc400078ec0ff */
[----:B------:R-:W-:-:S03]  /*00a0*/  SHF.R.U32.HI R5, RZ, 0x6, R5 ;  /* 0x00000006ff057819 */ /* 0x000fc60000011605 */
[----:B0-----:R-:W-:Y:S01]  /*00b0*/  IMAD R4, R0, 0x40, R4 ;  /* 0x0000004000047824 */ /* 0x001fe200078e0204 */
[----:B------:R-:W-:Y:S01]  /*00c0*/  SGXT.U32 R5, R5, 0x1 ;  /* 0x000000010505781a */ /* 0x000fe20000000000 */
[----:B--2---:R-:W-:Y:S02]  /*00d0*/  IMAD R0, R6, R2, RZ ;  /* 0x0000000206007224 */ /* 0x004fe400078e02ff */
[----:B------:R-:W-:Y:S02]  /*00e0*/  IMAD R2, R4, R3, RZ ;  /* 0x0000000304027224 */ /* 0x000fe400078e02ff */
[----:B------:R-:W-:Y:S02]  /*00f0*/  IMAD.SHL.U32 R3, R0, 0x2, RZ ;  /* 0x0000000200037824 */ /* 0x000fe400078e00ff */
[----:B------:R-:W-:Y:S02]  /*0100*/  IMAD.SHL.U32 R178, R2, 0x2, RZ ;  /* 0x0000000202b27824 */ /* 0x000fe400078e00ff */
[----:B---3--:R-:W-:-:S02]  /*0110*/  IMAD R7, R5, R172, RZ ;  /* 0x000000ac05077224 */ /* 0x008fc400078e02ff */
[----:B------:R-:W-:Y:S01]  /*0120*/  IMAD.HI R0, R0, 0x2, RZ ;  /* 0x0000000200007827 */ /* 0x000fe200078e02ff */
[----:B----4-:R-:W-:Y:S02]  /*0130*/  IADD3 R178, P0, P1, R178, R8, R3 ;  /* 0x00000008b2b27210 */ /* 0x010fe4000791e003 */
[----:B------:R-:W-:Y:S01]  /*0140*/  LEA R3, R172, R7, 0x1 ;  /* 0x00000007ac037211 */ /* 0x000fe200078e08ff */
[----:B------:R-:W-:-:S05]  /*0150*/  IMAD.HI R5, R2, 0x2, RZ ;  /* 0x0000000202057827 */ /* 0x000fca00078e02ff */
[----:B------:R-:W-:Y:S01]  /*0160*/  IADD3.X R5, R5, R9, R0, P0, P1 ;  /* 0x0000000905057210 */ /* 0x000fe200007e2400 */
[C---:B------:R-:W-:Y:S01]  /*0170*/  IMAD R9, R172.reuse, 0x2, R3 ;  /* 0x00000002ac097824 */ /* 0x040fe200078e0203 */
[-C--:B------:R-:W-:Y:S02]  /*0180*/  LEA R2, P1, R3, R178.reuse, 0x1 ;  /* 0x000000b203027211 */ /* 0x080fe400078208ff */
[-C--:B------:R-:W-:Y:S01]  /*0190*/  LEA R56, P0, R7, R178.reuse, 0x1 ;  /* 0x000000b207387211 */ /* 0x080fe200078008ff */
[C---:B------:R-:W-:Y:S01]  /*01a0*/  IMAD R11, R172.reuse, 0x2, R9 ;  /* 0x00000002ac0b7824 */ /* 0x040fe200078e0209 */
[-C--:B------:R-:W-:Y:S02]  /*01b0*/  LEA.HI.X.SX32 R3, R3, R5.reuse, 0x1, P1 ;  /* 0x0000000503037211 */ /* 0x080fe400008f0eff */
[-C--:B------:R-:W-:Y:S02]  /*01c0*/  LEA.HI.X.SX32 R57, R7, R5.reuse, 0x1, P0 ;  /* 0x0000000507397211 */ /* 0x080fe400000f0eff */
[CC--:B------:R-:W-:Y:S01]  /*01d0*/  LEA R6, P0, R9.reuse, R178.reuse, 0x1 ;  /* 0x000000b209067211 */ /* 0x0c0fe200078008ff */
[----:B------:R0:W2:Y:S03]  /*01e0*/  LDG.E.U16 R4, desc[UR60][R2.64] ;  /* 0x0000003c02047981 */ /* 0x0000a6000c1e1500 */
[----:B------:R-:W-:Y:S01]  /*01f0*/  LEA.HI.X.SX32 R7, R9, R5, 0x1, P0 ;  /* 0x0000000509077211 */ /* 0x000fe200000f0eff */
[C---:B------:R-:W-:Y:S01]  /*0200*/  IMAD R13, R172.reuse, 0x2, R11 ;  /* 0x00000002ac0d7824 */ /* 0x040fe200078e020b */
[----:B------:R-:W3:Y:S04]  /*0210*/  LDG.E.U16 R56, desc[UR60][R56.64] ;  /* 0x0000003c38387981 */ /* 0x000ee8000c1e1500 */
[----:B------:R1:W4:Y:S01]  /*0220*/  LDG.E.U16 R0, desc[UR60][R6.64] ;  /* 0x0000003c06007981 */ /* 0x000322000c1e1500 */
[-C--:B------:R-:W-:Y:S01]  /*0230*/  LEA R8, P0, R11, R178.reuse, 0x1 ;  /* 0x000000b20b087211 */ /* 0x080fe200078008ff */
[----:B------:R-:W-:Y:S01]  /*0240*/  IMAD R15, R172, 0x2, R13 ;  /* 0x00000002ac0f7824 */ /* 0x000fe200078e020d */
[----:B------:R-:W-:-:S02]  /*0250*/  LEA R94, P1, R13, R178, 0x1 ;  /* 0x000000b20d5e7211 */ /* 0x000fc400078208ff */
[-C--:B------:R-:W-:Y:S02]  /*0260*/  LEA.HI.X.SX32 R9, R11, R5.reuse, 0x1, P0 ;  /* 0x000000050b097211 */ /* 0x080fe400000f0eff */
[----:B------:R-:W-:Y:S02]  /*0270*/  LEA.HI.X.SX32 R95, R13, R5, 0x1, P1 ;  /* 0x000000050d5f7211 */ /* 0x000fe400008f0eff */
[CC--:B------:R-:W-:Y:S01]  /*0280*/  LEA R10, P0, R15.reuse, R178.reuse, 0x1 ;  /* 0x000000b20f0a7211 */ /* 0x0c0fe200078008ff */
[----:B------:R5:W3:Y:S01]  /*0290*/  LDG.E.U16 R18, desc[UR60][R8.64] ;  /* 0x0000003c08127981 */ /* 0x000ae2000c1e1500 */
[C---:B------:R-:W-:Y:S02]  /*02a0*/  LEA R13, R172.reuse, R15, 0x1 ;  /* 0x0000000fac0d7211 */ /* 0x040fe400078e08ff */
[----:B------:R-:W-:Y:S01]  /*02b0*/  LEA.HI.X.SX32 R11, R15, R5, 0x1, P0 ;  /* 0x000000050f0b7211 */ /* 0x000fe200000f0eff */
[----:B------:R-:W3:Y:S01]  /*02c0*/  LDG.E.U16 R94, desc[UR60][R94.64] ;  /* 0x0000003c5e5e7981 */ /* 0x000ee2000c1e1500 */
[----:B0-----:R-:W-:Y:S01]  /*02d0*/  LEA R2, P0, R13, R178, 0x1 ;  /* 0x000000b20d027211 */ /* 0x001fe200078008ff */
[----:B------:R-:W-:-:S02]  /*02e0*/  IMAD R15, R172, 0x2, R13 ;  /* 0x00000002ac0f7824 */ /* 0x000fc400078e020d */
[----:B------:R0:W3:Y:S01]  /*02f0*/  LDG.E.U16 R16, desc[UR60][R10.64] ;  /* 0x0000003c0a107981 */ /* 0x0000e2000c1e1500 */
[----:B------:R-:W-:Y:S02]  /*0300*/  LEA.HI.X.SX32 R3, R13, R5, 0x1, P0 ;  /* 0x000000050d037211 */ /* 0x000fe400000f0eff */
[----:B-1----:R-:W-:-:S03]  /*0310*/  LEA R6, P0, R15, R178, 0x1 ;  /* 0x000000b20f067211 */ /* 0x002fc600078008ff */
[----:B------:R1:W3:Y:S01]  /*0320*/  LDG.E.U16 R14, desc[UR60][R2.64] ;  /* 0x0000003c020e7981 */ /* 0x0002e2000c1e1500 */
[----:B------:R-:W-:-:S05]  /*0330*/  LEA.HI.X.SX32 R7, R15, R5, 0x1, P0 ;  /* 0x000000050f077211 */ /* 0x000fca00000f0eff */
[----:B------:R1:W3:Y:S01]  /*0340*/  LDG.E.U16 R12, desc[UR60][R6.64] ;  /* 0x0000003c060c7981 */ /* 0x0002e2000c1e1500 */
[----:B------:R-:W-:-:S04]  /*0350*/  IMAD R13, R172, 0x2, R15 ;  /* 0x00000002ac0d7824 */ /* 0x000fc800078e020f */
[----:B------:R-:W-:-:S05]  /*0360*/  IMAD R17, R172, 0x2, R13 ;  /* 0x00000002ac117824 */ /* 0x000fca00078e020d */
[----:B-----5:R-:W-:Y:S01]  /*0370*/  LEA R8, P0, R17, R178, 0x1 ;  /* 0x000000b211087211 */ /* 0x020fe200078008ff */
[----:B------:R-:W-:-:S03]  /*0380*/  IMAD R15, R172, 0x2, R17 ;  /* 0x00000002ac0f7824 */ /* 0x000fc600078e0211 */
[----:B------:R-:W-:Y:S02]  /*0390*/  LEA.HI.X.SX32 R9, R17, R5, 0x1, P0 ;  /* 0x0000000511097211 */ /* 0x000fe400000f0eff */
[----:B0-----:R-:W-:-:S04]  /*03a0*/  LEA R10, P0, R15, R178, 0x1 ;  /* 0x000000b20f0a7211 */ /* 0x001fc800078008ff */
[----:B------:R-:W-:Y:S02]  /*03b0*/  LEA.HI.X.SX32 R11, R15, R5, 0x1, P0 ;  /* 0x000000050f0b7211 */ /* 0x000fe400000f0eff */
[----:B------:R-:W-:-:S04]  /*03c0*/  LEA R158, P1, R13, R178, 0x1 ;  /* 0x000000b20d9e7211 */ /* 0x000fc800078208ff */
[----:B------:R-:W-:Y:S02]  /*03d0*/  LEA.HI.X.SX32 R159, R13, R5, 0x1, P1 ;  /* 0x000000050d9f7211 */ /* 0x000fe400008f0eff */
[----:B------:R-:W-:-:S03]  /*03e0*/  LEA R13, R172, R15, 0x1 ;  /* 0x0000000fac0d7211 */ /* 0x000fc600078e08ff */
[----:B------:R-:W5:Y:S02]  /*03f0*/  LDG.E.U16 R158, desc[UR60][R158.64] ;  /* 0x0000003c9e9e7981 */ /* 0x000f64000c1e1500 */
[----:B------:R-:W-:Y:S01]  /*0400*/  IMAD R17, R172, 0x2, R13 ;  /* 0x00000002ac117824 */ /* 0x000fe200078e020d */
[----:B-1----:R-:W-:-:S03]  /*0410*/  LEA R2, P0, R13, R178, 0x1 ;  /* 0x000000b20d027211 */ /* 0x002fc600078008ff */
[----:B------:R-:W-:Y:S01]  /*0420*/  IMAD R15, R172, 0x2, R17 ;  /* 0x00000002ac0f7824 */ /* 0x000fe200078e0211 */
[----:B------:R-:W-:-:S03]  /*0430*/  LEA.HI.X.SX32 R3, R13, R5, 0x1, P0 ;  /* 0x000000050d037211 */ /* 0x000fc600000f0eff */
[----:B------:R-:W-:Y:S01]  /*0440*/  IMAD R19, R172, 0x2, R15 ;  /* 0x00000002ac137824 */ /* 0x000fe200078e020f */
[----:B------:R-:W-:-:S03]  /*0450*/  LEA R6, P0, R15, R178, 0x1 ;  /* 0x000000b20f067211 */ /* 0x000fc600078008ff */
[----:B------:R-:W-:Y:S01]  /*0460*/  IMAD R13, R172, 0x2, R19 ;  /* 0x00000002ac0d7824 */ /* 0x000fe200078e0213 */
[----:B------:R-:W-:Y:S01]  /*0470*/  LEA.HI.X.SX32 R7, R15, R5, 0x1, P0 ;  /* 0x000000050f077211 */ /* 0x000fe200000f0eff */
[----:B--2---:R0:W-:Y:S04]  /*0480*/  STL [R1+0x34], R4 ;  /* 0x0000340401007387 */ /* 0x0041e80000100800 */
[----:B0-----:R0:W2:Y:S04]  /*0490*/  LDG.E.U16 R4, desc[UR60][R8.64] ;  /* 0x0000003c08047981 */ /* 0x0010a8000c1e1500 */
[----:B----4-:R1:W-:Y:S04]  /*04a0*/  STL [R1+0x30], R0 ;  /* 0x0000300001007387 */ /* 0x0103e80000100800 */
[----:B-1----:R1:W4:Y:S01]  /*04b0*/  LDG.E.U16 R0, desc[UR60][R10.64] ;  /* 0x0000003c0a007981 */ /* 0x002322000c1e1500 */
[----:B0-----:R-:W-:-:S04]  /*04c0*/  LEA R8, P0, R19, R178, 0x1 ;  /* 0x000000b213087211 */ /* 0x001fc800078008ff */
[-C--:B------:R-:W-:Y:S02]  /*04d0*/  LEA.HI.X.SX32 R9, R19, R5.reuse, 0x1, P0 ;  /* 0x0000000513097211 */ /* 0x080fe400000f0eff */
[CC--:B-1----:R-:W-:Y:S01]  /*04e0*/  LEA R10, P0, R13.reuse, R178.reuse, 0x1 ;  /* 0x000000b20d0a7211 */ /* 0x0c2fe200078008ff */
[----:B---3--:R0:W-:Y:S03]  /*04f0*/  STL [R1+0x2c], R18 ;  /* 0x00002c1201007387 */ /* 0x0081e60000100800 */
[----:B------:R-:W-:Y:S01]  /*0500*/  LEA.HI.X.SX32 R11, R13, R5, 0x1, P0 ;  /* 0x000000050d0b7211 */ /* 0x000fe200000f0eff */
[----:B------:R1:W-:Y:S04]  /*0510*/  STL [R1+0x28], R16 ;  /* 0x0000281001007387 */ /* 0x0003e80000100800 */
[----:B------:R3:W-:Y:S04]  /*0520*/  STL [R1+0x24], R14 ;  /* 0x0000240e01007387 */ /* 0x0007e80000100800 */
[----:B0-----:R0:W5:Y:S04]  /*0530*/  LDG.E.U16 R18, desc[UR60][R2.64] ;  /* 0x0000003c02127981 */ /* 0x001168000c1e1500 */
[----:B-1----:R1:W5:Y:S04]  /*0540*/  LDG.E.U16 R16, desc[UR60][R6.64] ;  /* 0x0000003c06107981 */ /* 0x002368000c1e1500 */
[----:B---3--:R3:W5:Y:S04]  /*0550*/  LDG.E.U16 R14, desc[UR60][R8.64] ;  /* 0x0000003c080e7981 */ /* 0x008768000c1e1500 */
[----:B------:R0:W-:Y:S04]  /*0560*/  STL [R1+0x20], R12 ;  /* 0x0000200c01007387 */ /* 0x0001e80000100800 */
[----:B0-----:R0:W5:Y:S01]  /*0570*/  LDG.E.U16 R12, desc[UR60][R10.64] ;  /* 0x0000003c0a0c7981 */ /* 0x001162000c1e1500 */
[----:B------:R-:W-:-:S04]  /*0580*/  LEA R112, P1, R17, R178, 0x1 ;  /* 0x000000b211707211 */ /* 0x000fc800078208ff */
[----:B------:R-:W-:Y:S02]  /*0590*/  LEA.HI.X.SX32 R113, R17, R5, 0x1, P1 ;  /* 0x0000000511717211 */ /* 0x000fe400008f0eff */
[----:B------:R-:W-:-:S03]  /*05a0*/  LEA R17, R172, R13, 0x1 ;  /* 0x0000000dac117211 */ /* 0x000fc600078e08ff */
[----:B------:R-:W5:Y:S02]  /*05b0*/  LDG.E.U16 R112, desc[UR60][R112.64] ;  /* 0x0000003c70707981 */ /* 0x000f64000c1e1500 */
[----:B------:R-:W-:-:S04]  /*05c0*/  IMAD R15, R172, 0x2, R17 ;  /* 0x00000002ac0f7824 */ /* 0x000fc800078e0211 */
[----:B------:R-:W-:-:S04]  /*05d0*/  IMAD R21, R172, 0x2, R15 ;  /* 0x00000002ac157824 */ /* 0x000fc800078e020f */
[----:B------:R-:W-:-:S04]  /*05e0*/  IMAD R19, R172, 0x2, R21 ;  /* 0x00000002ac137824 */ /* 0x000fc800078e0215 */
[----:B------:R-:W-:Y:S01]  /*05f0*/  IMAD R23, R172, 0x2, R19 ;  /* 0x00000002ac177824 */ /* 0x000fe200078e0213 */
[----:B------:R-:W-:-:S04]  /*0600*/  LEA R114, P1, R17, R178, 0x1 ;  /* 0x000000b211727211 */ /* 0x000fc800078208ff */
[C---:B------:R-:W-:Y:S02]  /*0610*/  LEA R13, R172.reuse, R23, 0x1 ;  /* 0x00000017ac0d7211 */ /* 0x040fe400078e08ff */
[-C--:B------:R-:W-:Y:S02]  /*0620*/  LEA R2, P0, R15, R178.reuse, 0x1 ;  /* 0x000000b20f027211 */ /* 0x080fe400078008ff */
[-C--:B------:R-:W-:Y:S01]  /*0630*/  LEA.HI.X.SX32 R115, R17, R5.reuse, 0x1, P1 ;  /* 0x0000000511737211 */ /* 0x080fe200008f0eff */
[C---:B------:R-:W-:Y:S01]  /*0640*/  IMAD R17, R172.reuse, 0x2, R13 ;  /* 0x00000002ac117824 */ /* 0x040fe200078e020d */
[-C--:B------:R-:W-:Y:S02]  /*0650*/  LEA.HI.X.SX32 R3, R15, R5.reuse, 0x1, P0 ;  /* 0x000000050f037211 */ /* 0x080fe400000f0eff */
[-C--:B-1----:R-:W-:Y:S01]  /*0660*/  LEA R6, P0, R21, R178.reuse, 0x1 ;  /* 0x000000b215067211 */ /* 0x082fe200078008ff */
[C---:B------:R-:W-:Y:S01]  /*0670*/  IMAD R15, R172.reuse, 0x2, R17 ;  /* 0x00000002ac0f7824 */ /* 0x040fe200078e0211 */
[-C--:B------:R-:W-:Y:S01]  /*0680*/  LEA R116, P1, R23, R178.reuse, 0x1 ;  /* 0x000000b217747211 */ /* 0x080fe200078208ff */
[----:B------:R-:W5:Y:S01]  /*0690*/  LDG.E.U16 R114, desc[UR60][R114.64] ;  /* 0x0000003c72727981 */ /* 0x000f62000c1e1500 */
[----:B------:R-:W-:Y:S01]  /*06a0*/  LEA.HI.X.SX32 R7, R21, R5, 0x1, P0 ;  /* 0x0000000515077211 */ /* 0x000fe200000f0eff */
[----:B------:R-:W-:Y:S01]  /*06b0*/  IMAD R21, R172, 0x2, R15 ;  /* 0x00000002ac157824 */ /* 0x000fe200078e020f */
[----:B---3--:R-:W-:-:S03]  /*06c0*/  LEA R8, P0, R19, R178, 0x1 ;  /* 0x000000b213087211 */ /* 0x008fc600078008ff */
[----:B------:R-:W-:Y:S01]  /*06d0*/  IMAD R25, R172, 0x2, R21 ;  /* 0x00000002ac197824 */ /* 0x000fe200078e0215 */
[----:B------:R-:W-:-:S04]  /*06e0*/  LEA.HI.X.SX32 R9, R19, R5, 0x1, P0 ;  /* 0x0000000513097211 */ /* 0x000fc800000f0eff */
[C---:B------:R-:W-:Y:S01]  /*06f0*/  LEA R19, R172.reuse, R25, 0x1 ;  /* 0x00000019ac137211 */ /* 0x040fe200078e08ff */
[----:B------:R-:W3:Y:S01]  /*0700*/  LDG.E.U16 R252, desc[UR60][R8.64] ;  /* 0x0000003c08fc7981 */ /* 0x000ee2000c1e1500 */
[----:B0-----:R-:W-:Y:S02]  /*0710*/  LEA R10, P0, R13, R178, 0x1 ;  /* 0x000000b20d0a7211 */ /* 0x001fe400078008ff */
[-C--:B------:R-:W-:Y:S01]  /*0720*/  LEA.HI.X.SX32 R117, R23, R5.reuse, 0x1, P1 ;  /* 0x0000000517757211 */ /* 0x080fe200008f0eff */
[----:B------:R-:W-:Y:S01]  /*0730*/  IMAD R23, R172, 0x2, R19 ;  /* 0x00000002ac177824 */ /* 0x000fe200078e0213 */
[----:B------:R-:W-:-:S03]  /*0740*/  LEA.HI.X.SX32 R11, R13, R5, 0x1, P0 ;  /* 0x000000050d0b7211 */ /* 0x000fc600000f0eff */
[----:B------:R-:W-:Y:S01]  /*0750*/  IMAD R13, R172, 0x2, R23 ;  /* 0x00000002ac0d7824 */ /* 0x000fe200078e0217 */
[CC--:B------:R-:W-:Y:S01]  /*0760*/  LEA R80, P1, R21.reuse, R178.reuse, 0x1 ;  /* 0x000000b215507211 */ /* 0x0c0fe200078208ff */
[----:B------:R-:W3:Y:S03]  /*0770*/  LDG.E.U16 R251, desc[UR60][R10.64] ;  /* 0x0000003c0afb7981 */ /* 0x000ee6000c1e1500 */
[----:B------:R-:W-:Y:S01]  /*0780*/  LEA.HI.X.SX32 R81, R21, R5, 0x1, P1 ;  /* 0x0000000515517211 */ /* 0x000fe200008f0eff */
[----:B------:R-:W3:Y:S01]  /*0790*/  LDG.E.U16 R116, desc[UR60][R116.64] ;  /* 0x0000003c74747981 */ /* 0x000ee2000c1e1500 */
[----:B------:R-:W-:-:S03]  /*07a0*/  LEA R74, P1, R13, R178, 0x1 ;  /* 0x000000b20d4a7211 */ /* 0x000fc600078208ff */
[----:B------:R-:W3:Y:S01]  /*07b0*/  LDG.E.U16 R80, desc[UR60][R80.64] ;  /* 0x0000003c50507981 */ /* 0x000ee2000c1e1500 */
[----:B------:R-:W-:-:S05]  /*07c0*/  LEA.HI.X.SX32 R75, R13, R5, 0x1, P1 ;  /* 0x000000050d4b7211 */ /* 0x000fca00008f0eff */
[----:B------:R-:W3:Y:S04]  /*07d0*/  LDG.E.U16 R74, desc[UR60][R74.64] ;  /* 0x0000003c4a4a7981 */ /* 0x000ee8000c1e1500 */
[----:B--2---:R0:W-:Y:S04]  /*07e0*/  STL [R1+0x1c], R4 ;  /* 0x00001c0401007387 */ /* 0x0041e80000100800 */
[----:B0-----:R0:W2:Y:S02]  /*07f0*/  LDG.E.U16 R4, desc[UR60][R2.64] ;  /* 0x0000003c02047981 */ /* 0x0010a4000c1e1500 */
[----:B0-----:R-:W-:-:S02]  /*0800*/  LEA R2, P0, R17, R178, 0x1 ;  /* 0x000000b211027211 */ /* 0x001fc400078008ff */
[----:B----4-:R0:W-:Y:S02]  /*0810*/  STL [R1+0x18], R0 ;  /* 0x0000180001007387 */ /* 0x0101e40000100800 */
[----:B------:R-:W-:Y:S01]  /*0820*/  LEA.HI.X.SX32 R3, R17, R5, 0x1, P0 ;  /* 0x0000000511037211 */ /* 0x000fe200000f0eff */
[----:B------:R-:W-:-:S04]  /*0830*/  IMAD R17, R172, 0x2, R13 ;  /* 0x00000002ac117824 */ /* 0x000fc800078e020d */
[----:B------:R-:W-:Y:S01]  /*0840*/  IMAD R27, R172, 0x2, R17 ;  /* 0x00000002ac1b7824 */ /* 0x000fe200078e0211 */
[----:B------:R-:W4:Y:S04]  /*0850*/  LDG.E.U16 R250, desc[UR60][R2.64] ;  /* 0x0000003c02fa7981 */ /* 0x000f28000c1e1500 */
[----:B0-----:R0:W3:Y:S02]  /*0860*/  LDG.E.U16 R0, desc[UR60][R6.64] ;  /* 0x0000003c06007981 */ /* 0x0010e4000c1e1500 */
[----:B0-----:R-:W-:-:S04]  /*0870*/  LEA R6, P0, R15, R178, 0x1 ;  /* 0x000000b20f067211 */ /* 0x001fc800078008ff */
[----:B------:R-:W-:Y:S02]  /*0880*/  LEA.HI.X.SX32 R7, R15, R5, 0x1, P0 ;  /* 0x000000050f077211 */ /* 0x000fe400000f0eff */
[C---:B------:R-:W-:Y:S02]  /*0890*/  LEA R15, R172.reuse, R27, 0x1 ;  /* 0x0000001bac0f7211 */ /* 0x040fe400078e08ff */
[C---:B------:R-:W-:Y:S01]  /*08a0*/  LEA R8, P0, R25.reuse, R178, 0x1 ;  /* 0x000000b219087211 */ /* 0x040fe200078008ff */
[----:B------:R0:W4:Y:S02]  /*08b0*/  LDG.E.U16 R249, desc[UR60][R6.64] ;  /* 0x0000003c06f97981 */ /* 0x000124000c1e1500 */
[----:B------:R-:W-:Y:S01]  /*08c0*/  IMAD R21, R172, 0x2, R15 ;  /* 0x00000002ac157824 */ /* 0x000fe200078e020f */
[----:B------:R-:W-:-:S03]  /*08d0*/  LEA.HI.X.SX32 R9, R25, R5, 0x1, P0 ;  /* 0x0000000519097211 */ /* 0x000fc600000f0eff */
[C---:B------:R-:W-:Y:S01]  /*08e0*/  IMAD R25, R172.reuse, 0x2, R21 ;  /* 0x00000002ac197824 */ /* 0x040fe200078e0215 */
[----:B------:R-:W-:Y:S01]  /*08f0*/  LEA R10, P0, R19, R178, 0x1 ;  /* 0x000000b2130a7211 */ /* 0x000fe200078008ff */
[----:B------:R1:W4:Y:S02]  /*0900*/  LDG.E.U16 R248, desc[UR60][R8.64] ;  /* 0x0000003c08f87981 */ /* 0x000324000c1e1500 */
[----:B------:R-:W-:-:S04]  /*0910*/  IMAD R29, R172, 0x2, R25 ;  /* 0x00000002ac1d7824 */ /* 0x000fc800078e0219 */
[C---:B------:R-:W-:Y:S01]  /*0920*/  IMAD R57, R172.reuse, 0x2, R29 ;  /* 0x00000002ac397824 */ /* 0x040fe200078e021d */
[----:B------:R-:W-:Y:S02]  /*0930*/  LEA.HI.X.SX32 R11, R19, R5, 0x1, P0 ;  /* 0x00000005130b7211 */ /* 0x000fe400000f0eff */
[C---:B------:R-:W-:Y:S02]  /*0940*/  LEA R2, P0, R23.reuse, R178, 0x1 ;  /* 0x000000b217027211 */ /* 0x040fe400078008ff */
[----:B------:R-:W-:Y:S01]  /*0950*/  LEA R19, R172, R57, 0x1 ;  /* 0x00000039ac137211 */ /* 0x000fe200078e08ff */
[----:B------:R5:W4:Y:S01]  /*0960*/  LDG.E.U16 R247, desc[UR60][R10.64] ;  /* 0x0000003c0af77981 */ /* 0x000b22000c1e1500 */
[----:B------:R-:W-:-:S03]  /*0970*/  LEA.HI.X.SX32 R3, R23, R5, 0x1, P0 ;  /* 0x0000000517037211 */ /* 0x000fc600000f0eff */
[C---:B------:R-:W-:Y:S01]  /*0980*/  IMAD R23, R172.reuse, 0x2, R19 ;  /* 0x00000002ac177824 */ /* 0x040fe200078e0213 */
[C---:B0-----:R-:W-:Y:S01]  /*0990*/  LEA R6, P0, R17.reuse, R178, 0x1 ;  /* 0x000000b211067211 */ /* 0x041fe200078008ff */
[----:B------:R0:W4:Y:S02]  /*09a0*/  LDG.E.U16 R246, desc[UR60][R2.64] ;  /* 0x0000003c02f67981 */ /* 0x000124000c1e1500 */
[----:B------:R-:W-:Y:S01]  /*09b0*/  IMAD R31, R172, 0x2, R23 ;  /* 0x00000002ac1f7824 */ /* 0x000fe200078e0217 */
[----:B------:R-:W-:-:S03]  /*09c0*/  LEA.HI.X.SX32 R7, R17, R5, 0x1, P0 ;  /* 0x0000000511077211 */ /* 0x000fc600000f0eff */
[C---:B------:R-:W-:Y:S01]  /*09d0*/  IMAD R71, R172.reuse, 0x2, R31 ;  /* 0x00000002ac477824 */ /* 0x040fe200078e021f */
[CC--:B-1----:R-:W-:Y:S01]  /*09e0*/  LEA R8, P0, R27.reuse, R178.reuse, 0x1 ;  /* 0x000000b21b087211 */ /* 0x0c2fe200078008ff */
[----:B-----5:R-:W-:Y:S02]  /*09f0*/  STL [R1+0x14], R18 ;  /* 0x0000141201007387 */ /* 0x020fe40000100800 */
[C---:B------:R-:W-:Y:S01]  /*0a00*/  IMAD R17, R172.reuse, 0x2, R71 ;  /* 0x00000002ac117824 */ /* 0x040fe200078e0247 */
[----:B------:R-:W-:Y:S01]  /*0a10*/  LEA.HI.X.SX32 R9, R27, R5, 0x1, P0 ;  /* 0x000000051b097211 */ /* 0x000fe200000f0eff */
[----:B------:R1:W5:Y:S01]  /*0a20*/  LDG.E.U16 R245, desc[UR60][R6.64] ;  /* 0x0000003c06f57981 */ /* 0x000362000c1e1500 */
[C---:B------:R-:W-:Y:S02]  /*0a30*/  LEA R10, P0, R15.reuse, R178, 0x1 ;  /* 0x000000b20f0a7211 */ /* 0x040fe400078008ff */
[----:B------:R-:W-:Y:S01]  /*0a40*/  LEA R27, R172, R17, 0x1 ;  /* 0x00000011ac1b7211 */ /* 0x000fe200078e08ff */
[----:B------:R-:W-:Y:S01]  /*0a50*/  STL [R1+0x10], R16 ;  /* 0x0000101001007387 */ /* 0x000fe20000100800 */
[----:B------:R-:W-:-:S03]  /*0a60*/  LEA.HI.X.SX32 R11, R15, R5, 0x1, P0 ;  /* 0x000000050f0b7211 */ /* 0x000fc600000f0eff */
[C---:B------:R-:W-:Y:S01]  /*0a70*/  IMAD R15, R172.reuse, 0x2, R27 ;  /* 0x00000002ac0f7824 */ /* 0x040fe200078e021b */
[CC--:B0-----:R-:W-:Y:S01]  /*0a80*/  LEA R2, P1, R21.reuse, R178.reuse, 0x1 ;  /* 0x000000b215027211 */ /* 0x0c1fe200078208ff */
[----:B------:R-:W-:Y:S02]  /*0a90*/  STL [R1+0xc], R14 ;  /* 0x00000c0e01007387 */ /* 0x000fe40000100800 */
[C---:B------:R-:W-:Y:S01]  /*0aa0*/  IMAD R73, R172.reuse, 0x2, R15 ;  /* 0x00000002ac497824 */ /* 0x040fe200078e020f */
[----:B------:R-:W-:Y:S01]  /*0ab0*/  LEA.HI.X.SX32 R3, R21, R5, 0x1, P1 ;  /* 0x0000000515037211 */ /* 0x000fe200008f0eff */
[----:B------:R0:W-:Y:S02]  /*0ac0*/  STL [R1+0x8], R12 ;  /* 0x0000080c01007387 */ /* 0x0001e40000100800 */
[----:B------:R-:W-:Y:S02]  /*0ad0*/  IMAD R21, R172, 0x2, R73 ;  /* 0x00000002ac157824 */ /* 0x000fe400078e0249 */
[----:B------:R1:W5:Y:S04]  /*0ae0*/  LDG.E.U16 R244, desc[UR60][R8.64] ;  /* 0x0000003c08f47981 */ /* 0x000368000c1e1500 */
[----:B------:R1:W4:Y:S01]  /*0af0*/  LDG.E.U16 R72, desc[UR60][R2.64] ;  /* 0x0000003c02487981 */ /* 0x000322000c1e1500 */
[----:B0-----:R-:W-:-:S03]  /*0b00*/  LEA R12, P0, R25, R178, 0x1 ;  /* 0x000000b2190c7211 */ /* 0x001fc600078008ff */
[----:B------:R-:W5:Y:S01]  /*0b10*/  LDG.E.U16 R243, desc[UR60][R10.64] ;  /* 0x0000003c0af37981 */ /* 0x000f62000c1e1500 */
[-C--:B------:R-:W-:Y:S01]  /*0b20*/  LEA.HI.X.SX32 R13, R25, R5.reuse, 0x1, P0 ;  /* 0x00000005190d7211 */ /* 0x080fe200000f0eff */
[C---:B------:R-:W-:Y:S01]  /*0b30*/  IMAD R25, R172.reuse, 0x2, R21 ;  /* 0x00000002ac197824 */ /* 0x040fe200078e0215 */
[-C--:B-1----:R-:W-:Y:S02]  /*0b40*/  LEA R6, P0, R29, R178.reuse, 0x1 ;  /* 0x000000b21d067211 */ /* 0x082fe400078008ff */
[-C--:B------:R-:W-:Y:S01]  /*0b50*/  LEA R8, P1, R23, R178.reuse, 0x1 ;  /* 0x000000b217087211 */ /* 0x080fe200078208ff */
[----:B------:R0:W5:Y:S01]  /*0b60*/  LDG.E.U16 R242, desc[UR60][R12.64] ;  /* 0x0000003c0cf27981 */ /* 0x000162000c1e1500 */
[----:B------:R-:W-:Y:S02]  /*0b70*/  LEA.HI.X.SX32 R7, R29, R5, 0x1, P0 ;  /* 0x000000051d077211 */ /* 0x000fe400000f0eff */
[C---:B------:R-:W-:Y:S02]  /*0b80*/  LEA R29, R172.reuse, R25, 0x1 ;  /* 0x00000019ac1d7211 */ /* 0x040fe400078e08ff */
[C---:B------:R-:W-:Y:S01]  /*0b90*/  LEA R98, P0, R19.reuse, R178, 0x1 ;  /* 0x000000b213627211 */ /* 0x040fe200078008ff */
[----:B------:R1:W5:Y:S02]  /*0ba0*/  LDG.E.U16 R241, desc[UR60][R6.64] ;  /* 0x0000003c06f17981 */ /* 0x000364000c1e1500 */
[----:B------:R-:W-:Y:S01]  /*0bb0*/  IMAD R75, R172, 0x2, R29 ;  /* 0x00000002ac4b7824 */ /* 0x000fe200078e021d */
[----:B------:R-:W-:-:S03]  /*0bc0*/  LEA.HI.X.SX32 R99, R19, R5, 0x1, P0 ;  /* 0x0000000513637211 */ /* 0x000fc600000f0eff */
[C---:B------:R-:W-:Y:S01]  /*0bd0*/  IMAD R19, R172.reuse, 0x2, R75 ;  /* 0x00000002ac137824 */ /* 0x040fe200078e024b */
[-C--:B------:R-:W-:Y:S01]  /*0be0*/  LEA.HI.X.SX32 R9, R23, R5.reuse, 0x1, P1 ;  /* 0x0000000517097211 */ /* 0x080fe200008f0eff */
[----:B------:R-:W5:Y:S01]  /*0bf0*/  LDG.E.U16 R98, desc[UR60][R98.64] ;  /* 0x0000003c62627981 */ /* 0x000f62000c1e1500 */
[-C--:B------:R-:W-:Y:S01]  /*0c00*/  LEA R2, P0, R31, R178.reuse, 0x1 ;  /* 0x000000b21f027211 */ /* 0x080fe200078008ff */
[C---:B------:R-:W-:Y:S01]  /*0c10*/  IMAD R23, R172.reuse, 0x2, R19 ;  /* 0x00000002ac177824 */ /* 0x040fe200078e0213 */
[-C--:B0-----:R-:W-:Y:S01]  /*0c20*/  LEA R12, P1, R27, R178.reuse, 0x1 ;  /* 0x000000b21b0c7211 */ /* 0x081fe200078208ff */
[----:B------:R0:W5:Y:S01]  /*0c30*/  LDG.E.U16 R240, desc[UR60][R8.64] ;  /* 0x0000003c08f07981 */ /* 0x000162000c1e1500 */
[-C--:B------:R-:W-:Y:S01]  /*0c40*/  LEA.HI.X.SX32 R3, R31, R5.reuse, 0x1, P0 ;  /* 0x000000051f037211 */ /* 0x080fe200000f0eff */
[C---:B------:R-:W-:Y:S01]  /*0c50*/  IMAD R31, R172.reuse, 0x2, R23 ;  /* 0x00000002ac1f7824 */ /* 0x040fe200078e0217 */
[----:B------:R-:W-:Y:S02]  /*0c60*/  LEA R10, P0, R17, R178, 0x1 ;  /* 0x000000b2110a7211 */ /* 0x000fe400078008ff */
[----:B------:R-:W-:Y:S01]  /*0c70*/  LEA.HI.X.SX32 R13, R27, R5, 0x1, P1 ;  /* 0x000000051b0d7211 */ /* 0x000fe200008f0eff */
[----:B------:R0:W5:Y:S01]  /*0c80*/  LDG.E.U16 R239, desc[UR60][R2.64] ;  /* 0x0000003c02ef7981 */ /* 0x000162000c1e1500 */
[----:B------:R-:W-:-:S02]  /*0c90*/  LEA R77, R172, R31, 0x1 ;  /* 0x0000001fac4d7211 */ /* 0x000fc400078e08ff */
[-C--:B------:R-:W-:Y:S01]  /*0ca0*/  LEA.HI.X.SX32 R11, R17, R5.reuse, 0x1, P0 ;  /* 0x00000005110b7211 */ /* 0x080fe200000f0eff */
[----:B------:R0:W5:Y:S01]  /*0cb0*/  LDG.E.U16 R238, desc[UR60][R12.64] ;  /* 0x0000003c0cee7981 */ /* 0x000162000c1e1500 */
[-C--:B-1----:R-:W-:Y:S01]  /*0cc0*/  LEA R6, P0, R15, R178.reuse, 0x1 ;  /* 0x000000b20f067211 */ /* 0x082fe200078008ff */
[C---:B------:R-:W-:Y:S01]  /*0cd0*/  IMAD R17, R172.reuse, 0x2, R77 ;  /* 0x00000002ac117824 */ /* 0x040fe200078e024d */
[----:B0-----:R-:W-:Y:S01]  /*0ce0*/  LEA R8, P1, R25, R178, 0x1 ;  /* 0x000000b219087211 */ /* 0x001fe200078208ff */
[----:B------:R0:W5:Y:S01]  /*0cf0*/  LDG.E.U16 R78, desc[UR60][R10.64] ;  /* 0x0000003c0a4e7981 */ /* 0x000162000c1e1500 */
[----:B------:R-:W-:Y:S01]  /*0d00*/  LEA.HI.X.SX32 R7, R15, R5, 0x1, P0 ;  /* 0x000000050f077211 */ /* 0x000fe200000f0eff */
[----:B------:R-:W-:-:S04]  /*0d10*/  IMAD R15, R172, 0x2, R17 ;  /* 0x00000002ac0f7824 */ /* 0x000fc800078e0211 */
[C---:B------:R-:W-:Y:S01]  /*0d20*/  IMAD R27, R172.reuse, 0x2, R15 ;  /* 0x00000002ac1b7824 */ /* 0x040fe200078e020f */
[C---:B------:R-:W-:Y:S01]  /*0d30*/  LEA R100, P0, R21.reuse, R178, 0x1 ;  /* 0x000000b215647211 */ /* 0x040fe200078008ff */
[----:B------:R1:W5:Y:S02]  /*0d40*/  LDG.E.U16 R237, desc[UR60][R6.64] ;  /* 0x0000003c06ed7981 */ /* 0x000364000c1e1500 */
[----:B------:R-:W-:Y:S01]  /*0d50*/  IMAD R79, R172, 0x2, R27 ;  /* 0x00000002ac4f7824 */ /* 0x000fe200078e021b */
[----:B------:R-:W-:-:S04]  /*0d60*/  LEA.HI.X.SX32 R101, R21, R5, 0x1, P0 ;  /* 0x0000000515657211 */ /* 0x000fc800000f0eff */
[----:B------:R-:W-:Y:S01]  /*0d70*/  LEA R21, R172, R79, 0x1 ;  /* 0x0000004fac157211 */ /* 0x000fe200078e08ff */
[----:B------:R-:W5:Y:S01]  /*0d80*/  LDG.E.U16 R100, desc[UR60][R100.64] ;  /* 0x0000003c64647981 */ /* 0x000f62000c1e1500 */
[----:B------:R-:W-:-:S03]  /*0d90*/  LEA R2, P0, R29, R178, 0x1 ;  /* 0x000000b21d027211 */ /* 0x000fc600078008ff */
        /* <DEDUP_REMOVED lines=11> */
[----:B------:R-:W-:Y:S02]  /*0e50*/  LEA.HI.X.SX32 R11, R23, R5, 0x1, P1 ;  /* 0x00000005170b7211 */ /* 0x000fe400008f0eff */
[----:B------:R-:W-:Y:S01]  /*0e60*/  LEA R232, P0, R31, R178, 0x1 ;  /* 0x000000b21fe87211 */ /* 0x000fe200078008ff */
[----:B------:R-:W5:Y:S01]  /*0e70*/  LDG.E.U16 R140, desc[UR60][R140.64] ;  /* 0x0000003c8c8c7981 */ /* 0x000f62000c1e1500 */
[----:B------:R-:W-:-:S02]  /*0e80*/  LEA R23, R172, R19, 0x1 ;  /* 0x00000013ac177211 */ /* 0x000fc400078e08ff */
[----:B-1----:R-:W-:Y:S01]  /*0e90*/  LEA R6, P1, R15, R178, 0x1 ;  /* 0x000000b20f067211 */ /* 0x002fe200078208ff */
[----:B------:R1:W5:Y:S02]  /*0ea0*/  LDG.E.U16 R234, desc[UR60][R10.64] ;  /* 0x0000003c0aea7981 */ /* 0x000364000c1e1500 */
[----:B------:R-:W-:Y:S01]  /*0eb0*/  IMAD R29, R172, 0x2, R23 ;  /* 0x00000002ac1d7824 */ /* 0x000fe200078e0217 */
[----:B------:R-:W-:-:S03]  /*0ec0*/  LEA.HI.X.SX32 R233, R31, R5, 0x1, P0 ;  /* 0x000000051fe97211 */ /* 0x000fc600000f0eff */
[C---:B------:R-:W-:Y:S01]  /*0ed0*/  IMAD R83, R172.reuse, 0x2, R29 ;  /* 0x00000002ac537824 */ /* 0x040fe200078e021d */
[-C--:B------:R-:W-:Y:S01]  /*0ee0*/  LEA R104, P0, R17, R178.reuse, 0x1 ;  /* 0x000000b211687211 */ /* 0x080fe200078008ff */
[----:B------:R-:W5:Y:S01]  /*0ef0*/  LDG.E.U16 R232, desc[UR60][R232.64] ;  /* 0x0000003ce8e87981 */ /* 0x000f62000c1e1500 */
[-C--:B------:R-:W-:Y:S01]  /*0f00*/  LEA.HI.X.SX32 R7, R15, R5.reuse, 0x1, P1 ;  /* 0x000000050f077211 */ /* 0x080fe200008f0eff */
[C---:B------:R-:W-:Y:S01]  /*0f10*/  IMAD R15, R172.reuse, 0x2, R83 ;  /* 0x00000002ac0f7824 */ /* 0x040fe200078e0253 */
[-C--:B------:R-:W-:Y:S02]  /*0f20*/  LEA.HI.X.SX32 R105, R17, R5.reuse, 0x1, P0 ;  /* 0x0000000511697211 */ /* 0x080fe400000f0eff */
[-C--:B0-----:R-:W-:Y:S01]  /*0f30*/  LEA R2, P0, R27, R178.reuse, 0x1 ;  /* 0x000000b21b027211 */ /* 0x081fe200078008ff */
[----:B------:R-:W-:Y:S01]  /*0f40*/  IMAD R17, R172, 0x2, R15 ;  /* 0x00000002ac117824 */ /* 0x000fe200078e020f */
[----:B-1----:R-:W-:Y:S01]  /*0f50*/  LEA R10, P1, R13, R178, 0x1 ;  /* 0x000000b20d0a7211 */ /* 0x002fe200078208ff */
[----:B------:R0:W5:Y:S01]  /*0f60*/  LDG.E.U16 R231, desc[UR60][R6.64] ;  /* 0x0000003c06e77981 */ /* 0x000162000c1e1500 */
[----:B------:R-:W-:-:S02]  /*0f70*/  LEA.HI.X.SX32 R3, R27, R5, 0x1, P0 ;  /* 0x000000051b037211 */ /* 0x000fc400000f0eff */
[----:B------:R-:W-:Y:S01]  /*0f80*/  LEA R27, R172, R17, 0x1 ;  /* 0x00000011ac1b7211 */ /* 0x000fe200078e08ff */
[----:B------:R-:W5:Y:S01]  /*0f90*/  LDG.E.U16 R104, desc[UR60][R104.64] ;  /* 0x0000003c68687981 */ /* 0x000f62000c1e1500 */
[----:B------:R-:W-:-:S03]  /*0fa0*/  LEA R8, P0, R21, R178, 0x1 ;  /* 0x000000b215087211 */ /* 0x000fc600078008ff */
[C---:B------:R-:W-:Y:S01]  /*0fb0*/  IMAD R85, R172.reuse, 0x2, R27 ;  /* 0x00000002ac557824 */ /* 0x040fe200078e021b */
[-C--:B------:R-:W-:Y:S01]  /*0fc0*/  LEA.HI.X.SX32 R9, R21, R5.reuse, 0x1, P0 ;  /* 0x0000000515097211 */ /* 0x080fe200000f0eff */
[----:B------:R1:W5:Y:S01]  /*0fd0*/  LDG.E.U16 R230, desc[UR60][R2.64] ;  /* 0x0000003c02e67981 */ /* 0x000362000c1e1500 */
[-C--:B------:R-:W-:Y:S01]  /*0fe0*/  LEA R12, P0, R25, R178.reuse, 0x1 ;  /* 0x000000b2190c7211 */ /* 0x080fe200078008ff */
[C---:B------:R-:W-:Y:S01]  /*0ff0*/  IMAD R21, R172.reuse, 0x2, R85 ;  /* 0x00000002ac157824 */ /* 0x040fe200078e0255 */
[-C--:B------:R-:W-:Y:S01]  /*1000*/  LEA.HI.X.SX32 R11, R13, R5.reuse, 0x1, P1 ;  /* 0x000000050d0b7211 */ /* 0x080fe200008f0eff */
[----:B------:R1:W5:Y:S01]  /*1010*/  LDG.E.U16 R76, desc[UR60][R8.64] ;  /* 0x0000003c084c7981 */ /* 0x000362000c1e1500 */
[----:B------:R-:W-:Y:S01]  /*1020*/  LEA.HI.X.SX32 R13, R25, R5, 0x1, P0 ;  /* 0x00000005190d7211 */ /* 0x000fe200000f0eff */
[C---:B------:R-:W-:Y:S01]  /*1030*/  IMAD R25, R172.reuse, 0x2, R21 ;  /* 0x00000002ac197824 */ /* 0x040fe200078e0215 */
[-C--:B0-----:R-:W-:Y:S01]  /*1040*/  LEA R6, P1, R23, R178.reuse, 0x1 ;  /* 0x000000b217067211 */ /* 0x081fe200078208ff */
[----:B------:R-:W5:Y:S02]  /*1050*/  LDG.E.U16 R229, desc[UR60][R10.64] ;  /* 0x0000003c0ae57981 */ /* 0x000f64000c1e1500 */
[C---:B------:R-:W-:Y:S01]  /*1060*/  IMAD R31, R172.reuse, 0x2, R25 ;  /* 0x00000002ac1f7824 */ /* 0x040fe200078e0219 */
[----:B------:R-:W-:Y:S01]  /*1070*/  LEA R142, P0, R19, R178, 0x1 ;  /* 0x000000b2138e7211 */ /* 0x000fe200078008ff */
[----:B------:R0:W5:Y:S03]  /*1080*/  LDG.E.U16 R228, desc[UR60][R12.64] ;  /* 0x0000003c0ce47981 */ /* 0x000166000c1e1500 */
[----:B------:R-:W-:-:S02]  /*1090*/  LEA R87, R172, R31, 0x1 ;  /* 0x0000001fac577211 */ /* 0x000fc400078e08ff */
[----:B------:R-:W-:-:S03]  /*10a0*/  LEA.HI.X.SX32 R143, R19, R5, 0x1, P0 ;  /* 0x00000005138f7211 */ /* 0x000fc600000f0eff */
[C---:B------:R-:W-:Y:S01]  /*10b0*/  IMAD R19, R172.reuse, 0x2, R87 ;  /* 0x00000002ac137824 */ /* 0x040fe200078e0257 */
[-C--:B------:R-:W-:Y:S01]  /*10c0*/  LEA.HI.X.SX32 R7, R23, R5.reuse, 0x1, P1 ;  /* 0x0000000517077211 */ /* 0x080fe200008f0eff */
[----:B------:R-:W5:Y:S01]  /*10d0*/  LDG.E.U16 R142, desc[UR60][R142.64] ;  /* 0x0000003c8e8e7981 */ /* 0x000f62000c1e1500 */
[-C--:B-1----:R-:W-:Y:S01]  /*10e0*/  LEA R2, P0, R29, R178.reuse, 0x1 ;  /* 0x000000b21d027211 */ /* 0x082fe200078008ff */
[C---:B------:R-:W-:Y:S01]  /*10f0*/  IMAD R23, R172.reuse, 0x2, R19 ;  /* 0x00000002ac177824 */ /* 0x040fe200078e0213 */
[----:B------:R-:W-:Y:S01]  /*1100*/  LEA R8, P1, R17, R178, 0x1 ;  /* 0x000000b211087211 */ /* 0x000fe200078208ff */
[----:B------:R1:W5:Y:S01]  /*1110*/  LDG.E.U16 R227, desc[UR60][R6.64] ;  /* 0x0000003c06e37981 */ /* 0x000362000c1e1500 */
[----:B------:R-:W-:Y:S01]  /*1120*/  LEA.HI.X.SX32 R3, R29, R5, 0x1, P0 ;  /* 0x000000051d037211 */ /* 0x000fe200000f0eff */
[----:B------:R-:W-:-:S04]  /*1130*/  IMAD R29, R172, 0x2, R23 ;  /* 0x00000002ac1d7824 */ /* 0x000fc800078e0217 */
[C---:B------:R-:W-:Y:S01]  /*1140*/  IMAD R89, R172.reuse, 0x2, R29 ;  /* 0x00000002ac597824 */ /* 0x040fe200078e021d */
[C---:B------:R-:W-:Y:S01]  /*1150*/  LEA R144, P0, R15.reuse, R178, 0x1 ;  /* 0x000000b20f907211 */ /* 0x040fe200078008ff */
[----:B------:R1:W5:Y:S03]  /*1160*/  LDG.E.U16 R226, desc[UR60][R2.64] ;  /* 0x0000003c02e27981 */ /* 0x000366000c1e1500 */
[----:B0-----:R-:W-:Y:S02]  /*1170*/  LEA R13, R172, R89, 0x1 ;  /* 0x00000059ac0d7211 */ /* 0x001fe400078e08ff */
[----:B------:R-:W-:-:S03]  /*1180*/  LEA.HI.X.SX32 R145, R15, R5, 0x1, P0 ;  /* 0x000000050f917211 */ /* 0x000fc600000f0eff */
[C---:B------:R-:W-:Y:S01]  /*1190*/  IMAD R15, R172.reuse, 0x2, R13 ;  /* 0x00000002ac0f7824 */ /* 0x040fe200078e020d */
[-C--:B------:R-:W-:Y:S01]  /*11a0*/  LEA R10, P0, R27, R178.reuse, 0x1 ;  /* 0x000000b21b0a7211 */ /* 0x080fe200078008ff */
[----:B------:R-:W5:Y:S01]  /*11b0*/  LDG.E.U16 R144, desc[UR60][R144.64] ;  /* 0x0000003c90907981 */ /* 0x000f62000c1e1500 */
[-C--:B------:R-:W-:Y:S01]  /*11c0*/  LEA.HI.X.SX32 R9, R17, R5.reuse, 0x1, P1 ;  /* 0x0000000511097211 */ /* 0x080fe200008f0eff */
[C---:B------:R-:W-:Y:S01]  /*11d0*/  IMAD R17, R172.reuse, 0x2, R15 ;  /* 0x00000002ac117824 */ /* 0x040fe200078e020f */
[-C--:B------:R-:W-:Y:S02]  /*11e0*/  LEA.HI.X.SX32 R11, R27, R5.reuse, 0x1, P0 ;  /* 0x000000051b0b7211 */ /* 0x080fe400000f0eff */
[-C--:B------:R-:W-:Y:S01]  /*11f0*/  LEA R146, P0, R21, R178.reuse, 0x1 ;  /* 0x000000b215927211 */ /* 0x080fe200078008ff */
[C---:B------:R-:W-:Y:S01]  /*1200*/  IMAD R91, R172.reuse, 0x2, R17 ;  /* 0x00000002ac5b7824 */ /* 0x040fe200078e0211 */
[-C--:B-1----:R-:W-:Y:S01]  /*1210*/  LEA R6, P1, R25, R178.reuse, 0x1 ;  /* 0x000000b219067211 */ /* 0x082fe200078208ff */
[----:B------:R0:W5:Y:S01]  /*1220*/  LDG.E.U16 R225, desc[UR60][R8.64] ;  /* 0x0000003c08e17981 */ /* 0x000162000c1e1500 */
[-C--:B------:R-:W-:Y:S01]  /*1230*/  LEA.HI.X.SX32 R147, R21, R5.reuse, 0x1, P0 ;  /* 0x0000000515937211 */ /* 0x080fe200000f0eff */
[C---:B------:R-:W-:Y:S01]  /*1240*/  IMAD R21, R172.reuse, 0x2, R91 ;  /* 0x00000002ac157824 */ /* 0x040fe200078e025b */
[----:B------:R-:W-:Y:S01]  /*1250*/  LEA.HI.X.SX32 R7, R25, R5, 0x1, P1 ;  /* 0x0000000519077211 */ /* 0x000fe200008f0eff */
[----:B------:R1:W5:Y:S03]  /*1260*/  LDG.E.U16 R224, desc[UR60][R10.64] ;  /* 0x0000003c0ae07981 */ /* 0x000366000c1e1500 */
[----:B------:R-:W-:Y:S01]  /*1270*/  LEA R25, R172, R21, 0x1 ;  /* 0x00000015ac197211 */ /* 0x000fe200078e08ff */
[----:B------:R1:W5:Y:S01]  /*1280*/  LDG.E.U16 R223, desc[UR60][R6.64] ;  /* 0x0000003c06df7981 */ /* 0x000362000c1e1500 */
[----:B------:R-:W-:-:S03]  /*1290*/  LEA R2, P0, R31, R178, 0x1 ;  /* 0x000000b21f027211 */ /* 0x000fc600078008ff */
        /* <DEDUP_REMOVED lines=9> */
[-C--:B------:R-:W-:Y:S02]  /*1330*/  LEA.HI.X.SX32 R9, R23, R5.reuse, 0x1, P1 ;  /* 0x0000000517097211 */ /* 0x080fe400008f0eff */
[-C--:B-1----:R-:W-:Y:S01]  /*1340*/  LEA R10, P0, R29, R178.reuse, 0x1 ;  /* 0x000000b21d0a7211 */ /* 0x082fe200078008ff */
[----:B------:R-:W-:Y:S01]  /*1350*/  IMAD R23, R172, 0x2, R19 ;  /* 0x00000002ac177824 */ /* 0x000fe200078e0213 */
[----:B------:R-:W-:Y:S01]  /*1360*/  LEA R12, P1, R15, R178, 0x1 ;  /* 0x000000b20f0c7211 */ /* 0x000fe200078208ff */
[----:B------:R1:W5:Y:S01]  /*1370*/  LDG.E.U16 R221, desc[UR60][R8.64] ;  /* 0x0000003c08dd7981 */ /* 0x000362000c1e1500 */
[----:B------:R-:W-:-:S02]  /*1380*/  LEA.HI.X.SX32 R11, R29, R5, 0x1, P0 ;  /* 0x000000051d0b7211 */ /* 0x000fc400000f0eff */
[----:B------:R-:W-:Y:S01]  /*1390*/  LEA R29, R172, R23, 0x1 ;  /* 0x00000017ac1d7211 */ /* 0x000fe200078e08ff */
[----:B------:R-:W5:Y:S01]  /*13a0*/  LDG.E.U16 R106, desc[UR60][R106.64] ;  /* 0x0000003c6a6a7981 */ /* 0x000f62000c1e1500 */
[----:B------:R-:W-:-:S03]  /*13b0*/  LEA R6, P0, R13, R178, 0x1 ;  /* 0x000000b20d067211 */ /* 0x000fc600078008ff */
[C---:B------:R-:W-:Y:S01]  /*13c0*/  IMAD R95, R172.reuse, 0x2, R29 ;  /* 0x00000002ac5f7824 */ /* 0x040fe200078e021d */
[-C--:B------:R-:W-:Y:S01]  /*13d0*/  LEA.HI.X.SX32 R7, R13, R5.reuse, 0x1, P0 ;  /* 0x000000050d077211 */ /* 0x080fe200000f0eff */
[----:B------:R-:W5:Y:S01]  /*13e0*/  LDG.E.U16 R220, desc[UR60][R10.64] ;  /* 0x0000003c0adc7981 */ /* 0x000f62000c1e1500 */
[-C--:B------:R-:W-:Y:S01]  /*13f0*/  LEA.HI.X.SX32 R13, R15, R5.reuse, 0x1, P1 ;  /* 0x000000050f0d7211 */ /* 0x080fe200008f0eff */
[C---:B------:R-:W-:Y:S01]  /*1400*/  IMAD R15, R172.reuse, 0x2, R95 ;  /* 0x00000002ac0f7824 */ /* 0x040fe200078e025f */
[CC--:B0-----:R-:W-:Y:S01]  /*1410*/  LEA R2, P0, R17.reuse, R178.reuse, 0x1 ;  /* 0x000000b211027211 */ /* 0x0c1fe200078008ff */
[----:B------:R0:W5:Y:S03]  /*1420*/  LDG.E.U16 R96, desc[UR60][R6.64] ;  /* 0x0000003c06607981 */ /* 0x000166000c1e1500 */
[----:B------:R-:W-:Y:S01]  /*1430*/  LEA.HI.X.SX32 R3, R17, R5, 0x1, P0 ;  /* 0x0000000511037211 */ /* 0x000fe200000f0eff */
[C---:B------:R-:W-:Y:S01]  /*1440*/  IMAD R17, R172.reuse, 0x2, R15 ;  /* 0x00000002ac117824 */ /* 0x040fe200078e020f */
[-C--:B-1----:R-:W-:Y:S01]  /*1450*/  LEA R8, P1, R25, R178.reuse, 0x1 ;  /* 0x000000b219087211 */ /* 0x082fe200078208ff */
[----:B------:R1:W5:Y:S02]  /*1460*/  LDG.E.U16 R219, desc[UR60][R12.64] ;  /* 0x0000003c0cdb7981 */ /* 0x000364000c1e1500 */
        /* <DEDUP_REMOVED lines=8> */
[-C--:B0-----:R-:W-:Y:S01]  /*14f0*/  LEA R6, P0, R27, R178.reuse, 0x1 ;  /* 0x000000b21b067211 */ /* 0x081fe200078008ff */
[C---:B------:R-:W-:Y:S01]  /*1500*/  IMAD R25, R172.reuse, 0x2, R21 ;  /* 0x00000002ac197824 */ /* 0x040fe200078e0215 */
[-C--:B-1----:R-:W-:Y:S01]  /*1510*/  LEA R12, P1, R23, R178.reuse, 0x1 ;  /* 0x000000b2170c7211 */ /* 0x082fe200078208ff */
[----:B------:R0:W5:Y:S01]  /*1520*/  LDG.E.U16 R217, desc[UR60][R8.64] ;  /* 0x0000003c08d97981 */ /* 0x000162000c1e1500 */
[----:B------:R-:W-:Y:S01]  /*1530*/  LEA.HI.X.SX32 R7, R27, R5, 0x1, P0 ;  /* 0x000000051b077211 */ /* 0x000fe200000f0eff */
[----:B------:R-:W-:Y:S01]  /*1540*/  IMAD R27, R172, 0x2, R25 ;  /* 0x00000002ac1b7824 */ /* 0x000fe200078e0219 */
[----:B------:R-:W-:-:S03]  /*1550*/  LEA R10, P0, R19, R178, 0x1 ;  /* 0x000000b2130a7211 */ /* 0x000fc600078008ff */
[C---:B------:R-:W-:Y:S01]  /*1560*/  IMAD R99, R172.reuse, 0x2, R27 ;  /* 0x00000002ac637824 */ /* 0x040fe200078e021b */
[----:B------:R-:W-:Y:S01]  /*1570*/  LEA.HI.X.SX32 R11, R19, R5, 0x1, P0 ;  /* 0x00000005130b7211 */ /* 0x000fe200000f0eff */
[----:B------:R1:W5:Y:S03]  /*1580*/  LDG.E.U16 R216, desc[UR60][R6.64] ;  /* 0x0000003c06d87981 */ /* 0x000366000c1e1500 */
[C---:B------:R-:W-:Y:S01]  /*1590*/  LEA R19, R172.reuse, R99, 0x1 ;  /* 0x00000063ac137211 */ /* 0x040fe200078e08ff */
[----:B------:R3:W5:Y:S01]  /*15a0*/  LDG.E.U16 R86, desc[UR60][R10.64] ;  /* 0x0000003c0a567981 */ /* 0x000762000c1e1500 */
[-C--:B------:R-:W-:Y:S02]  /*15b0*/  LEA.HI.X.SX32 R13, R23, R5.reuse, 0x1, P1 ;  /* 0x00000005170d7211 */ /* 0x080fe400008f0eff */
[-C--:B--2---:R-:W-:Y:S01]  /*15c0*/  LEA R2, P0, R29, R178.reuse, 0x1 ;  /* 0x000000b21d027211 */ /* 0x084fe200078008ff */
[C---:B------:R-:W-:Y:S01]  /*15d0*/  IMAD R23, R172.reuse, 0x2, R19 ;  /* 0x00000002ac177824 */ /* 0x040fe200078e0213 */
[-C--:B------:R-:W-:Y:S01]  /*15e0*/  LEA R14, P1, R17, R178.reuse, 0x1 ;  /* 0x000000b2110e7211 */ /* 0x080fe200078208ff */
[----:B------:R-:W2:Y:S01]  /*15f0*/  LDG.E.U16 R215, desc[UR60][R12.64] ;  /* 0x0000003c0cd77981 */ /* 0x000ea2000c1e1500 */
[----:B------:R-:W-:Y:S01]  /*1600*/  LEA.HI.X.SX32 R3, R29, R5, 0x1, P0 ;  /* 0x000000051d037211 */ /* 0x000fe200000f0eff */
[----:B------:R-:W-:Y:S01]  /*1610*/  IMAD R29, R172, 0x2, R23 ;  /* 0x00000002ac1d7824 */ /* 0x000fe200078e0217 */
[----:B0-----:R-:W-:-:S03]  /*1620*/  LEA R8, P0, R15, R178, 0x1 ;  /* 0x000000b20f087211 */ /* 0x001fc600078008ff */
[C---:B------:R-:W-:Y:S01]  /*1630*/  IMAD R101, R172.reuse, 0x2, R29 ;  /* 0x00000002ac657824 */ /* 0x040fe200078e021d */
[-C--:B------:R-:W-:Y:S01]  /*1640*/  LEA.HI.X.SX32 R9, R15, R5.reuse, 0x1, P0 ;  /* 0x000000050f097211 */ /* 0x080fe200000f0eff */
[----:B------:R0:W2:Y:S01]  /*1650*/  LDG.E.U16 R214, desc[UR60][R2.64] ;  /* 0x0000003c02d67981 */ /* 0x0000a2000c1e1500 */
[-C--:B------:R-:W-:Y:S01]  /*1660*/  LEA.HI.X.SX32 R15, R17, R5.reuse, 0x1, P1 ;  /* 0x00000005110f7211 */ /* 0x080fe200008f0eff */
[C---:B------:R-:W-:Y:S01]  /*1670*/  IMAD R17, R172.reuse, 0x2, R101 ;  /* 0x00000002ac117824 */ /* 0x040fe200078e0265 */
[C---:B-1----:R-:W-:Y:S01]  /*1680*/  LEA R6, P0, R31.reuse, R178, 0x1 ;  /* 0x000000b21f067211 */ /* 0x042fe200078008ff */
[----:B------:R-:W2:Y:S03]  /*1690*/  LDG.E.U16 R102, desc[UR60][R8.64] ;  /* 0x0000003c08667981 */ /* 0x000ea6000c1e1500 */
[----:B------:R-:W-:Y:S01]  /*16a0*/  LEA.HI.X.SX32 R7, R31, R5, 0x1, P0 ;  /* 0x000000051f077211 */ /* 0x000fe200000f0eff */
[----:B------:R1:W2:Y:S01]  /*16b0*/  LDG.E.U16 R213, desc[UR60][R14.64] ;  /* 0x0000003c0ed57981 */ /* 0x0002a2000c1e1500 */
[----:B------:R-:W-:-:S02]  /*16c0*/  LEA R31, R172, R17, 0x1 ;  /* 0x00000011ac1f7211 */ /* 0x000fc400078e08ff */
[-C--:B------:R-:W-:Y:S01]  /*16d0*/  LEA R148, P0, R21, R178.reuse, 0x1 ;  /* 0x000000b215947211 */ /* 0x080fe200078008ff */
[----:B------:R1:W2:Y:S02]  /*16e0*/  LDG.E.U16 R212, desc[UR60][R6.64] ;  /* 0x0000003c06d47981 */ /* 0x0002a4000c1e1500 */
[----:B------:R-:W-:Y:S01]  /*16f0*/  IMAD R33, R172, 0x2, R31 ;  /* 0x00000002ac217824 */ /* 0x000fe200078e021f */
[----:B---3--:R-:W-:-:S03]  /*1700*/  LEA R10, P1, R25, R178, 0x1 ;  /* 0x000000b2190a7211 */ /* 0x008fc600078208ff */
[----:B------:R-:W-:Y:S01]  /*1710*/  IMAD R103, R172, 0x2, R33 ;  /* 0x00000002ac677824 */ /* 0x000fe200078e0221 */
[----:B------:R-:W-:-:S03]  /*1720*/  LEA.HI.X.SX32 R149, R21, R5, 0x1, P0 ;  /* 0x0000000515957211 */ /* 0x000fc600000f0eff */
[C---:B------:R-:W-:Y:S01]  /*1730*/  IMAD R21, R172.reuse, 0x2, R103 ;  /* 0x00000002ac157824 */ /* 0x040fe200078e0267 */
[-C--:B------:R-:W-:Y:S01]  /*1740*/  LEA.HI.X.SX32 R11, R25, R5.reuse, 0x1, P1 ;  /* 0x00000005190b7211 */ /* 0x080fe200008f0eff */
[----:B------:R-:W3:Y:S01]  /*1750*/  LDG.E.U16 R148, desc[UR60][R148.64] ;  /* 0x0000003c94947981 */ /* 0x000ee2000c1e1500 */
[-C--:B0-----:R-:W-:Y:S01]  /*1760*/  LEA R2, P0, R27, R178.reuse, 0x1 ;  /* 0x000000b21b027211 */ /* 0x081fe200078008ff */
[C---:B------:R-:W-:Y:S01]  /*1770*/  IMAD R25, R172.reuse, 0x2, R21 ;  /* 0x00000002ac197824 */ /* 0x040fe200078e0215 */
[-C--:B------:R-:W-:Y:S01]  /*1780*/  LEA R12, P1, R23, R178.reuse, 0x1 ;  /* 0x000000b2170c7211 */ /* 0x080fe200078208ff */
[----:B------:R0:W3:Y:S01]  /*1790*/  LDG.E.U16 R211, desc[UR60][R10.64] ;  /* 0x0000003c0ad37981 */ /* 0x0000e2000c1e1500 */
[----:B------:R-:W-:Y:S02]  /*17a0*/  LEA.HI.X.SX32 R3, R27, R5, 0x1, P0 ;  /* 0x000000051b037211 */ /* 0x000fe400000f0eff */
[C---:B------:R-:W-:Y:S02]  /*17b0*/  LEA R27, R172.reuse, R25, 0x1 ;  /* 0x00000019ac1b7211 */ /* 0x040fe400078e08ff */
[C---:B------:R-:W-:Y:S01]  /*17c0*/  LEA R126, P0, R19.reuse, R178, 0x1 ;  /* 0x000000b2137e7211 */ /* 0x040fe200078008ff */
[----:B------:R-:W3:Y:S02]  /*17d0*/  LDG.E.U16 R210, desc[UR60][R2.64] ;  /* 0x0000003c02d27981 */ /* 0x000ee4000c1e1500 */
[----:B------:R-:W-:Y:S01]  /*17e0*/  IMAD R105, R172, 0x2, R27 ;  /* 0x00000002ac697824 */ /* 0x000fe200078e021b */
[----:B------:R-:W-:-:S03]  /*17f0*/  LEA.HI.X.SX32 R127, R19, R5, 0x1, P0 ;  /* 0x00000005137f7211 */ /* 0x000fc600000f0eff */
[C---:B------:R-:W-:Y:S01]  /*1800*/  IMAD R19, R172.reuse, 0x2, R105 ;  /* 0x00000002ac137824 */ /* 0x040fe200078e0269 */
[-C--:B------:R-:W-:Y:S01]  /*1810*/  LEA.HI.X.SX32 R13, R23, R5.reuse, 0x1, P1 ;  /* 0x00000005170d7211 */ /* 0x080fe200008f0eff */
[----:B------:R-:W3:Y:S01]  /*1820*/  LDG.E.U16 R126, desc[UR60][R126.64] ;  /* 0x0000003c7e7e7981 */ /* 0x000ee2000c1e1500 */
[-C--:B-1----:R-:W-:Y:S01]  /*1830*/  LEA R14, P0, R29, R178.reuse, 0x1 ;  /* 0x000000b21d0e7211 */ /* 0x082fe200078008ff */
[C---:B------:R-:W-:Y:S01]  /*1840*/  IMAD R23, R172.reuse, 0x2, R19 ;  /* 0x00000002ac177824 */ /* 0x040fe200078e0213 */
[-C--:B------:R-:W-:Y:S01]  /*1850*/  LEA R6, P1, R31, R178.reuse, 0x1 ;  /* 0x000000b21f067211 */ /* 0x080fe200078208ff */
[----:B------:R-:W3:Y:S01]  /*1860*/  LDG.E.U16 R209, desc[UR60][R12.64] ;  /* 0x0000003c0cd17981 */ /* 0x000ee2000c1e1500 */
[-C--:B------:R-:W-:Y:S01]  /*1870*/  LEA.HI.X.SX32 R15, R29, R5.reuse, 0x1, P0 ;  /* 0x000000051d0f7211 */ /* 0x080fe200000f0eff */
[C---:B------:R-:W-:Y:S01]  /*1880*/  IMAD R29, R172.reuse, 0x2, R23 ;  /* 0x00000002ac1d7824 */ /* 0x040fe200078e0217 */
[----:B------:R-:W-:Y:S02]  /*1890*/  LEA R16, P0, R17, R178, 0x1 ;  /* 0x000000b211107211 */ /* 0x000fe400078008ff */
[----:B------:R-:W-:Y:S01]  /*18a0*/  LEA.HI.X.SX32 R7, R31, R5, 0x1, P1 ;  /* 0x000000051f077211 */ /* 0x000fe200008f0eff */
[----:B------:R-:W3:Y:S01]  /*18b0*/  LDG.E.U16 R208, desc[UR60][R14.64] ;  /* 0x0000003c0ed07981 */ /* 0x000ee2000c1e1500 */
[----:B------:R-:W-:-:S02]  /*18c0*/  LEA R107, R172, R29, 0x1 ;  /* 0x0000001dac6b7211 */ /* 0x000fc400078e08ff */
[-C--:B------:R-:W-:Y:S01]  /*18d0*/  LEA.HI.X.SX32 R17, R17, R5.reuse, 0x1, P0 ;  /* 0x0000000511117211 */ /* 0x080fe200000f0eff */
[----:B------:R-:W3:Y:S01]  /*18e0*/  LDG.E.U16 R207, desc[UR60][R6.64] ;  /* 0x0000003c06cf7981 */ /* 0x000ee2000c1e1500 */
[C---:B------:R-:W-:Y:S01]  /*18f0*/  LEA R8, P0, R33.reuse, R178, 0x1 ;  /* 0x000000b221087211 */ /* 0x040fe200078008ff */
[C---:B------:R-:W-:Y:S02]  /*1900*/  IMAD R31, R172.reuse, 0x2, R107 ;  /* 0x00000002ac1f7824 */ /* 0x040fe400078e026b */
[----:B------:R1:W3:Y:S01]  /*1910*/  LDG.E.U16 R84, desc[UR60][R16.64] ;  /* 0x0000003c10547981 */ /* 0x0002e2000c1e1500 */
[----:B------:R-:W-:Y:S01]  /*1920*/  LEA.HI.X.SX32 R9, R33, R5, 0x1, P0 ;  /* 0x0000000521097211 */ /* 0x000fe200000f0eff */
[----:B------:R-:W-:-:S04]  /*1930*/  IMAD R33, R172, 0x2, R31 ;  /* 0x00000002ac217824 */ /* 0x000fc800078e021f */
[C---:B------:R-:W-:Y:S01]  /*1940*/  IMAD R35, R172.reuse, 0x2, R33 ;  /* 0x00000002ac237824 */ /* 0x040fe200078e0221 */
[-C--:B------:R-:W-:Y:S01]  /*1950*/  LEA R138, P0, R21, R178.reuse, 0x1 ;  /* 0x000000b2158a7211 */ /* 0x080fe200078008ff */
[----:B------:R-:W3:Y:S02]  /*1960*/  LDG.E.U16 R206, desc[UR60][R8.64] ;  /* 0x0000003c08ce7981 */ /* 0x000ee4000c1e1500 */
[----:B------:R-:W-:Y:S01]  /*1970*/  IMAD R109, R172, 0x2, R35 ;  /* 0x00000002ac6d7824 */ /* 0x000fe200078e0223 */
[----:B0-----:R-:W-:-:S04]  /*1980*/  LEA R10, P1, R25, R178, 0x1 ;  /* 0x000000b2190a7211 */ /* 0x001fc800078208ff */
[----:B-1----:R-:W-:Y:S02]  /*1990*/  LEA R17, R172, R109, 0x1 ;  /* 0x0000006dac117211 */ /* 0x002fe400078e08ff */
[----:B------:R-:W-:-:S03]  /*19a0*/  LEA.HI.X.SX32 R139, R21, R5, 0x1, P0 ;  /* 0x00000005158b7211 */ /* 0x000fc600000f0eff */
[C---:B------:R-:W-:Y:S01]  /*19b0*/  IMAD R21, R172.reuse, 0x2, R17 ;  /* 0x00000002ac157824 */ /* 0x040fe200078e0211 */
[-C--:B------:R-:W-:Y:S01]  /*19c0*/  LEA R2, P0, R27, R178.reuse, 0x1 ;  /* 0x000000b21b027211 */ /* 0x080fe200078008ff */
[----:B------:R-:W3:Y:S01]  /*19d0*/  LDG.E.U16 R138, desc[UR60][R138.64] ;  /* 0x0000003c8a8a7981 */ /* 0x000ee2000c1e1500 */
[-C--:B------:R-:W-:Y:S01]  /*19e0*/  LEA.HI.X.SX32 R11, R25, R5.reuse, 0x1, P1 ;  /* 0x00000005190b7211 */ /* 0x080fe200008f0eff */
[C---:B------:R-:W-:Y:S01]  /*19f0*/  IMAD R25, R172.reuse, 0x2, R21 ;  /* 0x00000002ac197824 */ /* 0x040fe200078e0215 */
[-C--:B------:R-:W-:Y:S02]  /*1a00*/  LEA.HI.X.SX32 R3, R27, R5.reuse, 0x1, P0 ;  /* 0x000000051b037211 */ /* 0x080fe400000f0eff */
[-C--:B------:R-:W-:Y:S01]  /*1a10*/  LEA R14, P0, R19, R178.reuse, 0x1 ;  /* 0x000000b2130e7211 */ /* 0x080fe200078008ff */
[C---:B------:R-:W-:Y:S01]  /*1a20*/  IMAD R111, R172.reuse, 0x2, R25 ;  /* 0x00000002ac6f7824 */ /* 0x040fe200078e0219 */
[-C--:B------:R-:W-:Y:S01]  /*1a30*/  LEA R6, P1, R23, R178.reuse, 0x1 ;  /* 0x000000b217067211 */ /* 0x080fe200078208ff */
[----:B------:R-:W3:Y:S01]  /*1a40*/  LDG.E.U16 R205, desc[UR60][R10.64] ;  /* 0x0000003c0acd7981 */ /* 0x000ee2000c1e1500 */
[-C--:B------:R-:W-:Y:S01]  /*1a50*/  LEA.HI.X.SX32 R15, R19, R5.reuse, 0x1, P0 ;  /* 0x00000005130f7211 */ /* 0x080fe200000f0eff */
[C---:B------:R-:W-:Y:S01]  /*1a60*/  IMAD R19, R172.reuse, 0x2, R111 ;  /* 0x00000002ac137824 */ /* 0x040fe200078e026f */
[----:B------:R-:W-:Y:S01]  /*1a70*/  LEA.HI.X.SX32 R7, R23, R5, 0x1, P1 ;  /* 0x0000000517077211 */ /* 0x000fe200008f0eff */
[----:B------:R-:W3:Y:S03]  /*1a80*/  LDG.E.U16 R204, desc[UR60][R2.64] ;  /* 0x0000003c02cc7981 */ /* 0x000ee6000c1e1500 */
[C---:B------:R-:W-:Y:S01]  /*1a90*/  LEA R23, R172.reuse, R19, 0x1 ;  /* 0x00000013ac177211 */ /* 0x040fe200078e08ff */
[----:B------:R0:W3:Y:S04]  /*1aa0*/  LDG.E.U16 R110, desc[UR60][R14.64] ;  /* 0x0000003c0e6e7981 */ /* 0x0000e8000c1e1500 */
[C---:B------:R-:W-:Y:S01]  /*1ab0*/  IMAD R27, R172.reuse, 0x2, R23 ;  /* 0x00000002ac1b7824 */ /* 0x040fe200078e0217 */
[C---:B------:R-:W-:Y:S01]  /*1ac0*/  LEA R12, P0, R29.reuse, R178, 0x1 ;  /* 0x000000b21d0c7211 */ /* 0x040fe200078008ff */
[----:B------:R-:W3:Y:S02]  /*1ad0*/  LDG.E.U16 R203, desc[UR60][R6.64] ;  /* 0x0000003c06cb7981 */ /* 0x000ee4000c1e1500 */
[----:B------:R-:W-:Y:S01]  /*1ae0*/  IMAD R113, R172, 0x2, R27 ;  /* 0x00000002ac717824 */ /* 0x000fe200078e021b */
[----:B------:R-:W-:-:S03]  /*1af0*/  LEA.HI.X.SX32 R13, R29, R5, 0x1, P0 ;  /* 0x000000051d0d7211 */ /* 0x000fc600000f0eff */
[C---:B0-----:R-:W-:Y:S01]  /*1b00*/  IMAD R15, R172.reuse, 0x2, R113 ;  /* 0x00000002ac0f7824 */ /* 0x041fe200078e0271 */
[C---:B------:R-:W-:Y:S01]  /*1b10*/  LEA R128, P0, R31.reuse, R178, 0x1 ;  /* 0x000000b21f807211 */ /* 0x040fe200078008ff */
[----:B------:R0:W3:Y:S02]  /*1b20*/  LDG.E.U16 R202, desc[UR60][R12.64] ;  /* 0x0000003c0cca7981 */ /* 0x0000e4000c1e1500 */
[----:B------:R-:W-:Y:S01]  /*1b30*/  IMAD R29, R172, 0x2, R15 ;  /* 0x00000002ac1d7824 */ /* 0x000fe200078e020f */
[----:B------:R-:W-:-:S04]  /*1b40*/  LEA.HI.X.SX32 R129, R31, R5, 0x1, P0 ;  /* 0x000000051f817211 */ /* 0x000fc800000f0eff */
[----:B------:R-:W-:Y:S01]  /*1b50*/  LEA R31, R172, R29, 0x1 ;  /* 0x0000001dac1f7211 */ /* 0x000fe200078e08ff */
[----:B------:R-:W3:Y:S01]  /*1b60*/  LDG.E.U16 R128, desc[UR60][R128.64] ;  /* 0x0000003c80807981 */ /* 0x000ee2000c1e1500 */
[----:B------:R-:W-:-:S03]  /*1b70*/  LEA R10, P1, R33, R178, 0x1 ;  /* 0x000000b2210a7211 */ /* 0x000fc600078208ff */
[C---:B------:R-:W-:Y:S01]  /*1b80*/  IMAD R115, R172.reuse, 0x2, R31 ;  /* 0x00000002ac737824 */ /* 0x040fe200078e021f */
[-C--:B------:R-:W-:Y:S02]  /*1b90*/  LEA.HI.X.SX32 R11, R33, R5.reuse, 0x1, P1 ;  /* 0x00000005210b7211 */ /* 0x080fe400008f0eff */
[CC--:B------:R-:W-:Y:S01]  /*1ba0*/  LEA R2, P0, R35.reuse, R178.reuse, 0x1 ;  /* 0x000000b223027211 */ /* 0x0c0fe200078008ff */
[----:B0-----:R-:W-:Y:S02]  /*1bb0*/  IMAD R13, R172, 0x2, R115 ;  /* 0x00000002ac0d7824 */ /* 0x001fe400078e0273 */
[----:B------:R0:W3:Y:S01]  /*1bc0*/  LDG.E.U16 R201, desc[UR60][R10.64] ;  /* 0x0000003c0ac97981 */ /* 0x0000e2000c1e1500 */
[----:B------:R-:W-:Y:S02]  /*1bd0*/  LEA.HI.X.SX32 R3, R35, R5, 0x1, P0 ;  /* 0x0000000523037211 */ /* 0x000fe400000f0eff */
[----:B------:R-:W-:-:S03]  /*1be0*/  LEA R8, P0, R17, R178, 0x1 ;  /* 0x000000b211087211 */ /* 0x000fc600078008ff */
[----:B------:R1:W3:Y:S01]  /*1bf0*/  LDG.E.U16 R200, desc[UR60][R2.64] ;  /* 0x0000003c02c87981 */ /* 0x0002e2000c1e1500 */
[----:B------:R-:W-:Y:S01]  /*1c00*/  LEA.HI.X.SX32 R9, R17, R5, 0x1, P0 ;  /* 0x0000000511097211 */ /* 0x000fe200000f0eff */
[----:B0-----:R-:W-:Y:S01]  /*1c10*/  IMAD R11, R172, 0x2, R13 ;  /* 0x00000002ac0b7824 */ /* 0x001fe200078e020d */
[----:B------:R-:W-:-:S03]  /*1c20*/  LEA R6, P1, R21, R178, 0x1 ;  /* 0x000000b215067211 */ /* 0x000fc600078208ff */
[----:B------:R-:W2:Y:S01]  /*1c30*/  LDG.E.U16 R82, desc[UR60][R8.64] ;  /* 0x0000003c08527981 */ /* 0x000ea2000c1e1500 */
[----:B------:R-:W-:Y:S01]  /*1c40*/  IMAD R17, R172, 0x2, R11 ;  /* 0x00000002ac117824 */ /* 0x000fe200078e020b */
[----:B-1----:R-:W-:-:S04]  /*1c50*/  LEA R2, P0, R25, R178, 0x1 ;  /* 0x000000b219027211 */ /* 0x002fc800078008ff */
[C---:B------:R-:W-:Y:S02]  /*1c60*/  LEA R117, R172.reuse, R17, 0x1 ;  /* 0x00000011ac757211 */ /* 0x040fe400078e08ff */
[-C--:B------:R-:W-:Y:S02]  /*1c70*/  LEA.HI.X.SX32 R3, R25, R5.reuse, 0x1, P0 ;  /* 0x0000000519037211 */ /* 0x080fe400000f0eff */
[----:B------:R-:W-:Y:S02]  /*1c80*/  LEA R150, P0, R19, R178, 0x1 ;  /* 0x000000b213967211 */ /* 0x000fe400078008ff */
[-C--:B------:R-:W-:Y:S01]  /*1c90*/  LEA.HI.X.SX32 R7, R21, R5.reuse, 0x1, P1 ;  /* 0x0000000515077211 */ /* 0x080fe200008f0eff */
[----:B------:R0:W3:Y:S01]  /*1ca0*/  LDG.E.U16 R198, desc[UR60][R2.64] ;  /* 0x0000003c02c67981 */ /* 0x0000e2000c1e1500 */
[----:B------:R-:W-:Y:S01]  /*1cb0*/  LEA.HI.X.SX32 R151, R19, R5, 0x1, P0 ;  /* 0x0000000513977211 */ /* 0x000fe200000f0eff */
[C---:B------:R-:W-:Y:S02]  /*1cc0*/  IMAD R19, R172.reuse, 0x2, R117 ;  /* 0x00000002ac137824 */ /* 0x040fe400078e0275 */
[----:B------:R1:W3:Y:S02]  /*1cd0*/  LDG.E.U16 R199, desc[UR60][R6.64] ;  /* 0x0000003c06c77981 */ /* 0x0002e4000c1e1500 */
[----:B------:R-:W-:-:S02]  /*1ce0*/  IMAD R21, R172, 0x2, R19 ;  /* 0x00000002ac157824 */ /* 0x000fc400078e0213 */
[----:B------:R-:W3:Y:S01]  /*1cf0*/  LDG.E.U16 R150, desc[UR60][R150.64] ;  /* 0x0000003c96967981 */ /* 0x000ee2000c1e1500 */
[-C--:B0-----:R-:W-:Y:S02]  /*1d00*/  LEA R2, P0, R27, R178.reuse, 0x1 ;  /* 0x000000b21b027211 */ /* 0x081fe400078008ff */
[----:B-1----:R-:W-:-:S04]  /*1d10*/  LEA R6, P1, R23, R178, 0x1 ;  /* 0x000000b217067211 */ /* 0x002fc800078208ff */
[-C--:B------:R-:W-:Y:S01]  /*1d20*/  LEA.HI.X.SX32 R7, R23, R5.reuse, 0x1, P1 ;  /* 0x0000000517077211 */ /* 0x080fe200008f0eff */
[C---:B------:R-:W-:Y:S01]  /*1d30*/  IMAD R23, R172.reuse, 0x2, R21 ;  /* 0x00000002ac177824 */ /* 0x040fe200078e0215 */
[-C--:B------:R-:W-:Y:S02]  /*1d40*/  LEA.HI.X.SX32 R3, R27, R5.reuse, 0x1, P0 ;  /* 0x000000051b037211 */ /* 0x080fe400000f0eff */
[CC--:B------:R-:W-:Y:S01]  /*1d50*/  LEA R8, P0, R15.reuse, R178.reuse, 0x1 ;  /* 0x000000b20f087211 */ /* 0x0c0fe200078008ff */
[C---:B------:R-:W-:Y:S01]  /*1d60*/  IMAD R119, R172.reuse, 0x2, R23 ;  /* 0x00000002ac777824 */ /* 0x040fe200078e0217 */
[----:B------:R0:W3:Y:S02]  /*1d70*/  LDG.E.U16 R197, desc[UR60][R6.64] ;  /* 0x0000003c06c57981 */ /* 0x0000e4000c1e1500 */
[----:B------:R-:W-:Y:S02]  /*1d80*/  LEA.HI.X.SX32 R9, R15, R5, 0x1, P0 ;  /* 0x000000050f097211 */ /* 0x000fe400000f0eff */
[----:B------:R-:W-:Y:S01]  /*1d90*/  LEA R15, R172, R119, 0x1 ;  /* 0x00000077ac0f7211 */ /* 0x000fe200078e08ff */
[----:B------:R1:W3:Y:S01]  /*1da0*/  LDG.E.U16 R196, desc[UR60][R2.64] ;  /* 0x0000003c02c47981 */ /* 0x0002e2000c1e1500 */
[----:B0-----:R-:W-:-:S03]  /*1db0*/  LEA R6, P1, R29, R178, 0x1 ;  /* 0x000000b21d067211 */ /* 0x001fc600078208ff */
[C---:B------:R-:W-:Y:S01]  /*1dc0*/  IMAD R25, R172.reuse, 0x2, R15 ;  /* 0x00000002ac197824 */ /* 0x040fe200078e020f */
[----:B------:R-:W3:Y:S01]  /*1dd0*/  LDG.E.U16 R108, desc[UR60][R8.64] ;  /* 0x0000003c086c7981 */ /* 0x000ee2000c1e1500 */
[-C--:B------:R-:W-:Y:S02]  /*1de0*/  LEA.HI.X.SX32 R7, R29, R5.reuse, 0x1, P1 ;  /* 0x000000051d077211 */ /* 0x080fe400008f0eff */
[C---:B------:R-:W-:Y:S01]  /*1df0*/  IMAD R27, R172.reuse, 0x2, R25 ;  /* 0x00000002ac1b7824 */ /* 0x040fe200078e0219 */
[CC--:B-1----:R-:W-:Y:S02]  /*1e00*/  LEA R2, P0, R31.reuse, R178.reuse, 0x1 ;  /* 0x000000b21f027211 */ /* 0x0c2fe400078008ff */
[----:B------:R0:W3:Y:S01]  /*1e10*/  LDG.E.U16 R195, desc[UR60][R6.64] ;  /* 0x0000003c06c37981 */ /* 0x0000e2000c1e1500 */
[----:B------:R-:W-:Y:S01]  /*1e20*/  IMAD R121, R172, 0x2, R27 ;  /* 0x00000002ac797824 */ /* 0x000fe200078e021b */
[----:B------:R-:W-:Y:S02]  /*1e30*/  LEA.HI.X.SX32 R3, R31, R5, 0x1, P0 ;  /* 0x000000051f037211 */ /* 0x000fe400000f0eff */
[----:B------:R-:W-:-:S03]  /*1e40*/  LEA R130, P0, R13, R178, 0x1 ;  /* 0x000000b20d827211 */ /* 0x000fc600078008ff */
[----:B------:R1:W3:Y:S01]  /*1e50*/  LDG.E.U16 R194, desc[UR60][R2.64] ;  /* 0x0000003c02c27981 */ /* 0x0002e2000c1e1500 */
[----:B0-----:R-:W-:-:S04]  /*1e60*/  LEA R6, P1, R11, R178, 0x1 ;  /* 0x000000b20b067211 */ /* 0x001fc800078208ff */
[-C--:B------:R-:W-:Y:S01]  /*1e70*/  LEA.HI.X.SX32 R7, R11, R5.reuse, 0x1, P1 ;  /* 0x000000050b077211 */ /* 0x080fe200008f0eff */
[C---:B------:R-:W-:Y:S01]  /*1e80*/  IMAD R11, R172.reuse, 0x2, R121 ;  /* 0x00000002ac0b7824 */ /* 0x040fe200078e0279 */
[----:B------:R-:W-:Y:S02]  /*1e90*/  LEA.HI.X.SX32 R131, R13, R5, 0x1, P0 ;  /* 0x000000050d837211 */ /* 0x000fe400000f0eff */
[CC--:B-1----:R-:W-:Y:S01]  /*1ea0*/  LEA R2, P0, R17.reuse, R178.reuse, 0x1 ;  /* 0x000000b211027211 */ /* 0x0c2fe200078008ff */
[----:B------:R0:W3:Y:S01]  /*1eb0*/  LDG.E.U16 R193, desc[UR60][R6.64] ;  /* 0x0000003c06c17981 */ /* 0x0000e2000c1e1500 */
[C---:B------:R-:W-:Y:S02]  /*1ec0*/  LEA R13, R172.reuse, R11, 0x1 ;  /* 0x0000000bac0d7211 */ /* 0x040fe400078e08ff */
[----:B------:R-:W-:Y:S01]  /*1ed0*/  LEA.HI.X.SX32 R3, R17, R5, 0x1, P0 ;  /* 0x0000000511037211 */ /* 0x000fe200000f0eff */
[----:B------:R-:W3:Y:S02]  /*1ee0*/  LDG.E.U16 R130, desc[UR60][R130.64] ;  /* 0x0000003c82827981 */ /* 0x000ee4000c1e1500 */
[C---:B------:R-:W-:Y:S01]  /*1ef0*/  IMAD R17, R172.reuse, 0x2, R13 ;  /* 0x00000002ac117824 */ /* 0x040fe200078e020d */
[-C--:B------:R-:W-:Y:S01]  /*1f00*/  LEA R8, P0, R19, R178.reuse, 0x1 ;  /* 0x000000b213087211 */ /* 0x080fe200078008ff */
[----:B------:R1:W3:Y:S02]  /*1f10*/  LDG.E.U16 R192, desc[UR60][R2.64] ;  /* 0x0000003c02c07981 */ /* 0x0002e4000c1e1500 */
[----:B------:R-:W-:Y:S01]  /*1f20*/  IMAD R123, R172, 0x2, R17 ;  /* 0x00000002ac7b7824 */ /* 0x000fe200078e0211 */
[----:B0-----:R-:W-:-:S02]  /*1f30*/  LEA R6, P1, R21, R178, 0x1 ;  /* 0x000000b215067211 */ /* 0x001fc400078208ff */
[-C--:B------:R-:W-:Y:S01]  /*1f40*/  LEA.HI.X.SX32 R9, R19, R5.reuse, 0x1, P0 ;  /* 0x0000000513097211 */ /* 0x080fe200000f0eff */
[C---:B------:R-:W-:Y:S01]  /*1f50*/  IMAD R19, R172.reuse, 0x2, R123 ;  /* 0x00000002ac137824 */ /* 0x040fe200078e027b */
[-C--:B------:R-:W-:Y:S02]  /*1f60*/  LEA.HI.X.SX32 R7, R21, R5.reuse, 0x1, P1 ;  /* 0x0000000515077211 */ /* 0x080fe400008f0eff */
[CC--:B-1----:R-:W-:Y:S01]  /*1f70*/  LEA R2, P0, R23.reuse, R178.reuse, 0x1 ;  /* 0x000000b217027211 */ /* 0x0c2fe200078008ff */
[C---:B------:R-:W-:Y:S02]  /*1f80*/  IMAD R21, R172.reuse, 0x2, R19 ;  /* 0x00000002ac157824 */ /* 0x040fe400078e0213 */
[----:B------:R0:W3:Y:S01]  /*1f90*/  LDG.E.U16 R191, desc[UR60][R6.64] ;  /* 0x0000003c06bf7981 */ /* 0x0000e2000c1e1500 */
[----:B------:R-:W-:Y:S02]  /*1fa0*/  LEA.HI.X.SX32 R3, R23, R5, 0x1, P0 ;  /* 0x0000000517037211 */ /* 0x000fe400000f0eff */
[----:B------:R-:W-:Y:S01]  /*1fb0*/  LEA R23, R172, R21, 0x1 ;  /* 0x00000015ac177211 */ /* 0x000fe200078e08ff */
[----:B------:R-:W3:Y:S01]  /*1fc0*/  LDG.E.U16 R92, desc[UR60][R8.64] ;  /* 0x0000003c085c7981 */ /* 0x000ee2000c1e1500 */
[----:B------:R-:W-:-:S03]  /*1fd0*/  LEA R152, P0, R15, R178, 0x1 ;  /* 0x000000b20f987211 */ /* 0x000fc600078008ff */
[C---:B------:R-:W-:Y:S01]  /*1fe0*/  IMAD R125, R172.reuse, 0x2, R23 ;  /* 0x00000002ac7d7824 */ /* 0x040fe200078e0217 */
[----:B0-----:R-:W-:Y:S01]  /*1ff0*/  LEA R6, P1, R25, R178, 0x1 ;  /* 0x000000b219067211 */ /* 0x001fe200078208ff */
[----:B------:R0:W3:Y:S01]  /*2000*/  LDG.E.U16 R190, desc[UR60][R2.64] ;  /* 0x0000003c02be7981 */ /* 0x0000e2000c1e1500 */
[-C--:B------:R-:W-:Y:S01]  /*2010*/  LEA.HI.X.SX32 R153, R15, R5.reuse, 0x1, P0 ;  /* 0x000000050f997211 */ /* 0x080fe200000f0eff */
[----:B------:R-:W-:Y:S01]  /*2020*/  IMAD R15, R172, 0x2, R125 ;  /* 0x00000002ac0f7824 */ /* 0x000fe200078e027d */
[----:B------:R-:W-:-:S03]  /*2030*/  LEA.HI.X.SX32 R7, R25, R5, 0x1, P1 ;  /* 0x0000000519077211 */ /* 0x000fc600008f0eff */
[----:B------:R-:W-:Y:S01]  /*2040*/  IMAD R25, R172, 0x2, R15 ;  /* 0x00000002ac197824 */ /* 0x000fe200078e020f */
[----:B------:R-:W3:Y:S01]  /*2050*/  LDG.E.U16 R152, desc[UR60][R152.64] ;  /* 0x0000003c98987981 */ /* 0x000ee2000c1e1500 */
[----:B0-----:R-:W-:-:S03]  /*2060*/  LEA R2, P0, R27, R178, 0x1 ;  /* 0x000000b21b027211 */ /* 0x001fc600078008ff */
[----:B------:R0:W3:Y:S01]  /*2070*/  LDG.E.U16 R189, desc[UR60][R6.64] ;  /* 0x0000003c06bd7981 */ /* 0x0000e2000c1e1500 */
[----:B------:R-:W-:Y:S01]  /*2080*/  LEA.HI.X.SX32 R3, R27, R5, 0x1, P0 ;  /* 0x000000051b037211 */ /* 0x000fe200000f0eff */
[----:B------:R-:W-:Y:S01]  /*2090*/  IMAD R27, R172, 0x2, R25 ;  /* 0x00000002ac1b7824 */ /* 0x000fe200078e0219 */
[----:B------:R-:W-:-:S03]  /*20a0*/  LEA R8, P0, R11, R178, 0x1 ;  /* 0x000000b20b087211 */ /* 0x000fc600078008ff */
[----:B------:R1:W3:Y:S01]  /*20b0*/  LDG.E.U16 R188, desc[UR60][R2.64] ;  /* 0x0000003c02bc7981 */ /* 0x0002e2000c1e1500 */
[C---:B------:R-:W-:Y:S02]  /*20c0*/  LEA R127, R172.reuse, R27, 0x1 ;  /* 0x0000001bac7f7211 */ /* 0x040fe400078e08ff */
[-C--:B0-----:R-:W-:Y:S02]  /*20d0*/  LEA R6, P1, R13, R178.reuse, 0x1 ;  /* 0x000000b20d067211 */ /* 0x081fe400078208ff */
[-C--:B------:R-:W-:Y:S01]  /*20e0*/  LEA.HI.X.SX32 R9, R11, R5.reuse, 0x1, P0 ;  /* 0x000000050b097211 */ /* 0x080fe200000f0eff */
[C---:B------:R-:W-:Y:S01]  /*20f0*/  IMAD R11, R172.reuse, 0x2, R127 ;  /* 0x00000002ac0b7824 */ /* 0x040fe200078e027f */
[----:B------:R-:W-:Y:S02]  /*2100*/  LEA.HI.X.SX32 R7, R13, R5, 0x1, P1 ;  /* 0x000000050d077211 */ /* 0x000fe400008f0eff */
[----:B-1----:R-:W-:Y:S01]  /*2110*/  LEA R2, P0, R17, R178, 0x1 ;  /* 0x000000b211027211 */ /* 0x002fe200078008ff */
[----:B------:R-:W-:-:S02]  /*2120*/  IMAD R13, R172, 0x2, R11 ;  /* 0x00000002ac0d7824 */ /* 0x000fc400078e020b */
[----:B------:R0:W3:Y:S01]  /*2130*/  LDG.E.U16 R187, desc[UR60][R6.64] ;  /* 0x0000003c06bb7981 */ /* 0x0000e2000c1e1500 */
[-C--:B------:R-:W-:Y:S01]  /*2140*/  LEA.HI.X.SX32 R3, R17, R5.reuse, 0x1, P0 ;  /* 0x0000000511037211 */ /* 0x080fe200000f0eff */
[C---:B------:R-:W-:Y:S01]  /*2150*/  IMAD R17, R172.reuse, 0x2, R13 ;  /* 0x00000002ac117824 */ /* 0x040fe200078e020d */
[CC--:B------:R-:W-:Y:S01]  /*2160*/  LEA R132, P0, R19.reuse, R178.reuse, 0x1 ;  /* 0x000000b213847211 */ /* 0x0c0fe200078008ff */
[----:B------:R-:W3:Y:S02]  /*2170*/  LDG.E.U16 R120, desc[UR60][R8.64] ;  /* 0x0000003c08787981 */ /* 0x000ee4000c1e1500 */
[C---:B------:R-:W-:Y:S01]  /*2180*/  IMAD R129, R172.reuse, 0x2, R17 ;  /* 0x00000002ac817824 */ /* 0x040fe200078e0211 */
[----:B------:R-:W-:Y:S01]  /*2190*/  LEA.HI.X.SX32 R133, R19, R5, 0x1, P0 ;  /* 0x0000000513857211 */ /* 0x000fe200000f0eff */
[----:B------:R1:W3:Y:S01]  /*21a0*/  LDG.E.U16 R186, desc[UR60][R2.64] ;  /* 0x0000003c02ba7981 */ /* 0x0002e2000c1e1500 */
[C---:B0-----:R-:W-:Y:S02]  /*21b0*/  LEA R6, P1, R21.reuse, R178, 0x1 ;  /* 0x000000b215067211 */ /* 0x041fe400078208ff */
[----:B------:R-:W-:Y:S01]  /*21c0*/  LEA R19, R172, R129, 0x1 ;  /* 0x00000081ac137211 */ /* 0x000fe200078e08ff */
[----:B------:R-:W3:Y:S01]  /*21d0*/  LDG.E.U16 R132, desc[UR60][R132.64] ;  /* 0x0000003c84847981 */ /* 0x000ee2000c1e1500 */
[----:B------:R-:W-:-:S03]  /*21e0*/  LEA.HI.X.SX32 R7, R21, R5, 0x1, P1 ;  /* 0x0000000515077211 */ /* 0x000fc600008f0eff */
[C---:B------:R-:W-:Y:S01]  /*21f0*/  IMAD R21, R172.reuse, 0x2, R19 ;  /* 0x00000002ac157824 */ /* 0x040fe200078e0213 */
[CC--:B-1----:R-:W-:Y:S01]  /*2200*/  LEA R2, P0, R23.reuse, R178.reuse, 0x1 ;  /* 0x000000b217027211 */ /* 0x0c2fe200078008ff */
[----:B------:R0:W3:Y:S03]  /*2210*/  LDG.E.U16 R185, desc[UR60][R6.64] ;  /* 0x0000003c06b97981 */ /* 0x0000e6000c1e1500 */
[----:B------:R-:W-:Y:S01]  /*2220*/  LEA.HI.X.SX32 R3, R23, R5, 0x1, P0 ;  /* 0x0000000517037211 */ /* 0x000fe200000f0eff */
[----:B------:R-:W-:Y:S01]  /*2230*/  IMAD R23, R172, 0x2, R21 ;  /* 0x00000002ac177824 */ /* 0x000fe200078e0215 */
[----:B------:R-:W-:-:S03]  /*2240*/  LEA R8, P0, R15, R178, 0x1 ;  /* 0x000000b20f087211 */ /* 0x000fc600078008ff */
[C---:B------:R-:W-:Y:S01]  /*2250*/  IMAD R131, R172.reuse, 0x2, R23 ;  /* 0x00000002ac837824 */ /* 0x040fe200078e0217 */
[----:B------:R-:W-:Y:S01]  /*2260*/  LEA.HI.X.SX32 R9, R15, R5, 0x1, P0 ;  /* 0x000000050f097211 */ /* 0x000fe200000f0eff */
[----:B------:R1:W3:Y:S02]  /*2270*/  LDG.E.U16 R184, desc[UR60][R2.64] ;  /* 0x0000003c02b87981 */ /* 0x0002e4000c1e1500 */
[----:B------:R-:W-:Y:S01]  /*2280*/  IMAD R15, R172, 0x2, R131 ;  /* 0x00000002ac0f7824 */ /* 0x000fe200078e0283 */
[-C--:B0-----:R-:W-:Y:S01]  /*2290*/  LEA R6, P1, R25, R178.reuse, 0x1 ;  /* 0x000000b219067211 */ /* 0x081fe200078208ff */
[----:B------:R-:W3:Y:S01]  /*22a0*/  LDG.E.U16 R90, desc[UR60][R8.64] ;  /* 0x0000003c085a7981 */ /* 0x000ee2000c1e1500 */
[----:B-1----:R-:W-:-:S04]  /*22b0*/  LEA R2, P0, R27, R178, 0x1 ;  /* 0x000000b21b027211 */ /* 0x002fc800078008ff */
[----:B------:R-:W-:Y:S02]  /*22c0*/  LEA.HI.X.SX32 R3, R27, R5, 0x1, P0 ;  /* 0x000000051b037211 */ /* 0x000fe400000f0eff */
[C---:B------:R-:W-:Y:S02]  /*22d0*/  LEA R27, R172.reuse, R15, 0x1 ;  /* 0x0000000fac1b7211 */ /* 0x040fe400078e08ff */
[-C--:B------:R-:W-:Y:S01]  /*22e0*/  LEA.HI.X.SX32 R7, R25, R5.reuse, 0x1, P1 ;  /* 0x0000000519077211 */ /* 0x080fe200008f0eff */
[----:B------:R-:W3:Y:S02]  /*22f0*/  LDG.E.U16 R182, desc[UR60][R2.64] ;  /* 0x0000003c02b67981 */ /* 0x000ee4000c1e1500 */
[C---:B------:R-:W-:Y:S01]  /*2300*/  IMAD R29, R172.reuse, 0x2, R27 ;  /* 0x00000002ac1d7824 */ /* 0x040fe200078e021b */
[C---:B------:R-:W-:Y:S01]  /*2310*/  LEA R154, P0, R11.reuse, R178, 0x1 ;  /* 0x000000b20b9a7211 */ /* 0x040fe200078008ff */
[----:B------:R0:W3:Y:S02]  /*2320*/  LDG.E.U16 R183, desc[UR60][R6.64] ;  /* 0x0000003c06b77981 */ /* 0x0000e4000c1e1500 */
[----:B------:R-:W-:Y:S01]  /*2330*/  IMAD R133, R172, 0x2, R29 ;  /* 0x00000002ac857824 */ /* 0x000fe200078e021d */
[----:B------:R-:W-:-:S03]  /*2340*/  LEA.HI.X.SX32 R155, R11, R5, 0x1, P0 ;  /* 0x000000050b9b7211 */ /* 0x000fc600000f0eff */
[C---:B------:R-:W-:Y:S01]  /*2350*/  IMAD R11, R172.reuse, 0x2, R133 ;  /* 0x00000002ac0b7824 */ /* 0x040fe200078e0285 */
[-C--:B0-----:R-:W-:Y:S01]  /*2360*/  LEA R6, P1, R13, R178.reuse, 0x1 ;  /* 0x000000b20d067211 */ /* 0x081fe200078208ff */
[----:B------:R-:W3:Y:S01]  /*2370*/  LDG.E.U16 R154, desc[UR60][R154.64] ;  /* 0x0000003c9a9a7981 */ /* 0x000ee2000c1e1500 */
[----:B------:R-:W-:Y:S02]  /*2380*/  LEA R2, P0, R17, R178, 0x1 ;  /* 0x000000b211027211 */ /* 0x000fe400078008ff */
[-C--:B------:R-:W-:Y:S01]  /*2390*/  LEA.HI.X.SX32 R7, R13, R5.reuse, 0x1, P1 ;  /* 0x000000050d077211 */ /* 0x080fe200008f0eff */
[----:B------:R-:W-:Y:S01]  /*23a0*/  IMAD R13, R172, 0x2, R11 ;  /* 0x00000002ac0d7824 */ /* 0x000fe200078e020b */
[----:B------:R-:W-:-:S03]  /*23b0*/  LEA.HI.X.SX32 R3, R17, R5, 0x1, P0 ;  /* 0x0000000511037211 */ /* 0x000fc600000f0eff */
[----:B------:R0:W3:Y:S01]  /*23c0*/  LDG.E.U16 R181, desc[UR60][R6.64] ;  /* 0x0000003c06b57981 */ /* 0x0000e2000c1e1500 */
[C---:B------:R-:W-:Y:S02]  /*23d0*/  LEA R17, R172.reuse, R13, 0x1 ;  /* 0x0000000dac117211 */ /* 0x040fe400078e08ff */
[CC--:B------:R-:W-:Y:S01]  /*23e0*/  LEA R8, P0, R19.reuse, R178.reuse, 0x1 ;  /* 0x000000b213087211 */ /* 0x0c0fe200078008ff */
[----:B------:R1:W3:Y:S02]  /*23f0*/  LDG.E.U16 R180, desc[UR60][R2.64] ;  /* 0x0000003c02b47981 */ /* 0x0002e4000c1e1500 */
[C---:B------:R-:W-:Y:S01]  /*2400*/  IMAD R135, R172.reuse, 0x2, R17 ;  /* 0x00000002ac877824 */ /* 0x040fe200078e0211 */
[----:B------:R-:W-:Y:S02]  /*2410*/  LEA.HI.X.SX32 R9, R19, R5, 0x1, P0 ;  /* 0x0000000513097211 */ /* 0x000fe400000f0eff */
[----:B0-----:R-:W-:Y:S01]  /*2420*/  LEA R6, P1, R21, R178, 0x1 ;  /* 0x000000b215067211 */ /* 0x001fe200078208ff */
[----:B------:R-:W-:-:S02]  /*2430*/  IMAD R19, R172, 0x2, R135 ;  /* 0x00000002ac137824 */ /* 0x000fc400078e0287 */
[----:B------:R0:W3:Y:S01]  /*2440*/  LDG.E.U16 R122, desc[UR60][R8.64] ;  /* 0x0000003c087a7981 */ /* 0x0000e2000c1e1500 */
[----:B------:R-:W-:Y:S01]  /*2450*/  LEA.HI.X.SX32 R7, R21, R5, 0x1, P1 ;  /* 0x0000000515077211 */ /* 0x000fe200008f0eff */
[----:B------:R-:W-:Y:S01]  /*2460*/  IMAD R21, R172, 0x2, R19 ;  /* 0x00000002ac157824 */ /* 0x000fe200078e0213 */
[----:B-1----:R-:W-:-:S03]  /*2470*/  LEA R2, P0, R23, R178, 0x1 ;  /* 0x000000b217027211 */ /* 0x002fc600078008ff */
[C---:B------:R-:W-:Y:S01]  /*2480*/  IMAD R31, R172.reuse, 0x2, R21 ;  /* 0x00000002ac1f7824 */ /* 0x040fe200078e0215 */
[----:B------:R-:W-:Y:S01]  /*2490*/  LEA.HI.X.SX32 R3, R23, R5, 0x1, P0 ;  /* 0x0000000517037211 */ /* 0x000fe200000f0eff */
[----:B------:R1:W3:Y:S01]  /*24a0*/  LDG.E.U16 R49, desc[UR60][R6.64] ;  /* 0x0000003c06317981 */ /* 0x0002e2000c1e1500 */
[C---:B0-----:R-:W-:Y:S02]  /*24b0*/  LEA R8, P0, R15.reuse, R178, 0x1 ;  /* 0x000000b20f087211 */ /* 0x041fe400078008ff */
[----:B------:R-:W-:Y:S01]  /*24c0*/  LEA R137, R172, R31, 0x1 ;  /* 0x0000001fac897211 */ /* 0x000fe200078e08ff */
[----:B------:R0:W3:Y:S01]  /*24d0*/  LDG.E.U16 R25, desc[UR60][R2.64] ;  /* 0x0000003c02197981 */ /* 0x0000e2000c1e1500 */
[----:B------:R-:W-:-:S03]  /*24e0*/  LEA.HI.X.SX32 R9, R15, R5, 0x1, P0 ;  /* 0x000000050f097211 */ /* 0x000fc600000f0eff */
[C---:B------:R-:W-:Y:S01]  /*24f0*/  IMAD R15, R172.reuse, 0x2, R137 ;  /* 0x00000002ac0f7824 */ /* 0x040fe200078e0289 */
[CC--:B-1----:R-:W-:Y:S01]  /*2500*/  LEA R6, P1, R27.reuse, R178.reuse, 0x1 ;  /* 0x000000b21b067211 */ /* 0x0c2fe200078208ff */
[----:B------:R1:W3:Y:S03]  /*2510*/  LDG.E.U16 R134, desc[UR60][R8.64] ;  /* 0x0000003c08867981 */ /* 0x0002e6000c1e1500 */
[----:B------:R-:W-:Y:S01]  /*2520*/  LEA.HI.X.SX32 R7, R27, R5, 0x1, P1 ;  /* 0x000000051b077211 */ /* 0x000fe200008f0eff */
[----:B------:R-:W-:Y:S01]  /*2530*/  IMAD R27, R172, 0x2, R15 ;  /* 0x00000002ac1b7824 */ /* 0x000fe200078e020f */
[----:B0-----:R-:W-:-:S03]  /*2540*/  LEA R2, P0, R29, R178, 0x1 ;  /* 0x000000b21d027211 */ /* 0x001fc600078008ff */
        /* <DEDUP_REMOVED lines=35> */
[----:B------:R0:W3:Y:S01]  /*2780*/  LDG.E.U16 R118, desc[UR60][R8.64] ;  /* 0x0000003c08767981 */ /* 0x0000e2000c1e1500 */
[----:B------:R-:W-:Y:S02]  /*2790*/  LEA R2, P0, R29, R178, 0x1 ;  /* 0x000000b21d027211 */ /* 0x000fe400078008ff */
[-C--:B------:R-:W-:Y:S01]  /*27a0*/  LEA.HI.X.SX32 R7, R27, R5.reuse, 0x1, P1 ;  /* 0x000000051b077211 */ /* 0x080fe200008f0eff */
[----:B------:R-:W-:Y:S01]  /*27b0*/  IMAD R27, R172, 0x2, R15 ;  /* 0x00000002ac1b7824 */ /* 0x000fe200078e020f */
[----:B------:R-:W-:-:S03]  /*27c0*/  LEA.HI.X.SX32 R3, R29, R5, 0x1, P0 ;  /* 0x000000051d037211 */ /* 0x000fc600000f0eff */
[----:B------:R1:W3:Y:S01]  /*27d0*/  LDG.E.U16 R45, desc[UR60][R6.64] ;  /* 0x0000003c062d7981 */ /* 0x0002e2000c1e1500 */
[C---:B------:R-:W-:Y:S02]  /*27e0*/  LEA R29, R172.reuse, R27, 0x1 ;  /* 0x0000001bac1d7211 */ /* 0x040fe400078e08ff */
[CC--:B0-----:R-:W-:Y:S01]  /*27f0*/  LEA R8, P0, R11.reuse, R178.reuse, 0x1 ;  /* 0x000000b20b087211 */ /* 0x0c1fe200078008ff */
[----:B------:R0:W3:Y:S02]  /*2800*/  LDG.E.U16 R21, desc[UR60][R2.64] ;  /* 0x0000003c02157981 */ /* 0x0000e4000c1e1500 */
[C---:B------:R-:W-:Y:S01]  /*2810*/  IMAD R145, R172.reuse, 0x2, R29 ;  /* 0x00000002ac917824 */ /* 0x040fe200078e021d */
[----:B------:R-:W-:Y:S02]  /*2820*/  LEA.HI.X.SX32 R9, R11, R5, 0x1, P0 ;  /* 0x000000050b097211 */ /* 0x000fe400000f0eff */
[----:B-1----:R-:W-:Y:S01]  /*2830*/  LEA R6, P1, R13, R178, 0x1 ;  /* 0x000000b20d067211 */ /* 0x002fe200078208ff */
[----:B------:R-:W-:-:S02]  /*2840*/  IMAD R11, R172, 0x2, R145 ;  /* 0x00000002ac0b7824 */ /* 0x000fc400078e0291 */
[----:B------:R-:W3:Y:S01]  /*2850*/  LDG.E.U16 R136, desc[UR60][R8.64] ;  /* 0x0000003c08887981 */ /* 0x000ee2000c1e1500 */
[----:B------:R-:W-:Y:S01]  /*2860*/  LEA.HI.X.SX32 R7, R13, R5, 0x1, P1 ;  /* 0x000000050d077211 */ /* 0x000fe200008f0eff */
[----:B------:R-:W-:Y:S01]  /*2870*/  IMAD R13, R172, 0x2, R11 ;  /* 0x00000002ac0d7824 */ /* 0x000fe200078e020b */
[----:B0-----:R-:W-:-:S03]  /*2880*/  LEA R2, P0, R17, R178, 0x1 ;  /* 0x000000b211027211 */ /* 0x001fc600078008ff */
[----:B------:R0:W3:Y:S01]  /*2890*/  LDG.E.U16 R44, desc[UR60][R6.64] ;  /* 0x0000003c062c7981 */ /* 0x0000e2000c1e1500 */
[----:B------:R-:W-:Y:S01]  /*28a0*/  LEA.HI.X.SX32 R3, R17, R5, 0x1, P0 ;  /* 0x0000000511037211 */ /* 0x000fe200000f0eff */
[----:B------:R-:W-:Y:S01]  /*28b0*/  IMAD R17, R172, 0x2, R13 ;  /* 0x00000002ac117824 */ /* 0x000fe200078e020d */
[----:B------:R-:W-:-:S03]  /*28c0*/  LEA R168, P0, R19, R178, 0x1 ;  /* 0x000000b213a87211 */ /* 0x000fc600078008ff */
[----:B------:R1:W3:Y:S01]  /*28d0*/  LDG.E.U16 R20, desc[UR60][R2.64] ;  /* 0x0000003c02147981 */ /* 0x0002e2000c1e1500 */
[----:B------:R-:W-:Y:S02]  /*28e0*/  LEA R147, R172, R17, 0x1 ;  /* 0x00000011ac937211 */ /* 0x000fe400078e08ff */
[----:B0-----:R-:W-:-:S03]  /*28f0*/  LEA R6, P1, R31, R178, 0x1 ;  /* 0x000000b21f067211 */ /* 0x001fc600078208ff */
[C---:B------:R-:W-:Y:S01]  /*2900*/  IMAD R9, R172.reuse, 0x2, R147 ;  /* 0x00000002ac097824 */ /* 0x040fe200078e0293 */
[-C--:B------:R-:W-:Y:S02]  /*2910*/  LEA.HI.X.SX32 R169, R19, R5.reuse, 0x1, P0 ;  /* 0x0000000513a97211 */ /* 0x080fe400000f0eff */
[-C--:B------:R-:W-:Y:S01]  /*2920*/  LEA.HI.X.SX32 R7, R31, R5.reuse, 0x1, P1 ;  /* 0x000000051f077211 */ /* 0x080fe200008f0eff */
[C---:B------:R-:W-:Y:S01]  /*2930*/  IMAD R31, R172.reuse, 0x2, R9 ;  /* 0x00000002ac1f7824 */ /* 0x040fe200078e0209 */
[CC--:B-1----:R-:W-:Y:S01]  /*2940*/  LEA R2, P0, R33.reuse, R178.reuse, 0x1 ;  /* 0x000000b221027211 */ /* 0x0c2fe200078008ff */
[----:B------:R-:W-:Y:S03]  /*2950*/  STL [R1+0x4], R4 ;  /* 0x0000040401007387 */ /* 0x000fe60000100800 */
[-C--:B------:R-:W-:Y:S01]  /*2960*/  LEA.HI.X.SX32 R3, R33, R5.reuse, 0x1, P0 ;  /* 0x0000000521037211 */ /* 0x080fe200000f0eff */
[C---:B------:R-:W-:Y:S01]  /*2970*/  IMAD R33, R172.reuse, 0x2, R31 ;  /* 0x00000002ac217824 */ /* 0x040fe200078e021f */
[CC--:B------:R-:W-:Y:S01]  /*2980*/  LEA R166, P0, R15.reuse, R178.reuse, 0x1 ;  /* 0x000000b20fa67211 */ /* 0x0c0fe200078008ff */
[----:B------:R0:W3:Y:S02]  /*2990*/  LDG.E.U16 R43, desc[UR60][R6.64] ;  /* 0x0000003c062b7981 */ /* 0x0000e4000c1e1500 */
[C---:B------:R-:W-:Y:S01]  /*29a0*/  IMAD R149, R172.reuse, 0x2, R33 ;  /* 0x00000002ac957824 */ /* 0x040fe200078e0221 */
[----:B------:R-:W-:Y:S01]  /*29b0*/  LEA.HI.X.SX32 R167, R15, R5, 0x1, P0 ;  /* 0x000000050fa77211 */ /* 0x000fe200000f0eff */
[----:B------:R1:W3:Y:S03]  /*29c0*/  LDG.E.U16 R19, desc[UR60][R2.64] ;  /* 0x0000003c02137981 */ /* 0x0002e6000c1e1500 */
[----:B------:R-:W-:Y:S01]  /*29d0*/  LEA R15, R172, R149, 0x1 ;  /* 0x00000095ac0f7211 */ /* 0x000fe200078e08ff */
[----:B------:R4:W-:Y:S01]  /*29e0*/  STL [R1], R0 ;  /* 0x0000000001007387 */ /* 0x0009e20000100800 */
[----:B0-----:R-:W-:-:S03]  /*29f0*/  LEA R6, P1, R27, R178, 0x1 ;  /* 0x000000b21b067211 */ /* 0x001fc600078208ff */
[----:B------:R-:W3:Y:S01]  /*2a00*/  LDG.E.U16 R166, desc[UR60][R166.64] ;  /* 0x0000003ca6a67981 */ /* 0x000ee2000c1e1500 */
[-C--:B------:R-:W-:Y:S01]  /*2a10*/  LEA.HI.X.SX32 R7, R27, R5.reuse, 0x1, P1 ;  /* 0x000000051b077211 */ /* 0x080fe200008f0eff */
[C---:B------:R-:W-:Y:S01]  /*2a20*/  IMAD R27, R172.reuse, 0x2, R15 ;  /* 0x00000002ac1b7824 */ /* 0x040fe200078e020f */
[CC--:B-1----:R-:W-:Y:S01]  /*2a30*/  LEA R2, P0, R29.reuse, R178.reuse, 0x1 ;  /* 0x000000b21d027211 */ /* 0x0c2fe200078008ff */
[----:B------:R-:W3:Y:S03]  /*2a40*/  LDG.E.U16 R168, desc[UR60][R168.64] ;  /* 0x0000003ca8a87981 */ /* 0x000ee6000c1e1500 */
[-C--:B------:R-:W-:Y:S01]  /*2a50*/  LEA.HI.X.SX32 R3, R29, R5.reuse, 0x1, P0 ;  /* 0x000000051d037211 */ /* 0x080fe200000f0eff */
[C---:B------:R-:W-:Y:S01]  /*2a60*/  IMAD R29, R172.reuse, 0x2, R27 ;  /* 0x00000002ac1d7824 */ /* 0x040fe200078e021b */
[C---:B------:R-:W-:Y:S01]  /*2a70*/  LEA R164, P0, R11.reuse, R178, 0x1 ;  /* 0x000000b20ba47211 */ /* 0x040fe200078008ff */
[----:B------:R-:W3:Y:S02]  /*2a80*/  LDG.E.U16 R42, desc[UR60][R6.64] ;  /* 0x0000003c062a7981 */ /* 0x000ee4000c1e1500 */
[C---:B------:R-:W-:Y:S01]  /*2a90*/  IMAD R151, R172.reuse, 0x2, R29 ;  /* 0x00000002ac977824 */ /* 0x040fe200078e021d */
[----:B------:R-:W-:Y:S01]  /*2aa0*/  LEA.HI.X.SX32 R165, R11, R5, 0x1, P0 ;  /* 0x000000050ba57211 */ /* 0x000fe200000f0eff */
[----:B------:R0:W3:Y:S02]  /*2ab0*/  LDG.E.U16 R18, desc[UR60][R2.64] ;  /* 0x0000003c02127981 */ /* 0x0000e4000c1e1500 */
[----:B------:R-:W-:-:S02]  /*2ac0*/  IMAD R11, R172, 0x2, R151 ;  /* 0x00000002ac0b7824 */ /* 0x000fc400078e0297 */
[----:B------:R-:W3:Y:S03]  /*2ad0*/  LDG.E.U16 R164, desc[UR60][R164.64] ;  /* 0x0000003ca4a47981 */ /* 0x000ee6000c1e1500 */
[----:B------:R-:W-:-:S05]  /*2ae0*/  LEA R37, R172, R11, 0x1 ;  /* 0x0000000bac257211 */ /* 0x000fca00078e08ff */
[----:B------:R-:W-:Y:S01]  /*2af0*/  IMAD R51, R172, 0x2, R37 ;  /* 0x00000002ac337824 */ /* 0x000fe200078e0225 */
[----:B0-----:R-:W-:-:S03]  /*2b00*/  LEA R2, P0, R17, R178, 0x1 ;  /* 0x000000b211027211 */ /* 0x001fc600078008ff */
[C---:B------:R-:W-:Y:S01]  /*2b10*/  IMAD R153, R172.reuse, 0x2, R51 ;  /* 0x00000002ac997824 */ /* 0x040fe200078e0233 */
[-C--:B------:R-:W-:Y:S02]  /*2b20*/  LEA.HI.X.SX32 R3, R17, R5.reuse, 0x1, P0 ;  /* 0x0000000511037211 */ /* 0x080fe400000f0eff */
[CC--:B------:R-:W-:Y:S01]  /*2b30*/  LEA R162, P0, R9.reuse, R178.reuse, 0x1 ;  /* 0x000000b209a27211 */ /* 0x0c0fe200078008ff */
[C---:B------:R-:W-:Y:S02]  /*2b40*/  IMAD R53, R172.reuse, 0x2, R153 ;  /* 0x00000002ac357824 */ /* 0x040fe400078e0299 */
[----:B------:R0:W3:Y:S01]  /*2b50*/  LDG.E.U16 R17, desc[UR60][R2.64] ;  /* 0x0000003c02117981 */ /* 0x0000e2000c1e1500 */
[----:B------:R-:W-:Y:S01]  /*2b60*/  LEA.HI.X.SX32 R163, R9, R5, 0x1, P0 ;  /* 0x0000000509a37211 */ /* 0x000fe200000f0eff */
[----:B------:R-:W-:Y:S01]  /*2b70*/  IMAD R55, R172, 0x2, R53 ;  /* 0x00000002ac377824 */ /* 0x000fe200078e0235 */
[----:B------:R-:W-:-:S03]  /*2b80*/  LEA R6, P1, R13, R178, 0x1 ;  /* 0x000000b20d067211 */ /* 0x000fc600078208ff */
[----:B------:R-:W3:Y:S01]  /*2b90*/  LDG.E.U16 R162, desc[UR60][R162.64] ;  /* 0x0000003ca2a27981 */ /* 0x000ee2000c1e1500 */
[CC--:B0-----:R-:W-:Y:S02]  /*2ba0*/  LEA R2, P0, R33.reuse, R178.reuse, 0x1 ;  /* 0x000000b221027211 */ /* 0x0c1fe400078008ff */
[C---:B------:R-:W-:Y:S02]  /*2bb0*/  LEA R59, R172.reuse, R55, 0x1 ;  /* 0x00000037ac3b7211 */ /* 0x040fe400078e08ff */
[-C--:B------:R-:W-:Y:S02]  /*2bc0*/  LEA.HI.X.SX32 R3, R33, R5.reuse, 0x1, P0 ;  /* 0x0000000521037211 */ /* 0x080fe400000f0eff */
[----:B------:R-:W-:Y:S01]  /*2bd0*/  LEA R160, P0, R15, R178, 0x1 ;  /* 0x000000b20fa07211 */ /* 0x000fe200078008ff */
[C---:B------:R-:W-:Y:S01]  /*2be0*/  IMAD R155, R172.reuse, 0x2, R59 ;  /* 0x00000002ac9b7824 */ /* 0x040fe200078e023b */
[-C--:B------:R-:W-:Y:S01]  /*2bf0*/  LEA.HI.X.SX32 R7, R13, R5.reuse, 0x1, P1 ;  /* 0x000000050d077211 */ /* 0x080fe200008f0eff */
[----:B------:R0:W3:Y:S01]  /*2c00*/  LDG.E.U16 R16, desc[UR60][R2.64] ;  /* 0x0000003c02107981 */ /* 0x0000e2000c1e1500 */
[----:B------:R-:W-:Y:S01]  /*2c10*/  LEA.HI.X.SX32 R161, R15, R5, 0x1, P0 ;  /* 0x000000050fa17211 */ /* 0x000fe200000f0eff */
[----:B------:R-:W-:-:S02]  /*2c20*/  IMAD R13, R172, 0x2, R155 ;  /* 0x00000002ac0d7824 */ /* 0x000fc400078e029b */
[----:B------:R1:W3:Y:S01]  /*2c30*/  LDG.E.U16 R41, desc[UR60][R6.64] ;  /* 0x0000003c06297981 */ /* 0x0002e2000c1e1500 */
[CC--:B0-----:R-:W-:Y:S01]  /*2c40*/  LEA R2, P0, R29.reuse, R178.reuse, 0x1 ;  /* 0x000000b21d027211 */ /* 0x0c1fe200078008ff */
[C---:B------:R-:W-:Y:S02]  /*2c50*/  IMAD R35, R172.reuse, 0x2, R13 ;  /* 0x00000002ac237824 */ /* 0x040fe400078e020d */
[----:B------:R-:W3:Y:S01]  /*2c60*/  LDG.E.U16 R160, desc[UR60][R160.64] ;  /* 0x0000003ca0a07981 */ /* 0x000ee2000c1e1500 */
[-C--:B------:R-:W-:Y:S02]  /*2c70*/  LEA.HI.X.SX32 R3, R29, R5.reuse, 0x1, P0 ;  /* 0x000000051d037211 */ /* 0x080fe400000f0eff */
[-C--:B------:R-:W-:Y:S02]  /*2c80*/  LEA R8, P0, R11, R178.reuse, 0x1 ;  /* 0x000000b20b087211 */ /* 0x080fe400078008ff */
[----:B-1----:R-:W-:Y:S01]  /*2c90*/  LEA R6, P1, R31, R178, 0x1 ;  /* 0x000000b21f067211 */ /* 0x002fe200078208ff */
[----:B------:R-:W-:Y:S01]  /*2ca0*/  IMAD R33, R172, 0x2, R35 ;  /* 0x00000002ac217824 */ /* 0x000fe200078e0223 */
[-C--:B------:R-:W-:Y:S01]  /*2cb0*/  LEA.HI.X.SX32 R9, R11, R5.reuse, 0x1, P0 ;  /* 0x000000050b097211 */ /* 0x080fe200000f0eff */
[----:B------:R-:W3:Y:S01]  /*2cc0*/  LDG.E.U16 R15, desc[UR60][R2.64] ;  /* 0x0000003c020f7981 */ /* 0x000ee2000c1e1500 */
[----:B------:R-:W-:-:S03]  /*2cd0*/  LEA.HI.X.SX32 R7, R31, R5, 0x1, P1 ;  /* 0x000000051f077211 */ /* 0x000fc600008f0eff */
[----:B------:R-:W5:Y:S01]  /*2ce0*/  LDG.E.U16 R70, desc[UR60][R8.64] ;  /* 0x0000003c08467981 */ /* 0x000f62000c1e1500 */
[----:B------:R-:W-:-:S03]  /*2cf0*/  LEA R157, R172, R33, 0x1 ;  /* 0x00000021ac9d7211 */ /* 0x000fc600078e08ff */
[----:B------:R0:W3:Y:S02]  /*2d00*/  LDG.E.U16 R40, desc[UR60][R6.64] ;  /* 0x0000003c06287981 */ /* 0x0000e4000c1e1500 */
[----:B0-----:R-:W-:-:S04]  /*2d10*/  LEA R6, P1, R27, R178, 0x1 ;  /* 0x000000b21b067211 */ /* 0x001fc800078208ff */
[----:B------:R-:W-:Y:S01]  /*2d20*/  LEA.HI.X.SX32 R7, R27, R5, 0x1, P1 ;  /* 0x000000051b077211 */ /* 0x000fe200008f0eff */
[----:B------:R-:W-:-:S04]  /*2d30*/  IMAD R27, R172, 0x2, R157 ;  /* 0x00000002ac1b7824 */ /* 0x000fc800078e029d */
[C---:B------:R-:W-:Y:S01]  /*2d40*/  IMAD R31, R172.reuse, 0x2, R27 ;  /* 0x00000002ac1f7824 */ /* 0x040fe200078e021b */
[----:B------:R0:W3:Y:S03]  /*2d50*/  LDG.E.U16 R39, desc[UR60][R6.64] ;  /* 0x0000003c06277981 */ /* 0x0000e6000c1e1500 */
[----:B------:R-:W-:-:S04]  /*2d60*/  IMAD R11, R172, 0x2, R31 ;  /* 0x00000002ac0b7824 */ /* 0x000fc800078e021f */
[----:B------:R-:W-:Y:S01]  /*2d70*/  IMAD R159, R172, 0x2, R11 ;  /* 0x00000002ac9f7824 */ /* 0x000fe200078e020b */
[----:B0-----:R-:W-:-:S04]  /*2d80*/  LEA R6, P1, R37, R178, 0x1 ;  /* 0x000000b225067211 */ /* 0x001fc800078208ff */
[C---:B----4-:R-:W-:Y:S02]  /*2d90*/  LEA R0, R172.reuse, R159, 0x1 ;  /* 0x0000009fac007211 */ /* 0x050fe400078e08ff */
[-C--:B------:R-:W-:Y:S02]  /*2da0*/  LEA.HI.X.SX32 R7, R37, R5.reuse, 0x1, P1 ;  /* 0x0000000525077211 */ /* 0x080fe400008f0eff */
[C---:B------:R-:W-:Y:S01]  /*2db0*/  LEA R2, P0, R51.reuse, R178, 0x1 ;  /* 0x000000b233027211 */ /* 0x040fe200078008ff */
[C---:B------:R-:W-:Y:S02]  /*2dc0*/  IMAD R29, R172.reuse, 0x2, R0 ;  /* 0x00000002ac1d7824 */ /* 0x040fe400078e0200 */
[----:B------:R0:W4:Y:S01]  /*2dd0*/  LDG.E.U16 R38, desc[UR60][R6.64] ;  /* 0x0000003c06267981 */ /* 0x000122000c1e1500 */
[----:B------:R-:W-:Y:S01]  /*2de0*/  LEA.HI.X.SX32 R3, R51, R5, 0x1, P0 ;  /* 0x0000000533037211 */ /* 0x000fe200000f0eff */
[----:B------:R-:W-:-:S04]  /*2df0*/  IMAD R4, R172, 0x2, R29 ;  /* 0x00000002ac047824 */ /* 0x000fc800078e021d */
[----:B------:R1:W4:Y:S01]  /*2e00*/  LDG.E.U16 R14, desc[UR60][R2.64] ;  /* 0x0000003c020e7981 */ /* 0x000322000c1e1500 */
[----:B0-----:R-:W-:Y:S01]  /*2e10*/  LEA R6, P0, R53, R178, 0x1 ;  /* 0x000000b235067211 */ /* 0x001fe200078008ff */
[----:B------:R-:W-:-:S03]  /*2e20*/  IMAD R161, R172, 0x2, R4 ;  /* 0x00000002aca17824 */ /* 0x000fc600078e0204 */
[-C--:B------:R-:W-:Y:S02]  /*2e30*/  LEA.HI.X.SX32 R7, R53, R5.reuse, 0x1, P0 ;  /* 0x0000000535077211 */ /* 0x080fe400000f0eff */
[C---:B-1----:R-:W-:Y:S01]  /*2e40*/  LEA R2, P0, R59.reuse, R178, 0x1 ;  /* 0x000000b23b027211 */ /* 0x042fe200078008ff */
[C---:B------:R-:W-:Y:S02]  /*2e50*/  IMAD R10, R172.reuse, 0x2, R161 ;  /* 0x00000002ac0a7824 */ /* 0x040fe400078e02a1 */
[----:B------:R0:W4:Y:S01]  /*2e60*/  LDG.E.U16 R170, desc[UR60][R6.64] ;  /* 0x0000003c06aa7981 */ /* 0x000122000c1e1500 */
[----:B------:R-:W-:Y:S02]  /*2e70*/  LEA.HI.X.SX32 R3, R59, R5, 0x1, P0 ;  /* 0x000000053b037211 */ /* 0x000fe400000f0eff */
[----:B------:R-:W-:Y:S02]  /*2e80*/  LEA R30, R172, R10, 0x1 ;  /* 0x0000000aac1e7211 */ /* 0x000fe400078e08ff */
[----:B0-----:R-:W-:-:S04]  /*2e90*/  LEA R6, P0, R13, R178, 0x1 ;  /* 0x000000b20d067211 */ /* 0x001fc800078008ff */
[-C--:B------:R-:W-:Y:S02]  /*2ea0*/  LEA.HI.X.SX32 R7, R13, R5.reuse, 0x1, P0 ;  /* 0x000000050d077211 */ /* 0x080fe400000f0eff */
[----:B------:R0:W4:Y:S01]  /*2eb0*/  LDG.E.U16 R13, desc[UR60][R2.64] ;  /* 0x0000003c020d7981 */ /* 0x000122000c1e1500 */
[CC--:B------:R-:W-:Y:S01]  /*2ec0*/  LEA R8, P1, R55.reuse, R178.reuse, 0x1 ;  /* 0x000000b237087211 */ /* 0x0c0fe200078208ff */
[C---:B------:R-:W-:Y:S02]  /*2ed0*/  IMAD R26, R172.reuse, 0x2, R30 ;  /* 0x00000002ac1a7824 */ /* 0x040fe400078e021e */
[----:B------:R-:W4:Y:S01]  /*2ee0*/  LDG.E.U16 R174, desc[UR60][R6.64] ;  /* 0x0000003c06ae7981 */ /* 0x000f22000c1e1500 */
[----:B------:R-:W-:Y:S02]  /*2ef0*/  LEA.HI.X.SX32 R9, R55, R5, 0x1, P1 ;  /* 0x0000000537097211 */ /* 0x000fe400008f0eff */
[----:B0-----:R-:W-:Y:S01]  /*2f00*/  LEA R2, P0, R33, R178, 0x1 ;  /* 0x000000b221027211 */ /* 0x001fe200078008ff */
[----:B------:R-:W-:-:S02]  /*2f10*/  IMAD R163, R172, 0x2, R26 ;  /* 0x00000002aca37824 */ /* 0x000fc400078e021a */
[----:B------:R0:W4:Y:S01]  /*2f20*/  LDG.E.U16 R37, desc[UR60][R8.64] ;  /* 0x0000003c08257981 */ /* 0x000122000c1e1500 */
[----:B------:R-:W-:Y:S02]  /*2f30*/  LEA.HI.X.SX32 R3, R33, R5, 0x1, P0 ;  /* 0x0000000521037211 */ /* 0x000fe400000f0eff */
[----:B------:R-:W-:-:S03]  /*2f40*/  LEA R58, P0, R27, R178, 0x1 ;  /* 0x000000b21b3a7211 */ /* 0x000fc600078008ff */
[----:B------:R1:W4:Y:S01]  /*2f50*/  LDG.E.U16 R12, desc[UR60][R2.64] ;  /* 0x0000003c020c7981 */ /* 0x000322000c1e1500 */
[----:B------:R-:W-:Y:S01]  /*2f60*/  LEA.HI.X.SX32 R59, R27, R5, 0x1, P0 ;  /* 0x000000051b3b7211 */ /* 0x000fe200000f0eff */
[----:B------:R-:W-:Y:S01]  /*2f70*/  IMAD R27, R172, 0x2, R163 ;  /* 0x00000002ac1b7824 */ /* 0x000fe200078e02a3 */
[----:B0-----:R-:W-:-:S03]  /*2f80*/  LEA R8, P1, R35, R178, 0x1 ;  /* 0x000000b223087211 */ /* 0x001fc600078208ff */
[C---:B------:R-:W-:Y:S01]  /*2f90*/  IMAD R32, R172.reuse, 0x2, R27 ;  /* 0x00000002ac207824 */ /* 0x040fe200078e021b */
[-C--:B------:R-:W-:Y:S01]  /*2fa0*/  LEA.HI.X.SX32 R9, R35, R5.reuse, 0x1, P1 ;  /* 0x0000000523097211 */ /* 0x080fe200008f0eff */
[----:B------:R-:W4:Y:S01]  /*2fb0*/  LDG.E.U16 R58, desc[UR60][R58.64] ;  /* 0x0000003c3a3a7981 */ /* 0x000f22000c1e1500 */
[C---:B-1----:R-:W-:Y:S02]  /*2fc0*/  LEA R2, P0, R11.reuse, R178, 0x1 ;  /* 0x000000b20b027211 */ /* 0x042fe400078008ff */
[C---:B------:R-:W-:Y:S01]  /*2fd0*/  LEA R28, R172.reuse, R32, 0x1 ;  /* 0x00000020ac1c7211 */ /* 0x040fe200078e08ff */
[----:B------:R0:W4:Y:S01]  /*2fe0*/  LDG.E.U16 R36, desc[UR60][R8.64] ;  /* 0x0000003c08247981 */ /* 0x000122000c1e1500 */
[----:B------:R-:W-:Y:S02]  /*2ff0*/  LEA.HI.X.SX32 R3, R11, R5, 0x1, P0 ;  /* 0x000000050b037211 */ /* 0x000fe400000f0eff */
[----:B------:R-:W-:Y:S01]  /*3000*/  LEA R6, P1, R31, R178, 0x1 ;  /* 0x000000b21f067211 */ /* 0x000fe200078208ff */
[----:B------:R-:W-:-:S02]  /*3010*/  IMAD R165, R172, 0x2, R28 ;  /* 0x00000002aca57824 */ /* 0x000fc400078e021c */
[----:B------:R1:W4:Y:S01]  /*3020*/  LDG.E.U16 R11, desc[UR60][R2.64] ;  /* 0x0000003c020b7981 */ /* 0x000322000c1e1500 */
[CC--:B0-----:R-:W-:Y:S02]  /*3030*/  LEA R8, P0, R0.reuse, R178.reuse, 0x1 ;  /* 0x000000b200087211 */ /* 0x0c1fe400078008ff */
[-C--:B------:R-:W-:Y:S02]  /*3040*/  LEA.HI.X.SX32 R7, R31, R5.reuse, 0x1, P1 ;  /* 0x000000051f077211 */ /* 0x080fe400008f0eff */
[-C--:B------:R-:W-:Y:S01]  /*3050*/  LEA.HI.X.SX32 R9, R0, R5.reuse, 0x1, P0 ;  /* 0x0000000500097211 */ /* 0x080fe200000f0eff */
[----:B------:R-:W-:Y:S01]  /*3060*/  IMAD R0, R172, 0x2, R165 ;  /* 0x00000002ac007824 */ /* 0x000fe200078e02a5 */
[CC--:B-1----:R-:W-:Y:S01]  /*3070*/  LEA R2, P0, R4.reuse, R178.reuse, 0x1 ;  /* 0x000000b204027211 */ /* 0x0c2fe200078008ff */
[----:B------:R0:W4:Y:S03]  /*3080*/  LDG.E.U16 R35, desc[UR60][R6.64] ;  /* 0x0000003c06237981 */ /* 0x000126000c1e1500 */
[----:B------:R-:W-:Y:S01]  /*3090*/  LEA.HI.X.SX32 R3, R4, R5, 0x1, P0 ;  /* 0x0000000504037211 */ /* 0x000fe200000f0eff */
[----:B------:R-:W4:Y:S01]  /*30a0*/  LDG.E.U16 R59, desc[UR60][R8.64] ;  /* 0x0000003c083b7981 */ /* 0x000f22000c1e1500 */
[----:B------:R-:W-:Y:S01]  /*30b0*/  IMAD R4, R172, 0x2, R0 ;  /* 0x00000002ac047824 */ /* 0x000fe200078e0200 */
[----:B0-----:R-:W-:-:S04]  /*30c0*/  LEA R6, P1, R29, R178, 0x1 ;  /* 0x000000b21d067211 */ /* 0x001fc800078208ff */
[----:B------:R-:W-:Y:S01]  /*30d0*/  LEA.HI.X.SX32 R7, R29, R5, 0x1, P1 ;  /* 0x000000051d077211 */ /* 0x000fe200008f0eff */
[----:B------:R-:W-:Y:S01]  /*30e0*/  IMAD R29, R172, 0x2, R4 ;  /* 0x00000002ac1d7824 */ /* 0x000fe200078e0204 */
[----:B------:R-:W-:-:S03]  /*30f0*/  LEA R60, P0, R10, R178, 0x1 ;  /* 0x000000b20a3c7211 */ /* 0x000fc600078008ff */
[----:B------:R0:W4:Y:S01]  /*3100*/  LDG.E.U16 R34, desc[UR60][R6.64] ;  /* 0x0000003c06227981 */ /* 0x000122000c1e1500 */
[----:B------:R-:W-:-:S05]  /*3110*/  LEA R167, R172, R29, 0x1 ;  /* 0x0000001daca77211 */ /* 0x000fca00078e08ff */
[----:B------:R-:W-:Y:S01]  /*3120*/  IMAD R50, R172, 0x2, R167 ;  /* 0x00000002ac327824 */ /* 0x000fe200078e02a7 */
[-C--:B0-----:R-:W-:Y:S02]  /*3130*/  LEA R6, P1, R30, R178.reuse, 0x1 ;  /* 0x000000b21e067211 */ /* 0x081fe400078208ff */
[-C--:B------:R-:W-:Y:S02]  /*3140*/  LEA.HI.X.SX32 R61, R10, R5.reuse, 0x1, P0 ;  /* 0x000000050a3d7211 */ /* 0x080fe400000f0eff */
[----:B------:R-:W-:Y:S01]  /*3150*/  LEA.HI.X.SX32 R7, R30, R5, 0x1, P1 ;  /* 0x000000051e077211 */ /* 0x000fe200008f0eff */
[C---:B------:R-:W-:Y:S01]  /*3160*/  IMAD R30, R172.reuse, 0x2, R50 ;  /* 0x00000002ac1e7824 */ /* 0x040fe200078e0232 */
[----:B------:R0:W4:Y:S03]  /*3170*/  LDG.E.U16 R10, desc[UR60][R2.64] ;  /* 0x0000003c020a7981 */ /* 0x000126000c1e1500 */
[----:B------:R-:W-:Y:S01]  /*3180*/  IMAD R31, R172, 0x2, R30 ;  /* 0x00000002ac1f7824 */ /* 0x000fe200078e021e */
[----:B------:R1:W4:Y:S04]  /*3190*/  LDG.E.U16 R33, desc[UR60][R6.64] ;  /* 0x0000003c06217981 */ /* 0x000328000c1e1500 */
[----:B------:R-:W4:Y:S01]  /*31a0*/  LDG.E.U16 R60, desc[UR60][R60.64] ;  /* 0x0000003c3c3c7981 */ /* 0x000f22000c1e1500 */
[----:B0-----:R-:W-:Y:S01]  /*31b0*/  LEA R2, P0, R26, R178, 0x1 ;  /* 0x000000b21a027211 */ /* 0x001fe200078008ff */
[----:B------:R-:W-:-:S03]  /*31c0*/  IMAD R169, R172, 0x2, R31 ;  /* 0x00000002aca97824 */ /* 0x000fc600078e021f */
[----:B------:R-:W-:Y:S02]  /*31d0*/  LEA.HI.X.SX32 R3, R26, R5, 0x1, P0 ;  /* 0x000000051a037211 */ /* 0x000fe400000f0eff */
[CC--:B------:R-:W-:Y:S02]  /*31e0*/  LEA R26, P0, R27.reuse, R178.reuse, 0x1 ;  /* 0x000000b21b1a7211 */ /* 0x0c0fe400078008ff */
[----:B------:R-:W-:Y:S01]  /*31f0*/  LEA R51, R172, R169, 0x1 ;  /* 0x000000a9ac337211 */ /* 0x000fe200078e08ff */
[----:B------:R0:W4:Y:S01]  /*3200*/  LDG.E.U16 R9, desc[UR60][R2.64] ;  /* 0x0000003c02097981 */ /* 0x000122000c1e1500 */
[----:B------:R-:W-:Y:S02]  /*3210*/  LEA.HI.X.SX32 R27, R27, R5, 0x1, P0 ;  /* 0x000000051b1b7211 */ /* 0x000fe400000f0eff */
[----:B-1----:R-:W-:-:S03]  /*3220*/  LEA R6, P1, R32, R178, 0x1 ;  /* 0x000000b220067211 */ /* 0x002fc600078208ff */
[----:B------:R-:W4:Y:S01]  /*3230*/  LDG.E.U16 R61, desc[UR60][R26.64] ;  /* 0x0000003c1a3d7981 */ /* 0x000f22000c1e1500 */
[----:B0-----:R-:W-:-:S04]  /*3240*/  LEA R2, P0, R28, R178, 0x1 ;  /* 0x000000b21c027211 */ /* 0x001fc800078008ff */
[----:B------:R-:W-:Y:S01]  /*3250*/  LEA.HI.X.SX32 R3, R28, R5, 0x1, P0 ;  /* 0x000000051c037211 */ /* 0x000fe200000f0eff */
[----:B------:R-:W-:Y:S01]  /*3260*/  IMAD R28, R172, 0x2, R51 ;  /* 0x00000002ac1c7824 */ /* 0x000fe200078e0233 */
[----:B------:R-:W-:-:S03]  /*3270*/  LEA R62, P0, R0, R178, 0x1 ;  /* 0x000000b2003e7211 */ /* 0x000fc600078008ff */
[----:B------:R-:W-:Y:S01]  /*3280*/  IMAD R175, R172, 0x2, R28 ;  /* 0x00000002acaf7824 */ /* 0x000fe200078e021c */
[----:B------:R-:W-:Y:S01]  /*3290*/  LEA.HI.X.SX32 R63, R0, R5, 0x1, P0 ;  /* 0x00000005003f7211 */ /* 0x000fe200000f0eff */
[----:B------:R0:W4:Y:S02]  /*32a0*/  LDG.E.U16 R8, desc[UR60][R2.64] ;  /* 0x0000003c02087981 */ /* 0x000124000c1e1500 */
[C---:B------:R-:W-:Y:S01]  /*32b0*/  IMAD R171, R172.reuse, 0x2, R175 ;  /* 0x00000002acab7824 */ /* 0x040fe200078e02af */
[----:B------:R-:W-:Y:S01]  /*32c0*/  LEA R64, P0, R51, R178, 0x1 ;  /* 0x000000b233407211 */ /* 0x000fe200078008ff */
[----:B------:R-:W4:Y:S02]  /*32d0*/  LDG.E.U16 R62, desc[UR60][R62.64] ;  /* 0x0000003c3e3e7981 */ /* 0x000f24000c1e1500 */
[----:B------:R-:W-:-:S05]  /*32e0*/  IMAD R0, R172, 0x2, R171 ;  /* 0x00000002ac007824 */ /* 0x000fca00078e02ab */
[----:B------:R-:W-:Y:S02]  /*32f0*/  LEA R176, R172, R0, 0x1 ;  /* 0x00000000acb07211 */ /* 0x000fe400078e08ff */
[----:B------:R-:W-:-:S03]  /*3300*/  LEA.HI.X.SX32 R65, R51, R5, 0x1, P0 ;  /* 0x0000000533417211 */ /* 0x000fc600000f0eff */
[----:B------:R-:W-:Y:S01]  /*3310*/  IMAD R54, R172, 0x2, R176 ;  /* 0x00000002ac367824 */ /* 0x000fe200078e02b0 */
[----:B0-----:R-:W-:Y:S01]  /*3320*/  LEA R2, P0, R0, R178, 0x1 ;  /* 0x000000b200027211 */ /* 0x001fe200078008ff */
[----:B------:R-:W4:Y:S02]  /*3330*/  LDG.E.U16 R64, desc[UR60][R64.64] ;  /* 0x0000003c40407981 */ /* 0x000f24000c1e1500 */
[----:B------:R-:W-:Y:S01]  /*3340*/  IMAD R66, R172, 0x2, R54 ;  /* 0x00000002ac427824 */ /* 0x000fe200078e0236 */
[----:B------:R-:W-:-:S03]  /*3350*/  LEA.HI.X.SX32 R3, R0, R5, 0x1, P0 ;  /* 0x0000000500037211 */ /* 0x000fc600000f0eff */
[----:B------:R-:W-:Y:S02]  /*3360*/  IMAD R179, R172, 0x2, R66 ;  /* 0x00000002acb37824 */ /* 0x000fe400078e0242 */
[----:B------:R0:W4:Y:S03]  /*3370*/  LDG.E.U16 R65, desc[UR60][R2.64] ;  /* 0x0000003c02417981 */ /* 0x000126000c1e1500 */
[----:B0-----:R-:W-:-:S04]  /*3380*/  LEA R2, P0, R179, R178, 0x1 ;  /* 0x000000b2b3027211 */ /* 0x001fc800078008ff */
[----:B------:R-:W-:Y:S01]  /*3390*/  LEA.HI.X.SX32 R3, R179, R5, 0x1, P0 ;  /* 0x00000005b3037211 */ /* 0x000fe200000f0eff */
[----:B------:R-:W-:-:S04]  /*33a0*/  IMAD R179, R172, 0x2, R179 ;  /* 0x00000002acb37824 */ /* 0x000fc800078e02b3 */
[----:B------:R0:W4:Y:S01]  /*33b0*/  LDG.E.U16 R67, desc[UR60][R2.64] ;  /* 0x0000003c02437981 */ /* 0x000122000c1e1500 */
[----:B------:R-:W-:-:S05]  /*33c0*/  LEA R55, R172, R179, 0x1 ;  /* 0x000000b3ac377211 */ /* 0x000fca00078e08ff */
[----:B------:R-:W-:-:S04]  /*33d0*/  IMAD R68, R172, 0x2, R55 ;  /* 0x00000002ac447824 */ /* 0x000fc800078e0237 */
[----:B------:R-:W-:-:S05]  /*33e0*/  IMAD R177, R172, 0x2, R68 ;  /* 0x00000002acb17824 */ /* 0x000fca00078e0244 */
[----:B0-----:R-:W-:-:S04]  /*33f0*/  LEA R2, P0, R177, R178, 0x1 ;  /* 0x000000b2b1027211 */ /* 0x001fc800078008ff */
[----:B------:R-:W-:Y:S01]  /*3400*/  LEA.HI.X.SX32 R3, R177, R5, 0x1, P0 ;  /* 0x00000005b1037211 */ /* 0x000fe200000f0eff */
[----:B------:R-:W-:-:S04]  /*3410*/  IMAD R177, R172, 0x2, R177 ;  /* 0x00000002acb17824 */ /* 0x000fc800078e02b1 */
[----:B------:R-:W-:Y:S01]  /*3420*/  IMAD R173, R172, 0x2, R177 ;  /* 0x00000002acad7824 */ /* 0x000fe200078e02b1 */
[----:B------:R-:W-:Y:S01]  /*3430*/  LEA.HI.X.SX32 R7, R32, R5, 0x1, P1 ;  /* 0x0000000520077211 */ /* 0x000fe200008f0eff */
[----:B------:R-:W4:Y:S03]  /*3440*/  LDG.E.U16 R0, desc[UR60][R2.64] ;  /* 0x0000003c02007981 */ /* 0x000f26000c1e1500 */
[C---:B------:R-:W-:Y:S01]  /*3450*/  LEA R69, R172.reuse, R173, 0x1 ;  /* 0x000000adac457211 */ /* 0x040fe200078e08ff */
[----:B------:R0:W4:Y:S04]  /*3460*/  LDG.E.U16 R32, desc[UR60][R6.64] ;  /* 0x0000003c06207981 */ /* 0x000128000c1e1500 */
[----:B------:R-:W-:Y:S01]  /*3470*/  IMAD R233, R172, 0x2, R69 ;  /* 0x00000002ace97824 */ /* 0x000fe200078e0245 */
[----:B0-----:R-:W-:-:S04]  /*3480*/  LEA R6, P1, R50, R178, 0x1 ;  /* 0x000000b232067211 */ /* 0x001fc800078208ff */
[----:B------:R-:W-:Y:S02]  /*3490*/  LEA.HI.X.SX32 R7, R50, R5, 0x1, P1 ;  /* 0x0000000532077211 */ /* 0x000fe400008f0eff */
[----:B------:R-:W-:-:S03]  /*34a0*/  LEA R50, P0, R233, R178, 0x1 ;  /* 0x000000b2e9327211 */ /* 0x000fc600078008ff */
[----:B------:R0:W4:Y:S01]  /*34b0*/  LDG.E.U16 R63, desc[UR60][R6.64] ;  /* 0x0000003c063f7981 */ /* 0x000122000c1e1500 */
[----:B------:R-:W-:Y:S02]  /*34c0*/  LEA.HI.X.SX32 R51, R233, R5, 0x1, P0 ;  /* 0x00000005e9337211 */ /* 0x000fe400000f0eff */
[-C--:B------:R-:W-:Y:S01]  /*34d0*/  LEA R2, P1, R29, R178.reuse, 0x1 ;  /* 0x000000b21d027211 */ /* 0x080fe200078208ff */
[----:B------:R-:W-:Y:S02]  /*34e0*/  IMAD R233, R172, 0x2, R233 ;  /* 0x00000002ace97824 */ /* 0x000fe400078e02e9 */
[----:B------:R-:W4:Y:S01]  /*34f0*/  LDG.E.U16 R50, desc[UR60][R50.64] ;  /* 0x0000003c32327981 */ /* 0x000f22000c1e1500 */
[----:B0-----:R-:W-:-:S04]  /*3500*/  LEA R6, P0, R4, R178, 0x1 ;  /* 0x000000b204067211 */ /* 0x001fc800078008ff */
[-C--:B------:R-:W-:Y:S02]  /*3510*/  LEA.HI.X.SX32 R7, R4, R5.reuse, 0x1, P0 ;  /* 0x0000000504077211 */ /* 0x080fe400000f0eff */
[C---:B------:R-:W-:Y:S02]  /*3520*/  LEA R26, P0, R30.reuse, R178, 0x1 ;  /* 0x000000b21e1a7211 */ /* 0x040fe400078008ff */
[-C--:B------:R-:W-:Y:S02]  /*3530*/  LEA.HI.X.SX32 R3, R29, R5.reuse, 0x1, P1 ;  /* 0x000000051d037211 */ /* 0x080fe400008f0eff */
[----:B------:R0:W4:Y:S01]  /*3540*/  LDG.E.U16 R29, desc[UR60][R6.64] ;  /* 0x0000003c061d7981 */ /* 0x000122000c1e1500 */
[----:B------:R-:W-:-:S03]  /*3550*/  LEA.HI.X.SX32 R27, R30, R5, 0x1, P0 ;  /* 0x000000051e1b7211 */ /* 0x000fc600000f0eff */
[----:B------:R-:W4:Y:S01]  /*3560*/  LDG.E.U16 R3, desc[UR60][R2.64] ;  /* 0x0000003c02037981 */ /* 0x000f22000c1e1500 */
[----:B0-----:R-:W-:-:S04]  /*3570*/  LEA R6, P1, R31, R178, 0x1 ;  /* 0x000000b21f067211 */ /* 0x001fc800078208ff */
[----:B------:R-:W-:Y:S02]  /*3580*/  LEA.HI.X.SX32 R7, R31, R5, 0x1, P1 ;  /* 0x000000051f077211 */ /* 0x000fe400008f0eff */
[----:B------:R0:W4:Y:S01]  /*3590*/  LDG.E.U16 R31, desc[UR60][R26.64] ;  /* 0x0000003c1a1f7981 */ /* 0x000122000c1e1500 */
[----:B------:R-:W-:-:S03]  /*35a0*/  LEA R52, P0, R28, R178, 0x1 ;  /* 0x000000b21c347211 */ /* 0x000fc600078008ff */
[----:B------:R-:W4:Y:S01]  /*35b0*/  LDG.E.U16 R7, desc[UR60][R6.64] ;  /* 0x0000003c06077981 */ /* 0x000f22000c1e1500 */
[----:B0-----:R-:W-:-:S04]  /*35c0*/  LEA R26, P1, R175, R178, 0x1 ;  /* 0x000000b2af1a7211 */ /* 0x001fc800078208ff */
[-C--:B------:R-:W-:Y:S02]  /*35d0*/  LEA.HI.X.SX32 R27, R175, R5.reuse, 0x1, P1 ;  /* 0x00000005af1b7211 */ /* 0x080fe400008f0eff */
[----:B------:R-:W-:-:S03]  /*35e0*/  LEA.HI.X.SX32 R53, R28, R5, 0x1, P0 ;  /* 0x000000051c357211 */ /* 0x000fc600000f0eff */
[----:B------:R0:W4:Y:S04]  /*35f0*/  LDG.E.U16 R4, desc[UR60][R26.64] ;  /* 0x0000003c1a047981 */ /* 0x000128000c1e1500 */
[----:B------:R1:W4:Y:S01]  /*3600*/  LDG.E.U16 R30, desc[UR60][R52.64] ;  /* 0x0000003c341e7981 */ /* 0x000322000c1e1500 */
[----:B0-----:R-:W-:-:S04]  /*3610*/  LEA R26, P1, R179, R178, 0x1 ;  /* 0x000000b2b31a7211 */ /* 0x001fc800078208ff */
[----:B------:R-:W-:Y:S02]  /*3620*/  LEA.HI.X.SX32 R27, R179, R5, 0x1, P1 ;  /* 0x00000005b31b7211 */ /* 0x000fe400008f0eff */
[----:B-1----:R-:W-:-:S03]  /*3630*/  LEA R52, P0, R176, R178, 0x1 ;  /* 0x000000b2b0347211 */ /* 0x002fc600078008ff */
[----:B------:R0:W4:Y:S01]  /*3640*/  LDG.E.U16 R28, desc[UR60][R26.64] ;  /* 0x0000003c1a1c7981 */ /* 0x000122000c1e1500 */
[----:B------:R-:W-:Y:S02]  /*3650*/  LEA.HI.X.SX32 R53, R176, R5, 0x1, P0 ;  /* 0x00000005b0357211 */ /* 0x000fe400000f0eff */
[----:B------:R-:W1:Y:S03]  /*3660*/  S2R R176, SR_TID.X ;  /* 0x0000000000b07919 */ /* 0x000e660000002100 */
[----:B------:R2:W4:Y:S01]  /*3670*/  LDG.E.U16 R2, desc[UR60][R52.64] ;  /* 0x0000003c34027981 */ /* 0x000522000c1e1500 */
[----:B0-----:R-:W-:-:S04]  /*3680*/  LEA R26, P0, R177, R178, 0x1 ;  /* 0x000000b2b11a7211 */ /* 0x001fc800078008ff */
[-C--:B------:R-:W-:Y:S02]  /*3690*/  LEA.HI.X.SX32 R27, R177, R5.reuse, 0x1, P0 ;  /* 0x00000005b11b7211 */ /* 0x080fe400000f0eff */
[CC--:B--2---:R-:W-:Y:S01]  /*36a0*/  LEA R52, P0, R233.reuse, R178.reuse, 0x1 ;  /* 0x000000b2e9347211 */ /* 0x0c4fe200078008ff */
[----:B------:R-:W0:Y:S03]  /*36b0*/  S2R R175, SR_CgaCtaId ;  /* 0x0000000000af7919 */ /* 0x000e260000008800 */
[----:B------:R-:W-:Y:S01]  /*36c0*/  LEA.HI.X.SX32 R53, R233, R5, 0x1, P0 ;  /* 0x00000005e9357211 */ /* 0x000fe200000f0eff */
[----:B------:R-:W2:Y:S04]  /*36d0*/  LDG.E.U16 R27, desc[UR60][R26.64] ;  /* 0x0000003c1a1b7981 */ /* 0x000ea8000c1e1500 */
[----:B------:R5:W2:Y:S02]  /*36e0*/  LDG.E.U16 R26, desc[UR60][R52.64] ;  /* 0x0000003c341a7981 */ /* 0x000aa4000c1e1500 */
[----:B-----5:R-:W-:-:S04]  /*36f0*/  LEA R52, P0, R54, R178, 0x1 ;  /* 0x000000b236347211 */ /* 0x020fc800078008ff */
[----:B------:R-:W-:Y:S02]  /*3700*/  LEA.HI.X.SX32 R53, R54, R5, 0x1, P0 ;  /* 0x0000000536357211 */ /* 0x000fe400000f0eff */
[----:B------:R-:W-:-:S03]  /*3710*/  LEA R54, P1, R173, R178, 0x1 ;  /* 0x000000b2ad367211 */ /* 0x000fc600078208ff */
[----:B------:R5:W2:Y:S01]  /*3720*/  LDG.E.U16 R51, desc[UR60][R52.64] ;  /* 0x0000003c34337981 */ /* 0x000aa2000c1e1500 */
[----:B------:R-:W-:Y:S01]  /*3730*/  IMAD R233, R172, 0x2, R233 ;  /* 0x00000002ace97824 */ /* 0x000fe200078e02e9 */
[----:B-----5:R-:W-:-:S04]  /*3740*/  LEA R52, P0, R55, R178, 0x1 ;  /* 0x000000b237347211 */ /* 0x020fc800078008ff */
[-C--:B------:R-:W-:Y:S02]  /*3750*/  LEA.HI.X.SX32 R53, R55, R5.reuse, 0x1, P0 ;  /* 0x0000000537357211 */ /* 0x080fe400000f0eff */
[----:B------:R-:W-:Y:S02]  /*3760*/  LEA.HI.X.SX32 R55, R173, R5, 0x1, P1 ;  /* 0x00000005ad377211 */ /* 0x000fe400008f0eff */
[----:B-1----:R-:W-:Y:S01]  /*3770*/  LOP3.LUT R6, R176, 0x3f, RZ, 0xc0, !PT ;  /* 0x0000003fb0067812 */ /* 0x002fe200078ec0ff */
[----:B------:R-:W5:Y:S01]  /*3780*/  LDG.E.U16 R52, desc[UR60][R52.64] ;  /* 0x0000003c34347981 */ /* 0x000f62000c1e1500 */
[----:B------:R-:W-:Y:S02]  /*3790*/  LEA R179, R172, R233, 0x1 ;  /* 0x000000e9acb37211 */ /* 0x000fe400078e08ff */
[C---:B------:R-:W-:Y:S01]  /*37a0*/  LEA R172, P0, R233.reuse, R178, 0x1 ;  /* 0x000000b2e9ac7211 */ /* 0x040fe200078008ff */
[----:B------:R1:W5:Y:S03]  /*37b0*/  LDG.E.U16 R53, desc[UR60][R54.64] ;  /* 0x0000003c36357981 */ /* 0x000366000c1e1500 */
[----:B------:R-:W-:-:S02]  /*37c0*/  LEA.HI.X.SX32 R173, R233, R5, 0x1, P0 ;  /* 0x00000005e9ad7211 */ /* 0x000fc400000f0eff */
[----:B-1----:R-:W-:Y:S01]  /*37d0*/  SHF.R.S32.HI R54, RZ, 0x6, R176 ;  /* 0x00000006ff367819 */ /* 0x002fe200000114b0 */
[----:B------:R-:W-:Y:S01]  /*37e0*/  IMAD.SHL.U32 R55, R6, 0x2, RZ ;  /* 0x0000000206377824 */ /* 0x000fe200078e00ff */
[----:B------:R-:W-:Y:S02]  /*37f0*/  MOV R6, 0x400 ;  /* 0x0000040000067802 */ /* 0x000fe40000000f00 */
[----:B------:R-:W-:Y:S02]  /*3800*/  SGXT R54, R54, 0x1 ;  /* 0x000000013636781a */ /* 0x000fe40000000200 */
[----:B0-----:R-:W-:Y:S02]  /*3810*/  LEA R233, R175, R6, 0x18 ;  /* 0x00000006afe97211 */ /* 0x001fe400078ec0ff */
[----:B------:R-:W-:Y:S02]  /*3820*/  LOP3.LUT R54, R55, 0x90, R54, 0x78, !PT ;  /* 0x0000009037367812 */ /* 0x000fe400078e7836 */
[----:B------:R0:W5:Y:S03]  /*3830*/  LDG.E.U16 R55, desc[UR60][R172.64] ;  /* 0x0000003cac377981 */ /* 0x000166000c1e1500 */
[----:B------:R-:W-:-:S05]  /*3840*/  IMAD.IADD R6, R54, 0x1, R233 ;  /* 0x0000000136067824 */ /* 0x000fca00078e02e9 */
[----:B------:R1:W-:Y:S04]  /*3850*/  STS.U16 [R6], R56 ;  /* 0x0000003806007388 */ /* 0x0003e80000000400 */
[----:B------:R3:W-:Y:S01]  /*3860*/  STS.U16 [R6+0xc800], R70 ;  /* 0x00c8004606007388 */ /* 0x0007e20000000400 */
[----:B-1----:R-:W-:-:S03]  /*3870*/  LEA R56, P0, R57, R178, 0x1 ;  /* 0x000000b239387211 */ /* 0x002fc600078008ff */
[----:B------:R1:W-:Y:S01]  /*3880*/  STS.U16 [R6+0x2000], R72 ;  /* 0x0020004806007388 */ /* 0x0003e20000000400 */
[----:B------:R-:W-:-:S03]  /*3890*/  LEA.HI.X.SX32 R57, R57, R5, 0x1, P0 ;  /* 0x0000000539397211 */ /* 0x000fc600000f0eff */
[----:B------:R0:W-:Y:S01]  /*38a0*/  STS.U16 [R6+0x1c00], R74 ;  /* 0x001c004a06007388 */ /* 0x0001e20000000400 */
[-C--:B---3--:R-:W-:Y:S02]  /*38b0*/  LEA R70, P0, R71, R178.reuse, 0x1 ;  /* 0x000000b247467211 */ /* 0x088fe400078008ff */
[-C--:B-1----:R-:W-:Y:S01]  /*38c0*/  LEA R72, P1, R73, R178.reuse, 0x1 ;  /* 0x000000b249487211 */ /* 0x082fe200078208ff */
[----:B------:R1:W-:Y:S01]  /*38d0*/  STS.U16 [R6+0x2800], R78 ;  /* 0x0028004e06007388 */ /* 0x0003e20000000400 */
[-C--:B------:R-:W-:Y:S02]  /*38e0*/  LEA.HI.X.SX32 R71, R71, R5.reuse, 0x1, P0 ;  /* 0x0000000547477211 */ /* 0x080fe400000f0eff */
[-C--:B0-----:R-:W-:Y:S01]  /*38f0*/  LEA R74, P2, R75, R178.reuse, 0x1 ;  /* 0x000000b24b4a7211 */ /* 0x081fe200078408ff */
[----:B------:R0:W-:Y:S01]  /*3900*/  STS.U16 [R6+0x1800], R80 ;  /* 0x0018005006007388 */ /* 0x0001e20000000400 */
[-C--:B------:R-:W-:Y:S02]  /*3910*/  LEA.HI.X.SX32 R73, R73, R5.reuse, 0x1, P1 ;  /* 0x0000000549497211 */ /* 0x080fe400008f0eff */
[----:B------:R-:W-:Y:S01]  /*3920*/  LEA.HI.X.SX32 R75, R75, R5, 0x1, P2 ;  /* 0x000000054b4b7211 */ /* 0x000fe200010f0eff */
[----:B------:R3:W-:Y:S01]  /*3930*/  STS.U16 [R6+0x7400], R82 ;  /* 0x0074005206007388 */ /* 0x0007e20000000400 */
[----:B-1----:R-:W-:-:S02]  /*3940*/  LEA R78, P0, R79, R178, 0x1 ;  /* 0x000000b24f4e7211 */ /* 0x002fc400078008ff */
[-C--:B0-----:R-:W-:Y:S01]  /*3950*/  LEA R80, P1, R81, R178.reuse, 0x1 ;  /* 0x000000b251507211 */ /* 0x081fe200078208ff */
[----:B------:R0:W-:Y:S01]  /*3960*/  STS.U16 [R6+0x5400], R86 ;  /* 0x0054005606007388 */ /* 0x0001e20000000400 */
[-C--:B------:R-:W-:Y:S02]  /*3970*/  LEA.HI.X.SX32 R79, R79, R5.reuse, 0x1, P0 ;  /* 0x000000054f4f7211 */ /* 0x080fe400000f0eff */
[-C--:B---3--:R-:W-:Y:S01]  /*3980*/  LEA R82, P2, R83, R178.reuse, 0x1 ;  /* 0x000000b253527211 */ /* 0x088fe200078408ff */
[----:B------:R1:W-:Y:S01]  /*3990*/  STS.U16 [R6+0xa400], R88 ;  /* 0x00a4005806007388 */ /* 0x0003e20000000400 */
[-C--:B------:R-:W-:Y:S02]  /*39a0*/  LEA.HI.X.SX32 R81, R81, R5.reuse, 0x1, P1 ;  /* 0x0000000551517211 */ /* 0x080fe400008f0eff */
[----:B------:R-:W-:Y:S01]  /*39b0*/  LEA.HI.X.SX32 R83, R83, R5, 0x1, P2 ;  /* 0x0000000553537211 */ /* 0x000fe200010f0eff */
[----:B------:R3:W-:Y:S01]  /*39c0*/  STS.U16 [R6+0x9400], R90 ;  /* 0x0094005a06007388 */ /* 0x0007e20000000400 */
[----:B0-----:R-:W-:-:S02]  /*39d0*/  LEA R86, P0, R87, R178, 0x1 ;  /* 0x000000b257567211 */ /* 0x001fc400078008ff */
[-C--:B-1----:R-:W-:Y:S01]  /*39e0*/  LEA R88, P1, R89, R178.reuse, 0x1 ;  /* 0x000000b259587211 */ /* 0x082fe200078208ff */
        /* <DEDUP_REMOVED lines=96> */
[----:B----4-:R3:W-:Y:S01]  /*3ff0*/  STS.U16 [R6+0xcc00], R170 ;  /* 0x00cc00aa06007388 */ /* 0x0107e20000000400 */
[----:B0-----:R-:W-:-:S02]  /*4000*/  LEA R166, P0, R167, R178, 0x1 ;  /* 0x000000b2a7a67211 */ /* 0x001fc400078008ff */
[-C--:B-1----:R-:W-:Y:S01]  /*4010*/  LEA R168, P1, R169, R178.reuse, 0x1 ;  /* 0x000000b2a9a87211 */ /* 0x082fe200078208ff */
[----:B------:R0:W-:Y:S01]  /*4020*/  STS.U16 [R6+0xd000], R174 ;  /* 0x00d000ae06007388 */ /* 0x0001e20000000400 */
[-C--:B------:R-:W-:Y:S02]  /*4030*/  LEA.HI.X.SX32 R167, R167, R5.reuse, 0x1, P0 ;  /* 0x00000005a7a77211 */ /* 0x080fe400000f0eff */
[-C--:B---3--:R-:W-:Y:S02]  /*4040*/  LEA R170, P2, R171, R178.reuse, 0x1 ;  /* 0x000000b2abaa7211 */ /* 0x088fe400078408ff */
[-C--:B------:R-:W-:Y:S02]  /*4050*/  LEA.HI.X.SX32 R169, R169, R5.reuse, 0x1, P1 ;  /* 0x00000005a9a97211 */ /* 0x080fe400008f0eff */
[----:B------:R-:W-:Y:S02]  /*4060*/  LEA R172, P0, R66, R178, 0x1 ;  /* 0x000000b242ac7211 */ /* 0x000fe400078008ff */
[----:B------:R-:W-:-:S02]  /*4070*/  LEA.HI.X.SX32 R171, R171, R5, 0x1, P2 ;  /* 0x00000005abab7211 */ /* 0x000fc400010f0eff */
[-C--:B0-----:R-:W-:Y:S02]  /*4080*/  LEA R174, P1, R68, R178.reuse, 0x1 ;  /* 0x000000b244ae7211 */ /* 0x081fe400078208ff */
[CC--:B------:R-:W-:Y:S02]  /*4090*/  LEA R176, P2, R69.reuse, R178.reuse, 0x1 ;  /* 0x000000b245b07211 */ /* 0x0c0fe400078408ff */
[-C--:B------:R-:W-:Y:S02]  /*40a0*/  LEA.HI.X.SX32 R173, R66, R5.reuse, 0x1, P0 ;  /* 0x0000000542ad7211 */ /* 0x080fe400000f0eff */
[----:B------:R-:W3:Y:S01]  /*40b0*/  LDL.LU R66, [R1+0x4] ;  /* 0x0000040001427983 */ /* 0x000ee20000300800 */
[-C--:B------:R-:W-:Y:S02]  /*40c0*/  LEA.HI.X.SX32 R175, R68, R5.reuse, 0x1, P1 ;  /* 0x0000000544af7211 */ /* 0x080fe400008f0eff */
[----:B------:R-:W-:Y:S01]  /*40d0*/  LEA.HI.X.SX32 R177, R69, R5, 0x1, P2 ;  /* 0x0000000545b17211 */ /* 0x000fe200010f0eff */
[----:B------:R-:W4:Y:S04]  /*40e0*/  LDL.LU R68, [R1+0x10] ;  /* 0x0000100001447983 */ /* 0x000f280000300800 */
[----:B------:R-:W2:Y:S04]  /*40f0*/  LDL.LU R69, [R1+0x1c] ;  /* 0x00001c0001457983 */ /* 0x000ea80000300800 */
[----:B------:R0:W-:Y:S04]  /*4100*/  STS.U16 [R6+0xd400], R58 ;  /* 0x00d4003a06007388 */ /* 0x0001e80000000400 */
[----:B------:R1:W-:Y:S04]  /*4110*/  STS.U16 [R6+0xd800], R59 ;  /* 0x00d8003b06007388 */ /* 0x0003e80000000400 */
[----:B0-----:R-:W5:Y:S04]  /*4120*/  LDL.LU R58, [R1+0x28] ;  /* 0x00002800013a7983 */ /* 0x001f680000300800 */
[----:B-1----:R-:W5:Y:S04]  /*4130*/  LDL.LU R59, [R1+0x34] ;  /* 0x00003400013b7983 */ /* 0x002f680000300800 */
[----:B------:R0:W-:Y:S04]  /*4140*/  STS.U16 [R6+0x3800], R76 ;  /* 0x0038004c06007388 */ /* 0x0001e80000000400 */
[----:B------:R1:W-:Y:S01]  /*4150*/  STS.U16 [R6+0x6400], R84 ;  /* 0x0064005406007388 */ /* 0x0003e20000000400 */
[----:B0-----:R-:W-:-:S04]  /*4160*/  LEA R76, P3, R77, R178, 0x1 ;  /* 0x000000b24d4c7211 */ /* 0x001fc800078608ff */
[-C--:B------:R-:W-:Y:S02]  /*4170*/  LEA.HI.X.SX32 R77, R77, R5.reuse, 0x1, P3 ;  /* 0x000000054d4d7211 */ /* 0x080fe400018f0eff */
[CC--:B-1----:R-:W-:Y:S01]  /*4180*/  LEA R84, P3, R85.reuse, R178.reuse, 0x1 ;  /* 0x000000b255547211 */ /* 0x0c2fe200078608ff */
[----:B------:R0:W-:Y:S03]  /*4190*/  STS.U16 [R6+0x8400], R92 ;  /* 0x0084005c06007388 */ /* 0x0001e60000000400 */
[----:B------:R-:W-:Y:S01]  /*41a0*/  LEA.HI.X.SX32 R85, R85, R5, 0x1, P3 ;  /* 0x0000000555557211 */ /* 0x000fe200018f0eff */
        /* <DEDUP_REMOVED lines=17> */
[----:B------:R-:W-:Y:S02]  /*42c0*/  LEA.HI.X.SX32 R133, R133, R5, 0x1, P3 ;  /* 0x0000000585857211 */ /* 0x000fe400018f0eff */
[----:B0-----:R-:W-:-:S04]  /*42d0*/  LEA R140, P3, R141, R178, 0x1 ;  /* 0x000000b28d8c7211 */ /* 0x001fc800078608ff */
[----:B------:R-:W-:Y:S02]  /*42e0*/  LEA.HI.X.SX32 R141, R141, R5, 0x1, P3 ;  /* 0x000000058d8d7211 */ /* 0x000fe400018f0eff */
[----:B------:R-:W-:-:S04]  /*42f0*/  LEA R178, P3, R179, R178, 0x1 ;  /* 0x000000b2b3b27211 */ /* 0x000fc800078608ff */
[----:B------:R-:W-:Y:S02]  /*4300*/  LEA.HI.X.SX32 R179, R179, R5, 0x1, P3 ;  /* 0x00000005b3b37211 */ /* 0x000fe400018f0eff */
[C---:B------:R-:W-:Y:S01]  /*4310*/  LOP3.LUT R5, R54.reuse, 0x20, RZ, 0x3c, !PT ;  /* 0x0000002036057812 */ /* 0x040fe200078e3cff */
[----:B------:R-:W-:Y:S04]  /*4320*/  STS.U16 [R6+0xdc00], R60 ;  /* 0x00dc003c06007388 */ /* 0x000fe80000000400 */
[----:B------:R-:W-:Y:S01]  /*4330*/  IMAD.IADD R5, R233, 0x1, R5 ;  /* 0x00000001e9057824 */ /* 0x000fe200078e0205 */
[----:B------:R-:W-:Y:S04]  /*4340*/  STS.U16 [R6+0xe000], R61 ;  /* 0x00e0003d06007388 */ /* 0x000fe80000000400 */
[----:B------:R-:W-:Y:S04]  /*4350*/  STS.U16 [R6+0xe400], R62 ;  /* 0x00e4003e06007388 */ /* 0x000fe80000000400 */
[----:B------:R-:W-:Y:S04]  /*4360*/  STS.U16 [R6+0xe800], R63 ;  /* 0x00e8003f06007388 */ /* 0x000fe80000000400 */
[----:B------:R-:W-:Y:S04]  /*4370*/  STS.U16 [R6+0xec00], R64 ;  /* 0x00ec004006007388 */ /* 0x000fe80000000400 */
[----:B------:R-:W-:Y:S04]  /*4380*/  STS.U16 [R6+0xf000], R65 ;  /* 0x00f0004106007388 */ /* 0x000fe80000000400 */
[----:B------:R-:W-:Y:S04]  /*4390*/  STS.U16 [R6+0xf400], R67 ;  /* 0x00f4004306007388 */ /* 0x000fe80000000400 */
[----:B------:R-:W-:Y:S04]  /*43a0*/  STS.U16 [R6+0xf800], R0 ;  /* 0x00f8000006007388 */ /* 0x000fe80000000400 */
[----:B------:R-:W-:Y:S04]  /*43b0*/  STS.U16 [R6+0xfc00], R50 ;  /* 0x00fc003206007388 */ /* 0x000fe80000000400 */
[----:B---3--:R-:W-:Y:S04]  /*43c0*/  STS.U16 [R5+0x1100], R66 ;  /* 0x0011004205007388 */ /* 0x008fe80000000400 */
[----:B----4-:R-:W-:Y:S04]  /*43d0*/  STS.U16 [R5+0xd00], R68 ;  /* 0x000d004405007388 */ /* 0x010fe80000000400 */
[----:B--2---:R-:W-:Y:S04]  /*43e0*/  STS.U16 [R5+0x900], R69 ;  /* 0x0009004505007388 */ /* 0x004fe80000000400 */
[----:B-----5:R-:W-:Y:S04]  /*43f0*/  STS.U16 [R5+0x500], R58 ;  /* 0x0005003a05007388 */ /* 0x020fe80000000400 */
[----:B------:R0:W-:Y:S04]  /*4400*/  STS.U16 [R5+0x100], R59 ;  /* 0x0001003b05007388 */ /* 0x0001e80000000400 */
[----:B0-----:R-:W2:Y:S04]  /*4410*/  LDL.LU R59, [R1+0x30] ;  /* 0x00003000013b7983 */ /* 0x001ea80000300800 */
[----:B------:R-:W3:Y:S04]  /*4420*/  LDL.LU R58, [R1+0x24] ;  /* 0x00002400013a7983 */ /* 0x000ee80000300800 */
[----:B------:R-:W4:Y:S04]  /*4430*/  LDL.LU R69, [R1+0x18] ;  /* 0x0000180001457983 */ /* 0x000f280000300800 */
[----:B------:R-:W5:Y:S04]  /*4440*/  LDL.LU R68, [R1+0xc] ;  /* 0x00000c0001447983 */ /* 0x000f680000300800 */
[----:B------:R-:W2:Y:S01]  /*4450*/  LDL.LU R66, [R1] ;  /* 0x0000000001427983 */ /* 0x000ea20000300800 */
[----:B------:R-:W-:-:S03]  /*4460*/  LOP3.LUT R0, R54, 0x40, RZ, 0x3c, !PT ;  /* 0x0000004036007812 */ /* 0x000fc600078e3cff */
[----:B------:R0:W-:Y:S04]  /*4470*/  STS.U16 [R5+0xc500], R39 ;  /* 0x00c5002705007388 */ /* 0x0001e80000000400 */
[----:B------:R-:W-:Y:S01]  /*4480*/  STS.U16 [R5+0x1500], R251 ;  /* 0x001500fb05007388 */ /* 0x000fe20000000400 */
[----:B0-----:R-:W-:-:S03]  /*4490*/  IMAD.IADD R39, R233, 0x1, R0 ;  /* 0x00000001e9277824 */ /* 0x001fc600078e0200 */
        /* <DEDUP_REMOVED lines=56> */
[----:B------:R-:W-:Y:S01]  /*4820*/  STS.U16 [R5+0xfd00], R26 ;  /* 0x00fd001a05007388 */ /* 0x000fe20000000400 */
[----:B------:R-:W-:Y:S01]  /*4830*/  LOP3.LUT R54, R54, 0x60, RZ, 0x3c, !PT ;  /* 0x0000006036367812 */ /* 0x000fe200078e3cff */
[----:B------:R-:W0:Y:S02]  /*4840*/  LDC R0, c[0x0][0x280] ;  /* 0x0000a000ff007b82 */ /* 0x000e240000000800 */
[----:B---3--:R1:W-:Y:S04]  /*4850*/  STS.U16 [R39+0x600], R58 ;  /* 0x0006003a27007388 */ /* 0x0083e80000000400 */
[----:B----4-:R3:W-:Y:S04]  /*4860*/  STS.U16 [R39+0xa00], R69 ;  /* 0x000a004527007388 */ /* 0x0107e80000000400 */
[----:B-----5:R4:W-:Y:S04]  /*4870*/  STS.U16 [R39+0xe00], R68 ;  /* 0x000e004427007388 */ /* 0x0209e80000000400 */
[----:B-1----:R-:W5:Y:S04]  /*4880*/  LDL.LU R58, [R1+0x2c] ;  /* 0x00002c00013a7983 */ /* 0x002f680000300800 */
[----:B---3--:R-:W3:Y:S04]  /*4890*/  LDL.LU R69, [R1+0x20] ;  /* 0x0000200001457983 */ /* 0x008ee80000300800 */
[----:B--2---:R1:W-:Y:S04]  /*48a0*/  STS.U16 [R39+0x1200], R66 ;  /* 0x0012004227007388 */ /* 0x0043e80000000400 */
[----:B----4-:R-:W2:Y:S04]  /*48b0*/  LDL.LU R68, [R1+0x14] ;  /* 0x0000140001447983 */ /* 0x010ea80000300800 */
[----:B-1----:R-:W4:Y:S04]  /*48c0*/  LDL.LU R66, [R1+0x8] ;  /* 0x0000080001427983 */ /* 0x002f280000300800 */
[----:B------:R1:W-:Y:S04]  /*48d0*/  STS.U16 [R39+0xc600], R15 ;  /* 0x00c6000f27007388 */ /* 0x0003e80000000400 */
[----:B------:R-:W-:Y:S01]  /*48e0*/  STS.U16 [R39+0x200], R59 ;  /* 0x0002003b27007388 */ /* 0x000fe20000000400 */
[----:B-1----:R-:W-:-:S03]  /*48f0*/  IMAD.IADD R15, R233, 0x1, R54 ;  /* 0x00000001e90f7824 */ /* 0x002fc600078e0236 */
        /* <DEDUP_REMOVED lines=51> */
[----:B------:R1:W-:Y:S04]  /*4c30*/  STS.U16 [R39+0xe600], R3 ;  /* 0x00e6000327007388 */ /* 0x0003e80000000400 */
        /* <DEDUP_REMOVED lines=10> */
[----:B-----5:R-:W-:Y:S04]  /*4ce0*/  STS.U16 [R15+0x300], R58 ;  /* 0x0003003a0f007388 */ /* 0x020fe80000000400 */
[----:B---3--:R-:W-:Y:S04]  /*4cf0*/  STS.U16 [R15+0x700], R69 ;  /* 0x000700450f007388 */ /* 0x008fe80000000400 */
[----:B--2---:R-:W-:Y:S04]  /*4d00*/  STS.U16 [R15+0xb00], R68 ;  /* 0x000b00440f007388 */ /* 0x004fe80000000400 */
[----:B----4-:R-:W-:Y:S04]  /*4d10*/  STS.U16 [R15+0xf00], R66 ;  /* 0x000f00420f007388 */ /* 0x010fe80000000400 */
[----:B------:R-:W2:Y:S04]  /*4d20*/  LDG.E.U16 R56, desc[UR60][R56.64] ;  /* 0x0000003c38387981 */ /* 0x000ea8000c1e1500 */
[----:B------:R-:W3:Y:S04]  /*4d30*/  LDG.E.U16 R152, desc[UR60][R152.64] ;  /* 0x0000003c98987981 */ /* 0x000ee8000c1e1500 */
[----:B------:R-:W4:Y:S04]  /*4d40*/  LDG.E.U16 R154, desc[UR60][R154.64] ;  /* 0x0000003c9a9a7981 */ /* 0x000f28000c1e1500 */
[----:B------:R-:W5:Y:S04]  /*4d50*/  LDG.E.U16 R156, desc[UR60][R156.64] ;  /* 0x0000003c9c9c7981 */ /* 0x000f68000c1e1500 */
        /* <DEDUP_REMOVED lines=51> */
[----:B------:R-:W5:Y:S01]  /*5090*/  LDG.E.U16 R150, desc[UR60][R150.64] ;  /* 0x0000003c96967981 */ /* 0x000f62000c1e1500 */
[----:B-1----:R-:W-:-:S02]  /*50a0*/  IMAD.MOV.U32 R3, RZ, RZ, 0x3f800000 ;  /* 0x3f800000ff037424 */ /* 0x002fc400078e00ff */
[----:B------:R-:W-:-:S03]  /*50b0*/  IMAD.MOV.U32 R2, RZ, RZ, 0x3f800000 ;  /* 0x3f800000ff027424 */ /* 0x000fc600078e00ff */
[----:B------:R-:W-:Y:S04]  /*50c0*/  STL [R1+0x21c], R3 ;  /* 0x00021c0301007387 */ /* 0x000fe80000100800 */
[----:B------:R-:W-:Y:S04]  /*50d0*/  STL [R1+0x220], R2 ;  /* 0x0002200201007387 */ /* 0x000fe80000100800 */
[----:B------:R-:W-:Y:S04]  /*50e0*/  STL [R1], RZ ;  /* 0x000000ff01007387 */ /* 0x000fe80000100800 */
[----:B------:R-:W-:Y:S04]  /*50f0*/  STL [R1+0x4], RZ ;  /* 0x000004ff01007387 */ /* 0x000fe80000100800 */
        /* <DEDUP_REMOVED lines=113> */
[----:B------:R-:W-:Y:S01]  /*5810*/  STL [R1+0x1cc], RZ ;  /* 0x0001ccff01007387 */ /* 0x000fe20000100800 */
[----:B------:R-:W1:Y:S03]  /*5820*/  S2R R251, SR_TID.X ;  /* 0x0000000000fb7919 */ /* 0x000e660000002100 */
        /* <DEDUP_REMOVED lines=10> */
[----:B--2---:R2:W-:Y:S04]  /*58d0*/  STS.U16 [R15+0x2300], R56 ;  /* 0x002300380f007388 */ /* 0x0045e80000000400 */
[----:B------:R-:W-:Y:S04]  /*58e0*/  STL [R1+0x1f8], RZ ;  /* 0x0001f8ff01007387 */ /* 0x000fe80000100800 */
[----:B---3--:R-:W-:Y:S04]  /*58f0*/  STS.U16 [R15+0xcb00], R152 ;  /* 0x00cb00980f007388 */ /* 0x008fe80000000400 */
[----:B----4-:R-:W-:Y:S04]  /*5900*/  STS.U16 [R15+0xcf00], R154 ;  /* 0x00cf009a0f007388 */ /* 0x010fe80000000400 */
[----:B-----5:R-:W-:Y:S04]  /*5910*/  STS.U16 [R15+0xd300], R156 ;  /* 0x00d3009c0f007388 */ /* 0x020fe80000000400 */
        /* <DEDUP_REMOVED lines=11> */
[----:B------:R-:W-:Y:S01]  /*59d0*/  STL [R1+0x1fc], RZ ;  /* 0x0001fcff01007387 */ /* 0x000fe20000100800 */
[----:B0-----:R-:W-:Y:S01]  /*59e0*/  ISETP.GE.AND P0, PT, R0, 0x1, PT ;  /* 0x000000010000780c */ /* 0x001fe20003f06270 */
[----:B------:R-:W-:Y:S01]  /*59f0*/  IMAD.MOV.U32 R17, RZ, RZ, -0x800000 ;  /* 0xff800000ff117424 */ /* 0x000fe200078e00ff */
[----:B------:R-:W-:Y:S01]  /*5a00*/  MOV R16, 0xff800000 ;  /* 0xff80000000107802 */ /* 0x000fe20000000f00 */
[----:B------:R0:W-:Y:S01]  /*5a10*/  STS.U16 [R15+0x2700], R70 ;  /* 0x002700460f007388 */ /* 0x0001e20000000400 */
[----:B------:R-:W-:-:S02]  /*5a20*/  CS2R R24, SRZ ;  /* 0x0000000000187805 */ /* 0x000fc4000001ff00 */
[----:B------:R-:W-:Y:S02]  /*5a30*/  CS2R R26, SRZ ;  /* 0x00000000001a7805 */ /* 0x000fe4000001ff00 */
[----:B------:R-:W-:Y:S01]  /*5a40*/  CS2R R28, SRZ ;  /* 0x00000000001c7805 */ /* 0x000fe2000001ff00 */
[----:B------:R3:W-:Y:S01]  /*5a50*/  STS.U16 [R15+0x2b00], R72 ;  /* 0x002b00480f007388 */ /* 0x0007e20000000400 */
[----:B------:R-:W-:Y:S02]  /*5a60*/  CS2R R30, SRZ ;  /* 0x00000000001e7805 */ /* 0x000fe4000001ff00 */
[----:B------:R-:W-:Y:S02]  /*5a70*/  CS2R R32, SRZ ;  /* 0x0000000000207805 */ /* 0x000fe4000001ff00 */
[----:B------:R-:W-:Y:S01]  /*5a80*/  CS2R R34, SRZ ;  /* 0x0000000000227805 */ /* 0x000fe2000001ff00 */
        /* <DEDUP_REMOVED lines=14> */
[----:B--2---:R-:W-:Y:S02]  /*5b70*/  CS2R R56, SRZ ;  /* 0x0000000000387805 */ /* 0x004fe4000001ff00 */
        /* <DEDUP_REMOVED lines=8> */
[----:B0-----:R-:W-:Y:S01]  /*5c00*/  CS2R R70, SRZ ;  /* 0x0000000000467805 */ /* 0x001fe2000001ff00 */
[----:B------:R0:W-:Y:S01]  /*5c10*/  STS.U16 [R15+0x4700], R86 ;  /* 0x004700560f007388 */ /* 0x0001e20000000400 */
[----:B---3--:R-:W-:-:S02]  /*5c20*/  CS2R R72, SRZ ;  /* 0x0000000000487805 */ /* 0x008fc4000001ff00 */
[----:B----4-:R-:W-:Y:S02]  /*5c30*/  CS2R R74, SRZ ;  /* 0x00000000004a7805 */ /* 0x010fe4000001ff00 */
[----:B-----5:R-:W-:Y:S01]  /*5c40*/  CS2R R76, SRZ ;  /* 0x00000000004c7805 */ /* 0x020fe2000001ff00 */
[----:B------:R3:W-:Y:S01]  /*5c50*/  STS.U16 [R15+0x4b00], R88 ;  /* 0x004b00580f007388 */ /* 0x0007e20000000400 */
[----:B-1----:R-:W-:Y:S02]  /*5c60*/  CS2R R78, SRZ ;  /* 0x00000000004e7805 */ /* 0x002fe4000001ff00 */
[----:B------:R-:W-:Y:S02]  /*5c70*/  CS2R R80, SRZ ;  /* 0x0000000000507805 */ /* 0x000fe4000001ff00 */
[----:B--2---:R-:W-:Y:S01]  /*5c80*/  CS2R R82, SRZ ;  /* 0x0000000000527805 */ /* 0x004fe2000001ff00 */
[----:B------:R1:W-:Y:S01]  /*5c90*/  STS.U16 [R15+0x4f00], R90 ;  /* 0x004f005a0f007388 */ /* 0x0003e20000000400 */
[----:B------:R-:W-:-:S02]  /*5ca0*/  CS2R R84, SRZ ;  /* 0x0000000000547805 */ /* 0x000fc4000001ff00 */
[----:B0-----:R-:W-:Y:S02]  /*5cb0*/  CS2R R86, SRZ ;  /* 0x0000000000567805 */ /* 0x001fe4000001ff00 */
[C---:B------:R-:W-:Y:S01]  /*5cc0*/  LOP3.LUT R7, R251.reuse, 0x7f, RZ, 0xc0, !PT ;  /* 0x0000007ffb077812 */ /* 0x040fe200078ec0ff */
[----:B------:R0:W-:Y:S01]  /*5cd0*/  STS.U16 [R15+0x5300], R92 ;  /* 0x0053005c0f007388 */ /* 0x0001e20000000400 */
[----:B------:R-:W-:Y:S02]  /*5ce0*/  LOP3.LUT R0, R251, 0x40, RZ, 0xc0, !PT ;  /* 0x00000040fb007812 */ /* 0x000fe400078ec0ff */
[----:B---3--:R-:W-:Y:S01]  /*5cf0*/  CS2R R88, SRZ ;  /* 0x0000000000587805 */ /* 0x008fe2000001ff00 */
[----:B------:R2:W-:Y:S01]  /*5d00*/  STS.U16 [R15+0x5700], R94 ;  /* 0x0057005e0f007388 */ /* 0x0005e20000000400 */
[----:B-1----:R-:W-:-:S03]  /*5d10*/  CS2R R90, SRZ ;  /* 0x00000000005a7805 */ /* 0x002fc6000001ff00 */
[----:B------:R1:W-:Y:S01]  /*5d20*/  STS.U16 [R15+0x5b00], R96 ;  /* 0x005b00600f007388 */ /* 0x0003e20000000400 */
[----:B0-----:R-:W-:-:S03]  /*5d30*/  CS2R R92, SRZ ;  /* 0x00000000005c7805 */ /* 0x001fc6000001ff00 */
[----:B------:R0:W-:Y:S01]  /*5d40*/  STS.U16 [R15+0x5f00], R98 ;  /* 0x005f00620f007388 */ /* 0x0001e20000000400 */
[----:B--2---:R-:W-:-:S03]  /*5d50*/  CS2R R94, SRZ ;  /* 0x00000000005e7805 */ /* 0x004fc6000001ff00 */
        /* <DEDUP_REMOVED lines=51> */
[----:B0-----:R-:W-:Y:S02]  /*6090*/  CS2R R146, SRZ ;  /* 0x0000000000927805 */ /* 0x001fe4000001ff00 */
[----:B--2---:R-:W-:Y:S02]  /*60a0*/  CS2R R148, SRZ ;  /* 0x0000000000947805 */ /* 0x004fe4000001ff00 */
[----:B-1----:R-:W-:Y:S01]  /*60b0*/  CS2R R150, SRZ ;  /* 0x0000000000967805 */ /* 0x002fe2000001ff00 */
[----:B------:R-:W-:Y:S06]  /*60c0*/  @!P0 BRA `(.L_x_0) ;  /* 0x000000e800688947 */ /* 0x000fec0003800000 */
[----:B------:R-:W0:Y:S01]  /*60d0*/  LDC R4, c[0x0][0x268] ;  /* 0x00009a00ff047b82 */ /* 0x000e220000000800 */
[----:B------:R-:W1:Y:S01]  /*60e0*/  S2R R248, SR_TID.X ;  /* 0x0000000000f87919 */ /* 0x000e620000002100 */
[----:B------:R-:W-:Y:S02]  /*60f0*/  SHF.R.U32.HI R3, RZ, 0x5, R251 ;  /* 0x00000005ff037819 */ /* 0x000fe400000116fb */
[----:B------:R-:W-:Y:S02]  /*6100*/  CS2R R124, SRZ ;  /* 0x00000000007c7805 */ /* 0x000fe4000001ff00 */
[----:B------:R-:W-:Y:S02]  /*6110*/  SHF.R.U32.HI R2, RZ, 0x4, R233 ;  /* 0x00000004ff027819 */ /* 0x000fe400000116e9 */
[----:B------:R-:W-:Y:S02]  /*6120*/  CS2R R126, SRZ ;  /* 0x00000000007e7805 */ /* 0x000fe4000001ff00 */
[----:B------:R-:W-:-:S02]  /*6130*/  SGXT.U32 R3, R3, 0x2 ;  /* 0x000000020303781a */ /* 0x000fc40000000000 */
[----:B------:R-:W-:Y:S02]  /*6140*/  CS2R R128, SRZ ;  /* 0x0000000000807805 */ /* 0x000fe4000001ff00 */
[----:B------:R-:W-:Y:S01]  /*6150*/  SGXT.U32 R8, R2, 0xe ;  /* 0x0000000e0208781a */ /* 0x000fe20000000000 */
[----:B------:R-:W2:Y:S01]  /*6160*/  LDC R12, c[0x0][0x258] ;  /* 0x00009600ff0c7b82 */ /* 0x000ea20000000800 */
[----:B------:R-:W-:Y:S02]  /*6170*/  LEA.HI R25, R251, 0x13c, RZ, 0x1b ;  /* 0x0000013cfb197811 */ /* 0x000fe400078fd8ff */
[----:B------:R-:W-:Y:S02]  /*6180*/  CS2R R130, SRZ ;  /* 0x0000000000827805 */ /* 0x000fe4000001ff00 */
[----:B------:R-:W-:Y:S02]  /*6190*/  IADD3 R2, P0, R8, 0x80, RZ ;  /* 0x0000008008027810 */ /* 0x000fe40007f1e0ff */
[----:B------:R-:W-:-:S02]  /*61a0*/  CS2R R132, SRZ ;  /* 0x0000000000847805 */ /* 0x000fc4000001ff00 */
[C---:B------:R-:W-:Y:S02]  /*61b0*/  LEA.HI R37, R251.reuse, 0x1fc, RZ, 0x1b ;  /* 0x000001fcfb257811 */ /* 0x040fe400078fd8ff */
[----:B------:R-:W-:Y:S02]  /*61c0*/  CS2R R134, SRZ ;  /* 0x0000000000867805 */ /* 0x000fe4000001ff00 */
[----:B------:R-:W-:Y:S01]  /*61d0*/  R2UR UR4, R2 ;  /* 0x00000000020472ca */ /* 0x000fe200000e0000 */
[----:B------:R-:W3:Y:S01]  /*61e0*/  LDC.64 R8, c[0x0][0x260] ;  /* 0x00009800ff087b82 */ /* 0x000ee20000000a00 */
[C---:B------:R-:W-:Y:S02]  /*61f0*/  LEA.HI R13, R251.reuse, 0x7c, RZ, 0x1b ;  /* 0x0000007cfb0d7811 */ /* 0x040fe400078fd8ff */
[----:B------:R-:W-:Y:S02]  /*6200*/  CS2R R136, SRZ ;  /* 0x0000000000887805 */ /* 0x000fe4000001ff00 */
[----:B------:R-:W-:-:S02]  /*6210*/  LEA.HI R19, R251, 0xdc, RZ, 0x1b ;  /* 0x000000dcfb137811 */ /* 0x000fc400078fd8ff */
[----:B------:R-:W-:Y:S02]  /*6220*/  CS2R R138, SRZ ;  /* 0x00000000008a7805 */ /* 0x000fe4000001ff00 */
[----:B------:R-:W-:Y:S02]  /*6230*/  LEA.HI R17, R251, 0xbc, RZ, 0x1b ;  /* 0x000000bcfb117811 */ /* 0x000fe400078fd8ff */
[----:B------:R-:W-:Y:S01]  /*6240*/  CS2R R140, SRZ ;  /* 0x00000000008c7805 */ /* 0x000fe2000001ff00 */
[-C--:B0-----:R-:W-:Y:S01]  /*6250*/  IMAD R39, R3, R4.reuse, RZ ;  /* 0x0000000403277224 */ /* 0x081fe200078e02ff */
[----:B------:R-:W0:Y:S01]  /*6260*/  LDC.64 R14, c[0x0][0x220] ;  /* 0x00008800ff0e7b82 */ /* 0x000e220000000a00 */
[-C--:B------:R-:W-:Y:S01]  /*6270*/  IMAD R101, R25, R4.reuse, RZ ;  /* 0x0000000419657224 */ /* 0x080fe200078e02ff */
[C---:B------:R-:W-:Y:S01]  /*6280*/  LEA.HI R21, R251.reuse, 0xfc, RZ, 0x1b ;  /* 0x000000fcfb157811 */ /* 0x040fe200078fd8ff */
[C---:B------:R-:W-:Y:S01]  /*6290*/  IMAD R41, R4.reuse, 0x4, R39 ;  /* 0x0000000404297824 */ /* 0x040fe200078e0227 */
[----:B------:R-:W-:Y:S01]  /*62a0*/  LEA.HI R27, R251, 0x15c, RZ, 0x1b ;  /* 0x0000015cfb1b7811 */ /* 0x000fe200078fd8ff */
[----:B------:R-:W-:Y:S01]  /*62b0*/  IMAD R25, R37, R4, RZ ;  /* 0x0000000425197224 */ /* 0x000fe200078e02ff */
[----:B------:R-:W-:Y:S01]  /*62c0*/  LEA.HI R23, R251, 0x11c, RZ, 0x1b ;  /* 0x0000011cfb177811 */ /* 0x000fe200078fd8ff */
[----:B------:R-:W-:Y:S01]  /*62d0*/  IMAD R43, R4, 0x4, R41 ;  /* 0x00000004042b7824 */ /* 0x000fe200078e0229 */
[----:B-1----:R-:W-:Y:S01]  /*62e0*/  LOP3.LUT R248, R248, 0x3f, RZ, 0xc0, !PT ;  /* 0x0000003ff8f87812 */ /* 0x002fe200078ec0ff */
[----:B------:R-:W1:Y:S01]  /*62f0*/  LDC.64 R2, c[0x0][0x250] ;  /* 0x00009400ff027b82 */ /* 0x000e620000000a00 */
[----:B--2---:R-:W-:Y:S01]  /*6300*/  IMAD R7, R7, R12, RZ ;  /* 0x0000000c07077224 */ /* 0x004fe200078e02ff */
[----:B------:R-:W-:Y:S01]  /*6310*/  LEA.HI R31, R251, 0x19c, RZ, 0x1b ;  /* 0x0000019cfb1f7811 */ /* 0x000fe200078fd8ff */
[----:B------:R-:W-:Y:S01]  /*6320*/  IMAD R45, R4, 0x4, R43 ;  /* 0x00000004042d7824 */ /* 0x000fe200078e022b */
[----:B------:R-:W-:Y:S01]  /*6330*/  SHF.L.U32 R248, R248, 0x1, RZ ;  /* 0x00000001f8f87819 */ /* 0x000fe200000006ff */
[-C--:B------:R-:W-:Y:S01]  /*6340*/  IMAD R89, R13, R4.reuse, RZ ;  /* 0x000000040d597224 */ /* 0x080fe200078e02ff */
[----:B------:R-:W-:Y:S01]  /*6350*/  LEA.HI R29, R251, 0x17c, RZ, 0x1b ;  /* 0x0000017cfb1d7811 */ /* 0x000fe200078fd8ff */
[----:B---3--:R-:W-:Y:S01]  /*6360*/  IMAD.MOV.U32 R11, RZ, RZ, R8 ;  /* 0x000000ffff0b7224 */ /* 0x008fe200078e0008 */
[----:B------:R-:W-:Y:S01]  /*6370*/  LEA R47, R4, R45, 0x2 ;  /* 0x0000002d042f7211 */ /* 0x000fe200078e10ff */
[----:B------:R-:W-:Y:S01]  /*6380*/  IMAD R179, R0, 0x40, R248 ;  /* 0x0000004000b37824 */ /* 0x000fe200078e02f8 */
[----:B------:R2:W-:Y:S01]  /*6390*/  STL [R1+0xb4c], R9 ;  /* 0x000b4c0901007387 */ /* 0x0005e20000100800 */
[----:B------:R-:W-:Y:S01]  /*63a0*/  VIADD R0, R233, 0x10000 ;  /* 0x00010000e9007836 */ /* 0x000fe20000000000 */
[----:B------:R-:W3:Y:S01]  /*63b0*/  LDC.64 R170, c[0x0][0x218] ;  /* 0x00008600ffaa7b82 */ /* 0x000ee20000000a00 */
[C---:B------:R-:W-:Y:S01]  /*63c0*/  IMAD R49, R4.reuse, 0x4, R47 ;  /* 0x0000000404317824 */ /* 0x040fe200078e022f */
[----:B------:R-:W4:Y:S01]  /*63d0*/  S2R R248, SR_CTAID.Y ;  /* 0x0000000000f87919 */ /* 0x000f220000002600 */
[----:B------:R-:W-:Y:S01]  /*63e0*/  IMAD.MOV.U32 R10, RZ, RZ, R9 ;  /* 0x000000ffff0a7224 */ /* 0x000fe200078e0009 */
[----:B------:R-:W-:Y:S01]  /*63f0*/  SHF.R.U32.HI R8, RZ, 0x4, R0 ;  /* 0x00000004ff087819 */ /* 0x000fe20000011600 */
[----:B------:R-:W-:Y:S01]  /*6400*/  IMAD.MOV.U32 R0, RZ, RZ, RZ ;  /* 0x000000ffff007224 */ /* 0x000fe200078e00ff */
[----:B------:R-:W-:Y:S01]  /*6410*/  LEA R51, R4, R49, 0x2 ;  /* 0x0000003104337211 */ /* 0x000fe200078e10ff */
[-C--:B------:R-:W-:Y:S01]  /*6420*/  IMAD R95, R19, R4.reuse, RZ ;  /* 0x00000004135f7224 */ /* 0x080fe200078e02ff */
[----:B--2---:R-:W-:Y:S01]  /*6430*/  SGXT.U32 R9, R8, 0xe ;  /* 0x0000000e0809781a */ /* 0x004fe20000000000 */
[----:B------:R-:W-:Y:S01]  /*6440*/  IMAD.MOV.U32 R8, RZ, RZ, RZ ;  /* 0x000000ffff087224 */ /* 0x000fe200078e00ff */
[----:B------:R-:W-:Y:S01]  /*6450*/  IADD3.X R0, R0, 0x40000040, RZ, P0, !PT ;  /* 0x4000004000007810 */ /* 0x000fe200007fe4ff */
[----:B------:R-:W-:Y:S01]  /*6460*/  IMAD R53, R4, 0x8, R51 ;  /* 0x0000000804357824 */ /* 0x000fe200078e0233 */
[C---:B------:R-:W-:Y:S01]  /*6470*/  LEA.HI R33, R251.reuse, 0x1bc, RZ, 0x1b ;  /* 0x000001bcfb217811 */ /* 0x040fe200078fd8ff */
[----:B------:R2:W-:Y:S01]  /*6480*/  STL [R1+0x224], R9 ;  /* 0x0002240901007387 */ /* 0x0005e20000100800 */
[----:B------:R-:W-:Y:S01]  /*6490*/  R2UR UR5, R0 ;  /* 0x00000000000572ca */ /* 0x000fe200000e0000 */
[C---:B------:R-:W-:Y:S01]  /*64a0*/  IMAD R55, R4.reuse, 0x4, R53 ;  /* 0x0000000404377824 */ /* 0x040fe200078e0235 */
[----:B------:R-:W-:Y:S01]  /*64b0*/  LEA.HI R35, R251, 0x1dc, RZ, 0x1b ;  /* 0x000001dcfb237811 */ /* 0x000fe200078fd8ff */
[-C--:B------:R-:W-:Y:S01]  /*64c0*/  IMAD R93, R17, R4.reuse, RZ ;  /* 0x00000004115d7224 */ /* 0x080fe200078e02ff */
[----:B-1----:R-:W-:Y:S01]  /*64d0*/  SHF.L.U32 R155, R3, 0x4, RZ ;  /* 0x00000004039b7819 */ /* 0x002fe200000006ff */
[----:B------:R-:W-:Y:S01]  /*64e0*/  IMAD R57, R4, 0x4, R55 ;  /* 0x0000000404397824 */ /* 0x000fe200078e0237 */
[----:B------:R-:W-:Y:S01]  /*64f0*/  CS2R R142, SRZ ;  /* 0x00000000008e7805 */ /* 0x000fe2000001ff00 */
[----:B------:R-:W-:Y:S01]  /*6500*/  IMAD R97, R21, R4, RZ ;  /* 0x0000000415617224 */ /* 0x000fe200078e02ff */
[----:B------:R-:W-:-:S02]  /*6510*/  CS2R R144, SRZ ;  /* 0x0000000000907805 */ /* 0x000fc4000001ff00 */
[----:B--2---:R-:W-:Y:S01]  /*6520*/  IADD3 R9, P0, R9, 0x2, RZ ;  /* 0x0000000209097810 */ /* 0x004fe20007f1e0ff */
[-C--:B------:R-:W-:Y:S01]  /*6530*/  IMAD R103, R27, R4.reuse, RZ ;  /* 0x000000041b677224 */ /* 0x080fe200078e02ff */
[----:B------:R-:W-:Y:S01]  /*6540*/  LEA R59, R4, R57, 0x2 ;  /* 0x00000039043b7211 */ /* 0x000fe200078e10ff */
[-C--:B------:R-:W-:Y:S01]  /*6550*/  IMAD R99, R23, R4.reuse, RZ ;  /* 0x0000000417637224 */ /* 0x080fe200078e02ff */
[----:B------:R-:W-:Y:S01]  /*6560*/  R2UR UR6, R9 ;  /* 0x00000000090672ca */ /* 0x000fe200000e0000 */
[-C--:B------:R-:W-:Y:S01]  /*6570*/  IMAD R37, R31, R4.reuse, RZ ;  /* 0x000000041f257224 */ /* 0x080fe200078e02ff */
[----:B------:R-:W-:Y:S01]  /*6580*/  IADD3.X R9, R8, 0x40000040, RZ, P0, !PT ;  /* 0x4000004008097810 */ /* 0x000fe200007fe4ff */
[----:B------:R-:W-:Y:S01]  /*6590*/  IMAD R61, R4, 0x4, R59 ;  /* 0x00000004043d7824 */ /* 0x000fe200078e023b */
[----:B------:R-:W-:Y:S01]  /*65a0*/  IADD3.X R0, R8, -0x7fffffe0, RZ, P0, !PT ;  /* 0x8000002008007810 */ /* 0x000fe200007fe4ff */
[----:B------:R-:W-:Y:S01]  /*65b0*/  IMAD R105, R29, R4, RZ ;  /* 0x000000041d697224 */ /* 0x000fe200078e02ff */
[----:B------:R-:W-:Y:S01]  /*65c0*/  LOP3.LUT R8, R251, 0x1f, RZ, 0xc0, !PT ;  /* 0x0000001ffb087812 */ /* 0x000fe200078ec0ff */
[----:B------:R-:W-:Y:S01]  /*65d0*/  IMAD R63, R4, 0x4, R61 ;  /* 0x00000004043f7824 */ /* 0x000fe200078e023d */
[----:B------:R-:W-:Y:S01]  /*65e0*/  R2UR UR10, R0 ;  /* 0x00000000000a72ca */ /* 0x000fe200000e0000 */
[----:B----4-:R-:W-:Y:S01]  /*65f0*/  IMAD R0, R248, R11, RZ ;  /* 0x0000000bf8007224 */ /* 0x010fe200078e02ff */
[----:B------:R-:W-:Y:S01]  /*6600*/  R2UR UR7, R9 ;  /* 0x00000000090772ca */ /* 0x000fe200000e0000 */
[----:B------:R-:W-:Y:S01]  /*6610*/  IMAD R10, R8, R10, RZ ;  /* 0x0000000a080a7224 */ /* 0x000fe200078e02ff */
[----:B------:R-:W-:Y:S01]  /*6620*/  LEA R65, R4, R63, 0x2 ;  /* 0x0000003f04417211 */ /* 0x000fe200078e10ff */
[----:B------:R-:W-:Y:S01]  /*6630*/  IMAD R8, R248, R2, RZ ;  /* 0x00000002f8087224 */ /* 0x000fe200078e02ff */
[----:B------:R-:W-:Y:S01]  /*6640*/  UIADD3.64 UR8, UR4, 0x80, URZ ;  /* 0x0000008004087897 */ /* 0x000fe2000fffe03f */
[----:B------:R-:W-:Y:S01]  /*6650*/  IMAD.SHL.U32 R9, R0, 0x2, RZ ;  /* 0x0000000200097824 */ /* 0x000fe200078e00ff */
[----:B------:R-:W-:Y:S01]  /*6660*/  UIADD3.64 UR12, UR4, 0x100, URZ ;  /* 0x00000100040c7897 */ /* 0x000fe2000fffe03f */
[----:B------:R-:W-:Y:S01]  /*6670*/  IMAD R67, R4, 0x8, R65 ;  /* 0x0000000804437824 */ /* 0x000fe200078e0241 */
[----:B---3--:R-:W-:Y:S01]  /*6680*/  LEA R170, P0, R8, R170, 0x1 ;  /* 0x000000aa08aa7211 */ /* 0x008fe200078008ff */
[----:B------:R-:W-:Y:S01]  /*6690*/  IMAD.SHL.U32 R2, R10, 0x2, RZ ;  /* 0x000000020a027824 */ /* 0x000fe200078e00ff */
[----:B------:R-:W-:Y:S01]  /*66a0*/  UMOV UR56, UR6 ;  /* 0x0000000600387c82 */ /* 0x000fe20008000000 */
[----:B------:R-:W-:Y:S01]  /*66b0*/  IMAD R69, R4, 0x4, R67 ;  /* 0x0000000404457824 */ /* 0x000fe200078e0243 */
[----:B------:R-:W-:Y:S01]  /*66c0*/  LEA.HI.X.SX32 R11, R8, R171, 0x1, P0 ;  /* 0x000000ab080b7211 */ /* 0x000fe200000f0eff */
[----:B------:R-:W-:Y:S01]  /*66d0*/  IMAD.HI R0, R0, 0x2, RZ ;  /* 0x0000000200007827 */ /* 0x000fe200078e02ff */
[----:B0-----:R-:W-:Y:S01]  /*66e0*/  IADD3 R2, P1, P2, R2, R14, R9 ;  /* 0x0000000e02027210 */ /* 0x001fe20007a3e009 */
[----:B------:R-:W-:Y:S01]  /*66f0*/  UMOV UR57, UR10 ;  /* 0x0000000a00397c82 */ /* 0x000fe20008000000 */
[----:B------:R-:W-:Y:S01]  /*6700*/  LEA R176, P0, R7, R170, 0x1 ;  /* 0x000000aa07b07211 */ /* 0x000fe200078008ff */
[----:B------:R-:W-:Y:S01]  /*6710*/  IMAD R71, R4, 0x4, R69 ;  /* 0x0000000404477824 */ /* 0x000fe200078e0245 */
[-C--:B------:R-:W-:Y:S01]  /*6720*/  LEA R122, P5, R25, R2.reuse, 0x1 ;  /* 0x00000002197a7211 */ /* 0x080fe200078a08ff */
[----:B------:R-:W-:Y:S01]  /*6730*/  IMAD R9, R12, 0x80, R7 ;  /* 0x000000800c097824 */ /* 0x000fe200078e0207 */
[----:B------:R-:W-:Y:S01]  /*6740*/  LEA.HI.X.SX32 R177, R7, R11, 0x1, P0 ;  /* 0x0000000b07b17211 */ /* 0x000fe200000f0eff */
[----:B------:R-:W-:Y:S01]  /*6750*/  IMAD R73, R4, 0x4, R71 ;  /* 0x0000000404497824 */ /* 0x000fe200078e0247 */
[----:B------:R-:W-:Y:S01]  /*6760*/  LEA.HI R7, R251, 0x1c, RZ, 0x1b ;  /* 0x0000001cfb077811 */ /* 0x000fe200078fd8ff */
[----:B------:R-:W-:Y:S01]  /*6770*/  IMAD.HI R10, R10, 0x2, RZ ;  /* 0x000000020a0a7827 */ /* 0x000fe200078e02ff */
[-C--:B------:R-:W-:Y:S01]  /*6780*/  LEA R116, P3, R39, R2.reuse, 0x1 ;  /* 0x0000000227747211 */ /* 0x080fe200078608ff */
[----:B------:R-:W-:Y:S01]  /*6790*/  UIADD3.64 UR10, UR6, 0x2, URZ ;  /* 0x00000002060a7897 */ /* 0x000fe2000fffe03f */
[----:B------:R-:W-:Y:S01]  /*67a0*/  LEA R110, P6, R89, R2, 0x1 ;  /* 0x00000002596e7211 */ /* 0x000fe200078c08ff */
[----:B------:R-:W-:Y:S01]  /*67b0*/  IMAD R8, R12, 0x80, R9 ;  /* 0x000000800c087824 */ /* 0x000fe200078e0209 */
[----:B------:R-:W-:Y:S01]  /*67c0*/  IADD3.X R0, R10, R15, R0, P1, P2 ;  /* 0x0000000f0a007210 */ /* 0x000fe20000fe4400 */
[----:B------:R-:W-:Y:S01]  /*67d0*/  IMAD R75, R4, 0x4, R73 ;  /* 0x00000004044b7824 */ /* 0x000fe200078e0249 */
[----:B------:R-:W-:Y:S01]  /*67e0*/  LEA R174, P1, R9, R170, 0x1 ;  /* 0x000000aa09ae7211 */ /* 0x000fe200078208ff */
[----:B------:R-:W-:Y:S01]  /*67f0*/  IMAD R7, R7, R4, RZ ;  /* 0x0000000407077224 */ /* 0x000fe200078e02ff */
[----:B------:R-:W-:Y:S01]  /*6800*/  LEA R10, R12, R8, 0x7 ;  /* 0x000000080c0a7211 */ /* 0x000fe200078e38ff */
[----:B------:R-:W-:Y:S01]  /*6810*/  IMAD R77, R4, 0x4, R75 ;  /* 0x00000004044d7824 */ /* 0x000fe200078e024b */
[----:B------:R-:W-:Y:S01]  /*6820*/  LEA R172, P0, R8, R170, 0x1 ;  /* 0x000000aa08ac7211 */ /* 0x000fe200078008ff */
[----:B------:R-:W-:Y:S01]  /*6830*/  IMAD R107, R33, R4, RZ ;  /* 0x00000004216b7224 */ /* 0x000fe200078e02ff */
[----:B------:R-:W-:Y:S01]  /*6840*/  LEA R170, P2, R10, R170, 0x1 ;  /* 0x000000aa0aaa7211 */ /* 0x000fe200078408ff */
[-C--:B------:R-:W-:Y:S01]  /*6850*/  IMAD R109, R35, R4.reuse, RZ ;  /* 0x00000004236d7224 */ /* 0x080fe200078e02ff */
[----:B------:R-:W-:Y:S01]  /*6860*/  LEA R79, R4, R77, 0x2 ;  /* 0x0000004d044f7211 */ /* 0x000fe200078e10ff */
[----:B------:R-:W-:Y:S01]  /*6870*/  IMAD R152, R3, 0xd, RZ ;  /* 0x0000000d03987824 */ /* 0x000fe200078e02ff */
[-C--:B------:R-:W-:Y:S01]  /*6880*/  LEA.HI.X.SX32 R175, R9, R11.reuse, 0x1, P1 ;  /* 0x0000000b09af7211 */ /* 0x080fe200008f0eff */
[C---:B------:R-:W-:Y:S01]  /*6890*/  IMAD R153, R3.reuse, 0xe, RZ ;  /* 0x0000000e03997824 */ /* 0x040fe200078e02ff */
[-C--:B------:R-:W-:Y:S01]  /*68a0*/  LEA.HI.X.SX32 R173, R8, R11.reuse, 0x1, P0 ;  /* 0x0000000b08ad7211 */ /* 0x080fe200000f0eff */
[----:B------:R-:W-:Y:S01]  /*68b0*/  IMAD R81, R4, 0x8, R79 ;  /* 0x0000000804517824 */ /* 0x000fe200078e024f */
[----:B------:R-:W-:Y:S01]  /*68c0*/  LEA.HI.X.SX32 R171, R10, R11, 0x1, P2 ;  /* 0x0000000b0aab7211 */ /* 0x000fe200010f0eff */
[----:B------:R-:W-:Y:S01]  /*68d0*/  IMAD R154, R3, 0xf, RZ ;  /* 0x0000000f039a7824 */ /* 0x000fe200078e02ff */
[C---:B------:R-:W-:Y:S01]  /*68e0*/  LEA.HI R9, R251.reuse, 0x3c, RZ, 0x1b ;  /* 0x0000003cfb097811 */ /* 0x040fe200078fd8ff */
[C---:B------:R-:W-:Y:S01]  /*68f0*/  IMAD R83, R4.reuse, 0x4, R81 ;  /* 0x0000000404537824 */ /* 0x040fe200078e0251 */
[----:B------:R-:W-:Y:S01]  /*6900*/  LEA.HI R11, R251, 0x5c, RZ, 0x1b ;  /* 0x0000005cfb0b7811 */ /* 0x000fe200078fd8ff */
[----:B------:R-:W-:Y:S01]  /*6910*/  IMAD R156, R3, 0x11, RZ ;  /* 0x00000011039c7824 */ /* 0x000fe200078e02ff */
[----:B------:R-:W-:Y:S01]  /*6920*/  LEA.HI R15, R251, 0x9c, RZ, 0x1b ;  /* 0x0000009cfb0f7811 */ /* 0x000fe200078fd8ff */
[----:B------:R-:W-:Y:S01]  /*6930*/  IMAD R9, R9, R4, RZ ;  /* 0x0000000409097224 */ /* 0x000fe200078e02ff */
[----:B------:R-:W-:Y:S01]  /*6940*/  LEA R120, P2, R41, R2, 0x1 ;  /* 0x0000000229787211 */ /* 0x000fe200078408ff */
[----:B------:R-:W-:Y:S01]  /*6950*/  IMAD R11, R11, R4, RZ ;  /* 0x000000040b0b7224 */ /* 0x000fe200078e02ff */
[----:B------:R-:W-:Y:S01]  /*6960*/  LEA R118, P0, R7, R2, 0x1 ;  /* 0x0000000207767211 */ /* 0x000fe200078008ff */
[----:B------:R-:W-:Y:S01]  /*6970*/  IMAD R91, R15, R4, RZ ;  /* 0x000000040f5b7224 */ /* 0x000fe200078e02ff */
[----:B------:R-:W-:Y:S01]  /*6980*/  LEA R114, P1, R9, R2, 0x1 ;  /* 0x0000000209727211 */ /* 0x000fe200078208ff */
[C---:B------:R-:W-:Y:S01]  /*6990*/  IMAD R85, R4.reuse, 0x4, R83 ;  /* 0x0000000404557824 */ /* 0x040fe200078e0253 */
[----:B------:R-:W-:Y:S01]  /*69a0*/  LEA.HI.X.SX32 R123, R25, R0, 0x1, P5 ;  /* 0x00000000197b7211 */ /* 0x000fe200028f0eff */
[----:B------:R-:W-:Y:S01]  /*69b0*/  IMAD R157, R3, 0x12, RZ ;  /* 0x00000012039d7824 */ /* 0x000fe200078e02ff */
[----:B------:R-:W-:Y:S01]  /*69c0*/  LEA R112, P4, R11, R2, 0x1 ;  /* 0x000000020b707211 */ /* 0x000fe200078808ff */
[C---:B------:R-:W-:Y:S01]  /*69d0*/  IMAD R87, R4.reuse, 0x4, R85 ;  /* 0x0000000404577824 */ /* 0x040fe200078e0255 */
[-C--:B------:R-:W-:Y:S01]  /*69e0*/  LEA.HI.X.SX32 R117, R39, R0.reuse, 0x1, P3 ;  /* 0x0000000027757211 */ /* 0x080fe200018f0eff */
[----:B------:R-:W-:Y:S01]  /*69f0*/  STL.64 [R1+0x228], R122 ;  /* 0x0002287a01007387 */ /* 0x000fe20000100a00 */
[-C--:B------:R-:W-:Y:S01]  /*6a00*/  LEA.HI.X.SX32 R121, R41, R0.reuse, 0x1, P2 ;  /* 0x0000000029797211 */ /* 0x080fe200010f0eff */
[----:B------:R-:W-:Y:S01]  /*6a10*/  IMAD R158, R3, 0x13, RZ ;  /* 0x00000013039e7824 */ /* 0x000fe200078e02ff */
[-C--:B------:R-:W-:Y:S01]  /*6a20*/  LEA.HI.X.SX32 R119, R7, R0.reuse, 0x1, P0 ;  /* 0x0000000007777211 */ /* 0x080fe200000f0eff */
[----:B------:R0:W-:Y:S01]  /*6a30*/  STL.64 [R1+0x628], R116 ;  /* 0x0006287401007387 */ /* 0x0001e20000100a00 */
[----:B------:R-:W-:Y:S01]  /*6a40*/  LEA.HI.X.SX32 R115, R9, R0, 0x1, P1 ;  /* 0x0000000009737211 */ /* 0x000fe200008f0eff */
[----:B------:R-:W-:Y:S01]  /*6a50*/  IMAD R159, R3, 0x14, RZ ;  /* 0x00000014039f7824 */ /* 0x000fe200078e02ff */
[----:B------:R-:W-:Y:S01]  /*6a60*/  LEA R28, P5, R91, R2, 0x1 ;  /* 0x000000025b1c7211 */ /* 0x000fe200078a08ff */
[----:B------:R-:W-:Y:S01]  /*6a70*/  STL.64 [R1+0x620], R120 ;  /* 0x0006207801007387 */ /* 0x000fe20000100a00 */
[----:B------:R-:W-:Y:S01]  /*6a80*/  LEA.HI.X.SX32 R113, R11, R0, 0x1, P4 ;  /* 0x000000000b717211 */ /* 0x000fe200020f0eff */
[----:B------:R-:W-:Y:S01]  /*6a90*/  IMAD R160, R3, 0x15, RZ ;  /* 0x0000001503a07824 */ /* 0x000fe200078e02ff */
[-C--:B------:R-:W-:Y:S01]  /*6aa0*/  LEA R30, P2, R95, R2.reuse, 0x1 ;  /* 0x000000025f1e7211 */ /* 0x080fe200078408ff */
[----:B------:R-:W-:Y:S01]  /*6ab0*/  STL.64 [R1+0x5f0], R118 ;  /* 0x0005f07601007387 */ /* 0x000fe20000100a00 */
[----:B------:R-:W-:Y:S01]  /*6ac0*/  LEA R32, P0, R97, R2, 0x1 ;  /* 0x0000000261207211 */ /* 0x000fe200078008ff */
[----:B------:R-:W-:Y:S01]  /*6ad0*/  IMAD R161, R3, 0x16, RZ ;  /* 0x0000001603a17824 */ /* 0x000fe200078e02ff */
[----:B------:R-:W-:Y:S01]  /*6ae0*/  LEA.HI.X.SX32 R111, R89, R0, 0x1, P6 ;  /* 0x00000000596f7211 */ /* 0x000fe200030f0eff */
[----:B------:R1:W-:Y:S01]  /*6af0*/  STL.64 [R1+0x5b0], R114 ;  /* 0x0005b07201007387 */ /* 0x0003e20000100a00 */
[-C--:B0-----:R-:W-:Y:S01]  /*6b00*/  LEA R116, P3, R93, R2.reuse, 0x1 ;  /* 0x000000025d747211 */ /* 0x081fe200078608ff */
[----:B------:R-:W-:Y:S01]  /*6b10*/  IMAD R162, R3, 0x17, RZ ;  /* 0x0000001703a27824 */ /* 0x000fe200078e02ff */
[----:B------:R-:W-:Y:S01]  /*6b20*/  LEA R34, P6, R103, R2, 0x1 ;  /* 0x0000000267227211 */ /* 0x000fe200078c08ff */
[----:B------:R0:W-:Y:S01]  /*6b30*/  STL.64 [R1+0x570], R112 ;  /* 0x0005707001007387 */ /* 0x0001e20000100a00 */
[-C--:B------:R-:W-:Y:S01]  /*6b40*/  LEA.HI.X.SX32 R29, R91, R0.reuse, 0x1, P5 ;  /* 0x000000005b1d7211 */ /* 0x080fe200028f0eff */
[----:B------:R-:W-:Y:S01]  /*6b50*/  IMAD R163, R3, 0x18, RZ ;  /* 0x0000001803a37824 */ /* 0x000fe200078e02ff */
[C---:B------:R-:W-:Y:S01]  /*6b60*/  LEA R13, R4.reuse, R87, 0x2 ;  /* 0x00000057040d7211 */ /* 0x040fe200078e10ff */
[----:B------:R2:W-:Y:S01]  /*6b70*/  STL.64 [R1+0x530], R110 ;  /* 0x0005306e01007387 */ /* 0x0005e20000100a00 */
[-C--:B------:R-:W-:Y:S01]  /*6b80*/  LEA.HI.X.SX32 R31, R95, R0.reuse, 0x1, P2 ;  /* 0x000000005f1f7211 */ /* 0x080fe200010f0eff */
[----:B------:R-:W-:Y:S01]  /*6b90*/  IMAD R164, R3, 0x19, RZ ;  /* 0x0000001903a47824 */ /* 0x000fe200078e02ff */
[----:B------:R-:W-:Y:S01]  /*6ba0*/  LEA.HI.X.SX32 R117, R93, R0, 0x1, P3 ;  /* 0x000000005d757211 */ /* 0x000fe200018f0eff */
[----:B------:R-:W-:Y:S01]  /*6bb0*/  STL.64 [R1+0x4f0], R28 ;  /* 0x0004f01c01007387 */ /* 0x000fe20000100a00 */
[-C--:B-1----:R-:W-:Y:S01]  /*6bc0*/  LEA R114, P1, R99, R2.reuse, 0x1 ;  /* 0x0000000263727211 */ /* 0x082fe200078208ff */
[C---:B------:R-:W-:Y:S01]  /*6bd0*/  IMAD R15, R4.reuse, 0x4, R13 ;  /* 0x00000004040f7824 */ /* 0x040fe200078e020d */
[-C--:B------:R-:W-:Y:S01]  /*6be0*/  LEA R38, P3, R37, R2.reuse, 0x1 ;  /* 0x0000000225267211 */ /* 0x080fe200078608ff */
[----:B------:R-:W-:Y:S01]  /*6bf0*/  STL.64 [R1+0x470], R30 ;  /* 0x0004701e01007387 */ /* 0x000fe20000100a00 */
[----:B0-----:R-:W-:Y:S01]  /*6c00*/  LEA R112, P4, R101, R2, 0x1 ;  /* 0x0000000265707211 */ /* 0x001fe200078808ff */
[C---:B------:R-:W-:Y:S01]  /*6c10*/  IMAD R17, R4.reuse, 0x4, R15 ;  /* 0x0000000404117824 */ /* 0x040fe200078e020f */
[-C--:B------:R-:W-:Y:S01]  /*6c20*/  LEA.HI.X.SX32 R33, R97, R0.reuse, 0x1, P0 ;  /* 0x0000000061217211 */ /* 0x080fe200000f0eff */
[----:B------:R-:W-:Y:S01]  /*6c30*/  STL.64 [R1+0x4b0], R116 ;  /* 0x0004b07401007387 */ /* 0x000fe20000100a00 */
[-C--:B------:R-:W-:Y:S01]  /*6c40*/  LEA.HI.X.SX32 R35, R103, R0.reuse, 0x1, P6 ;  /* 0x0000000067237211 */ /* 0x080fe200030f0eff */
[C---:B------:R-:W-:Y:S01]  /*6c50*/  IMAD R19, R4.reuse, 0x8, R17 ;  /* 0x0000000804137824 */ /* 0x040fe200078e0211 */
[-C--:B------:R-:W-:Y:S01]  /*6c60*/  LEA.HI.X.SX32 R115, R99, R0.reuse, 0x1, P1 ;  /* 0x0000000063737211 */ /* 0x080fe200008f0eff */
[----:B------:R-:W-:Y:S01]  /*6c70*/  STL.64 [R1+0x430], R32 ;  /* 0x0004302001007387 */ /* 0x000fe20000100a00 */
[-C--:B------:R-:W-:Y:S01]  /*6c80*/  LEA.HI.X.SX32 R113, R101, R0.reuse, 0x1, P4 ;  /* 0x0000000065717211 */ /* 0x080fe200020f0eff */
[C---:B------:R-:W-:Y:S01]  /*6c90*/  IMAD R21, R4.reuse, 0x4, R19 ;  /* 0x0000000404157824 */ /* 0x040fe200078e0213 */
[----:B------:R-:W-:Y:S01]  /*6ca0*/  LEA.HI.X.SX32 R39, R37, R0, 0x1, P3 ;  /* 0x0000000025277211 */ /* 0x000fe200018f0eff */
[----:B------:R-:W-:Y:S01]  /*6cb0*/  STL.64 [R1+0x370], R34 ;  /* 0x0003702201007387 */ /* 0x000fe20000100a00 */
[-C--:B--2---:R-:W-:Y:S01]  /*6cc0*/  LEA R110, P5, R105, R2.reuse, 0x1 ;  /* 0x00000002696e7211 */ /* 0x084fe200078a08ff */
[----:B------:R-:W-:Y:S01]  /*6cd0*/  IMAD R165, R3, 0x1a, RZ ;  /* 0x0000001a03a57824 */ /* 0x000fe200078e02ff */
[----:B------:R-:W-:Y:S01]  /*6ce0*/  LEA R88, P2, R107, R2, 0x1 ;  /* 0x000000026b587211 */ /* 0x000fe200078408ff */
[----:B------:R-:W-:Y:S01]  /*6cf0*/  STL.64 [R1+0x3f0], R114 ;  /* 0x0003f07201007387 */ /* 0x000fe20000100a00 */
[----:B------:R-:W-:Y:S01]  /*6d00*/  LEA.HI.X.SX32 R111, R105, R0, 0x1, P5 ;  /* 0x00000000696f7211 */ /* 0x000fe200028f0eff */
[----:B------:R-:W-:Y:S01]  /*6d10*/  IMAD R166, R3, 0x1b, RZ ;  /* 0x0000001b03a67824 */ /* 0x000fe200078e02ff */
[----:B------:R-:W-:Y:S01]  /*6d20*/  LEA R40, P0, R109, R2, 0x1 ;  /* 0x000000026d287211 */ /* 0x000fe200078008ff */
[----:B------:R-:W-:Y:S01]  /*6d30*/  STL.64 [R1+0x3b0], R112 ;  /* 0x0003b07001007387 */ /* 0x000fe20000100a00 */
[-C--:B------:R-:W-:Y:S01]  /*6d40*/  LEA.HI.X.SX32 R89, R107, R0.reuse, 0x1, P2 ;  /* 0x000000006b597211 */ /* 0x080fe200010f0eff */
[----:B------:R-:W-:Y:S01]  /*6d50*/  IMAD R167, R3, 0x1c, RZ ;  /* 0x0000001c03a77824 */ /* 0x000fe200078e02ff */
[----:B------:R-:W-:Y:S01]  /*6d60*/  LEA.HI.X.SX32 R41, R109, R0, 0x1, P0 ;  /* 0x000000006d297211 */ /* 0x000fe200000f0eff */
[----:B------:R0:W-:Y:S01]  /*6d70*/  STL.64 [R1+0x2f0], R38 ;  /* 0x0002f02601007387 */ /* 0x0001e20000100a00 */
[----:B------:R-:W-:Y:S01]  /*6d80*/  LEA R92, P0, R45, R2, 0x1 ;  /* 0x000000022d5c7211 */ /* 0x000fe200078008ff */
[----:B------:R-:W-:Y:S01]  /*6d90*/  IMAD R168, R3, 0x1d, RZ ;  /* 0x0000001d03a87824 */ /* 0x000fe200078e02ff */
[C---:B------:R-:W-:Y:S01]  /*6da0*/  LEA R23, R4.reuse, R21, 0x2 ;  /* 0x0000001504177211 */ /* 0x040fe200078e10ff */
[----:B------:R1:W-:Y:S01]  /*6db0*/  STL.64 [R1+0x330], R110 ;  /* 0x0003306e01007387 */ /* 0x0003e20000100a00 */
[----:B------:R-:W-:Y:S01]  /*6dc0*/  LEA.HI.X.SX32 R93, R45, R0, 0x1, P0 ;  /* 0x000000002d5d7211 */ /* 0x000fe200000f0eff */
[C---:B------:R-:W-:Y:S01]  /*6dd0*/  IMAD R169, R3.reuse, 0x1e, RZ ;  /* 0x0000001e03a97824 */ /* 0x040fe200078e02ff */
[----:B------:R-:W-:Y:S01]  /*6de0*/  UIADD3.64 UR14, UR6, 0x4, URZ ;  /* 0x00000004060e7897 */ /* 0x000fe2000fffe03f */
[C---:B------:R-:W-:Y:S01]  /*6df0*/  IMAD R25, R4.reuse, 0x4, R23 ;  /* 0x0000000404197824 */ /* 0x040fe200078e0217 */
[----:B------:R-:W-:Y:S01]  /*6e00*/  UIADD3.64 UR18, UR6, 0xfe, URZ ;  /* 0x000000fe06127897 */ /* 0x000fe2000fffe03f */
[----:B------:R-:W-:Y:S01]  /*6e10*/  IMAD R178, R3, 0x1f, RZ ;  /* 0x0000001f03b27824 */ /* 0x000fe200078e02ff */
[----:B------:R-:W-:Y:S01]  /*6e20*/  UIADD3.64 UR58, UR56, 0x3fe, URZ ;  /* 0x000003fe383a7897 */ /* 0x000fe2000fffe03f */
[----:B0-----:R-:W-:Y:S01]  /*6e30*/  LEA R38, P1, R43, R2, 0x1 ;  /* 0x000000022b267211 */ /* 0x001fe200078208ff */
[----:B------:R-:W-:Y:S01]  /*6e40*/  IMAD R27, R4, 0x4, R25 ;  /* 0x00000004041b7824 */ /* 0x000fe200078e0219 */
[----:B------:R-:W-:-:S02]  /*6e50*/  CS2R R94, SRZ ;  /* 0x00000000005e7805 */ /* 0x000fc4000001ff00 */
[----:B------:R-:W-:Y:S02]  /*6e60*/  CS2R R96, SRZ ;  /* 0x0000000000607805 */ /* 0x000fe4000001ff00 */
[----:B------:R-:W-:Y:S01]  /*6e70*/  LEA.HI.X.SX32 R39, R43, R0, 0x1, P1 ;  /* 0x000000002b277211 */ /* 0x000fe200008f0eff */
[C---:B------:R-:W-:Y:S01]  /*6e80*/  IMAD R7, R4.reuse, 0x4, R27 ;  /* 0x0000000404077824 */ /* 0x040fe200078e021b */
[C---:B------:R-:W-:Y:S02]  /*6e90*/  LEA R90, P1, R47.reuse, R2, 0x1 ;  /* 0x000000022f5a7211 */ /* 0x040fe400078208ff */
[----:B------:R-:W-:Y:S02]  /*6ea0*/  CS2R R98, SRZ ;  /* 0x0000000000627805 */ /* 0x000fe4000001ff00 */
[----:B------:R-:W-:Y:S01]  /*6eb0*/  CS2R R100, SRZ ;  /* 0x0000000000647805 */ /* 0x000fe2000001ff00 */
[----:B------:R-:W-:Y:S01]  /*6ec0*/  STL.64 [R1+0x618], R38 ;  /* 0x0006182601007387 */ /* 0x000fe20000100a00 */
[----:B------:R-:W-:Y:S01]  /*6ed0*/  LEA.HI.X.SX32 R91, R47, R0, 0x1, P1 ;  /* 0x000000002f5b7211 */ /* 0x000fe200008f0eff */
[----:B------:R-:W-:Y:S01]  /*6ee0*/  IMAD R9, R4, 0x4, R7 ;  /* 0x0000000404097824 */ /* 0x000fe200078e0207 */
[----:B------:R-:W-:Y:S01]  /*6ef0*/  CS2R R102, SRZ ;  /* 0x0000000000667805 */ /* 0x000fe2000001ff00 */
[----:B------:R0:W-:Y:S01]  /*6f00*/  STL.64 [R1+0x2a8], R88 ;  /* 0x0002a85801007387 */ /* 0x0001e20000100a00 */
[----:B------:R-:W-:-:S02]  /*6f10*/  CS2R R104, SRZ ;  /* 0x0000000000687805 */ /* 0x000fc4000001ff00 */
[----:B------:R-:W-:Y:S02]  /*6f20*/  CS2R R106, SRZ ;  /* 0x00000000006a7805 */ /* 0x000fe4000001ff00 */
[C---:B------:R-:W-:Y:S01]  /*6f30*/  LEA R11, R4.reuse, R9, 0x3 ;  /* 0x00000009040b7211 */ /* 0x040fe200078e18ff */
[----:B------:R-:W-:Y:S01]  /*6f40*/  STL.64 [R1+0x268], R40 ;  /* 0x0002682801007387 */ /* 0x000fe20000100a00 */
[----:B------:R-:W-:Y:S02]  /*6f50*/  CS2R R108, SRZ ;  /* 0x00000000006c7805 */ /* 0x000fe4000001ff00 */
[----:B-1----:R-:W-:Y:S02]  /*6f60*/  CS2R R110, SRZ ;  /* 0x00000000006e7805 */ /* 0x002fe4000001ff00 */
[----:B------:R-:W-:Y:S01]  /*6f70*/  CS2R R112, SRZ ;  /* 0x0000000000707805 */ /* 0x000fe2000001ff00 */
[----:B------:R1:W-:Y:S01]  /*6f80*/  STL.64 [R1+0x610], R92 ;  /* 0x0006105c01007387 */ /* 0x0003e20000100a00 */
[----:B------:R-:W-:Y:S01]  /*6f90*/  IMAD R29, R4, 0x4, R11 ;  /* 0x00000004041d7824 */ /* 0x000fe200078e020b */
[----:B------:R-:W-:-:S02]  /*6fa0*/  CS2R R114, SRZ ;  /* 0x0000000000727805 */ /* 0x000fc4000001ff00 */
[----:B------:R-:W-:Y:S02]  /*6fb0*/  CS2R R116, SRZ ;  /* 0x0000000000747805 */ /* 0x000fe4000001ff00 */
[C---:B0-----:R-:W-:Y:S01]  /*6fc0*/  LEA R88, P2, R49.reuse, R2, 0x1 ;  /* 0x0000000231587211 */ /* 0x041fe200078408ff */
[----:B------:R0:W-:Y:S01]  /*6fd0*/  STL.64 [R1+0x608], R90 ;  /* 0x0006085a01007387 */ /* 0x0001e20000100a00 */
[C---:B------:R-:W-:Y:S01]  /*6fe0*/  IMAD R31, R4.reuse, 0x4, R29 ;  /* 0x00000004041f7824 */ /* 0x040fe200078e021d */
[----:B------:R-:W-:Y:S02]  /*6ff0*/  CS2R R118, SRZ ;  /* 0x0000000000767805 */ /* 0x000fe4000001ff00 */
[----:B------:R-:W-:Y:S02]  /*7000*/  LEA.HI.X.SX32 R89, R49, R0, 0x1, P2 ;  /* 0x0000000031597211 */ /* 0x000fe400010f0eff */
[----:B------:R-:W-:Y:S02]  /*7010*/  CS2R R120, SRZ ;  /* 0x0000000000787805 */ /* 0x000fe4000001ff00 */
[C---:B------:R-:W-:Y:S01]  /*7020*/  LEA R46, P2, R55.reuse, R2, 0x1 ;  /* 0x00000002372e7211 */ /* 0x040fe200078408ff */
[C---:B------:R-:W-:Y:S01]  /*7030*/  IMAD R33, R4.reuse, 0x4, R31 ;  /* 0x0000000404217824 */ /* 0x040fe200078e021f */
[----:B-1----:R-:W-:Y:S01]  /*7040*/  CS2R R92, SRZ ;  /* 0x00000000005c7805 */ /* 0x002fe2000001ff00 */
[----:B------:R1:W-:Y:S01]  /*7050*/  STL.64 [R1+0x600], R88 ;  /* 0x0006005801007387 */ /* 0x0003e20000100a00 */
[----:B------:R-:W-:Y:S01]  /*7060*/  LEA.HI.X.SX32 R47, R55, R0, 0x1, P2 ;  /* 0x00000000372f7211 */ /* 0x000fe200010f0eff */
[----:B------:R-:W-:Y:S01]  /*7070*/  IMAD R35, R4, 0x4, R33 ;  /* 0x0000000404237824 */ /* 0x000fe200078e0221 */
[----:B------:R-:W-:-:S02]  /*7080*/  LEA R50, P2, R61, R2, 0x1 ;  /* 0x000000023d327211 */ /* 0x000fc400078408ff */
[----:B------:R-:W-:Y:S02]  /*7090*/  CS2R R122, SRZ ;  /* 0x00000000007a7805 */ /* 0x000fe4000001ff00 */
[C---:B0-----:R-:W-:Y:S01]  /*70a0*/  LEA R90, P0, R51.reuse, R2, 0x1 ;  /* 0x00000002335a7211 */ /* 0x041fe200078008ff */
[----:B------:R-:W-:Y:S01]  /*70b0*/  STL.64 [R1+0x5e0], R46 ;  /* 0x0005e02e01007387 */ /* 0x000fe20000100a00 */
[----:B------:R-:W-:Y:S02]  /*70c0*/  LEA R37, R4, R35, 0x2 ;  /* 0x0000002304257211 */ /* 0x000fe400078e10ff */
[----:B------:R-:W-:Y:S02]  /*70d0*/  CS2R R146, SRZ ;  /* 0x0000000000927805 */ /* 0x000fe4000001ff00 */
[----:B------:R-:W-:Y:S02]  /*70e0*/  LEA.HI.X.SX32 R91, R51, R0, 0x1, P0 ;  /* 0x00000000335b7211 */ /* 0x000fe400000f0eff */
[----:B------:R-:W-:-:S02]  /*70f0*/  CS2R R148, SRZ ;  /* 0x0000000000947805 */ /* 0x000fc4000001ff00 */
[----:B------:R-:W-:Y:S01]  /*7100*/  LEA.HI.X.SX32 R51, R61, R0, 0x1, P2 ;  /* 0x000000003d337211 */ /* 0x000fe200010f0eff */
[C---:B------:R-:W-:Y:S01]  /*7110*/  IMAD R39, R4.reuse, 0x4, R37 ;  /* 0x0000000404277824 */ /* 0x040fe200078e0225 */
[-C--:B-1----:R-:W-:Y:S01]  /*7120*/  LEA R88, P1, R53, R2.reuse, 0x1 ;  /* 0x0000000235587211 */ /* 0x082fe200078208ff */
[----:B------:R0:W-:Y:S01]  /*7130*/  STL.64 [R1+0x5f8], R90 ;  /* 0x0005f85a01007387 */ /* 0x0001e20000100a00 */
[----:B------:R-:W-:Y:S01]  /*7140*/  LEA R54, P2, R67, R2, 0x1 ;  /* 0x0000000243367211 */ /* 0x000fe200078408ff */
[C---:B------:R-:W-:Y:S01]  /*7150*/  IMAD R41, R4.reuse, 0x8, R39 ;  /* 0x0000000804297824 */ /* 0x040fe200078e0227 */
[----:B------:R-:W-:Y:S02]  /*7160*/  LEA.HI.X.SX32 R89, R53, R0, 0x1, P1 ;  /* 0x0000000035597211 */ /* 0x000fe400008f0eff */
[----:B------:R-:W-:Y:S02]  /*7170*/  CS2R R150, SRZ ;  /* 0x0000000000967805 */ /* 0x000fe4000001ff00 */
[----:B------:R-:W-:Y:S01]  /*7180*/  LEA R52, P1, R59, R2, 0x1 ;  /* 0x000000023b347211 */ /* 0x000fe200078208ff */
[C---:B------:R-:W-:Y:S01]  /*7190*/  IMAD R43, R4.reuse, 0x4, R41 ;  /* 0x00000004042b7824 */ /* 0x040fe200078e0229 */
[-C--:B------:R-:W-:Y:S01]  /*71a0*/  LEA.HI.X.SX32 R55, R67, R0.reuse, 0x1, P2 ;  /* 0x0000000043377211 */ /* 0x080fe200010f0eff */
[----:B------:R1:W-:Y:S01]  /*71b0*/  STL.64 [R1+0x5e8], R88 ;  /* 0x0005e85801007387 */ /* 0x0003e20000100a00 */
[----:B------:R-:W-:Y:S01]  /*71c0*/  LEA.HI.X.SX32 R53, R59, R0, 0x1, P1 ;  /* 0x000000003b357211 */ /* 0x000fe200008f0eff */
[C---:B------:R-:W-:Y:S01]  /*71d0*/  IMAD R45, R4.reuse, 0x4, R43 ;  /* 0x00000004042d7824 */ /* 0x040fe200078e022b */
[----:B------:R-:W-:Y:S01]  /*71e0*/  LEA R56, P1, R65, R2, 0x1 ;  /* 0x0000000241387211 */ /* 0x000fe200078208ff */
[----:B------:R2:W-:Y:S01]  /*71f0*/  STL.64 [R1+0x5c8], R50 ;  /* 0x0005c83201007387 */ /* 0x0005e20000100a00 */
[----:B0-----:R-:W-:Y:S01]  /*7200*/  CS2R R90, SRZ ;  /* 0x00000000005a7805 */ /* 0x001fe2000001ff00 */
[----:B------:R-:W-:Y:S01]  /*7210*/  UIADD3.64 UR16, UR4, 0xa80, URZ ;  /* 0x00000a8004107897 */ /* 0x000fe2000fffe03f */
[----:B------:R-:W-:Y:S01]  /*7220*/  LEA R47, R4, R45, 0x2 ;  /* 0x0000002d042f7211 */ /* 0x000fe200078e10ff */
[----:B------:R-:W-:-:S02]  /*7230*/  UIADD3.64 UR20, UR4, 0xb00, URZ ;  /* 0x00000b0004147897 */ /* 0x000fc4000fffe03f */
[----:B------:R-:W-:Y:S01]  /*7240*/  UIADD3.64 UR24, UR4, 0xb80, URZ ;  /* 0x00000b8004187897 */ /* 0x000fe2000fffe03f */
[C---:B-1----:R-:W-:Y:S01]  /*7250*/  LEA R88, P0, R57.reuse, R2, 0x1 ;  /* 0x0000000239587211 */ /* 0x042fe200078008ff */
[C---:B------:R-:W-:Y:S01]  /*7260*/  IMAD R49, R4.reuse, 0x4, R47 ;  /* 0x0000000404317824 */ /* 0x040fe200078e022f */
[----:B------:R-:W-:Y:S02]  /*7270*/  UIADD3.64 UR28, UR4, 0xc00, URZ ;  /* 0x00000c00041c7897 */ /* 0x000fe4000fffe03f */
[----:B------:R-:W-:Y:S01]  /*7280*/  LEA.HI.X.SX32 R89, R57, R0, 0x1, P0 ;  /* 0x0000000039597211 */ /* 0x000fe200000f0eff */
[----:B--2---:R-:W-:Y:S01]  /*7290*/  IMAD R51, R4, 0x4, R49 ;  /* 0x0000000404337824 */ /* 0x004fe200078e0231 */
[----:B------:R-:W-:Y:S01]  /*72a0*/  LEA R58, P0, R63, R2, 0x1 ;  /* 0x000000023f3a7211 */ /* 0x000fe200078008ff */
[----:B------:R-:W-:Y:S01]  /*72b0*/  UIADD3.64 UR32, UR4, 0xc80, URZ ;  /* 0x00000c8004207897 */ /* 0x000fe2000fffe03f */
[-C--:B------:R-:W-:Y:S01]  /*72c0*/  LEA.HI.X.SX32 R57, R65, R0.reuse, 0x1, P1 ;  /* 0x0000000041397211 */ /* 0x080fe200008f0eff */
[----:B------:R0:W-:Y:S01]  /*72d0*/  STL.64 [R1+0x5d8], R88 ;  /* 0x0005d85801007387 */ /* 0x0001e20000100a00 */
[----:B------:R-:W-:Y:S01]  /*72e0*/  LEA.HI.X.SX32 R59, R63, R0, 0x1, P0 ;  /* 0x000000003f3b7211 */ /* 0x000fe200000f0eff */
[----:B------:R-:W-:Y:S01]  /*72f0*/  UIADD3.64 UR36, UR4, 0xd00, URZ ;  /* 0x00000d0004247897 */ /* 0x000fe2000fffe03f */
[-C--:B------:R-:W-:Y:S01]  /*7300*/  LEA R62, P0, R69, R2.reuse, 0x1 ;  /* 0x00000002453e7211 */ /* 0x080fe200078008ff */
[----:B------:R1:W-:Y:S01]  /*7310*/  STL.64 [R1+0x5d0], R52 ;  /* 0x0005d03401007387 */ /* 0x0003e20000100a00 */
[----:B------:R-:W-:Y:S01]  /*7320*/  LEA R60, P1, R71, R2, 0x1 ;  /* 0x00000002473c7211 */ /* 0x000fe200078208ff */
[----:B------:R-:W-:Y:S01]  /*7330*/  UIADD3.64 UR40, UR4, 0xd80, URZ ;  /* 0x00000d8004287897 */ /* 0x000fe2000fffe03f */
[----:B------:R-:W-:Y:S01]  /*7340*/  LEA.HI.X.SX32 R63, R69, R0, 0x1, P0 ;  /* 0x00000000453f7211 */ /* 0x000fe200000f0eff */
[----:B------:R2:W-:Y:S01]  /*7350*/  STL.64 [R1+0x5a8], R54 ;  /* 0x0005a83601007387 */ /* 0x0005e20000100a00 */
[----:B------:R-:W-:Y:S01]  /*7360*/  LEA R66, P0, R75, R2, 0x1 ;  /* 0x000000024b427211 */ /* 0x000fe200078008ff */
[----:B------:R-:W-:Y:S01]  /*7370*/  UIADD3.64 UR44, UR4, 0xe00, URZ ;  /* 0x00000e00042c7897 */ /* 0x000fe2000fffe03f */
[-C--:B------:R-:W-:Y:S01]  /*7380*/  LEA.HI.X.SX32 R61, R71, R0.reuse, 0x1, P1 ;  /* 0x00000000473d7211 */ /* 0x080fe200008f0eff */
[----:B------:R3:W-:Y:S01]  /*7390*/  STL.64 [R1+0x5c0], R58 ;  /* 0x0005c03a01007387 */ /* 0x0007e20000100a00 */
[----:B------:R-:W-:-:S02]  /*73a0*/  LEA.HI.X.SX32 R67, R75, R0, 0x1, P0 ;  /* 0x000000004b437211 */ /* 0x000fc400000f0eff */
[----:B0-----:R-:W-:Y:S02]  /*73b0*/  CS2R R88, SRZ ;  /* 0x0000000000587805 */ /* 0x001fe4000001ff00 */
[-C--:B------:R-:W-:Y:S01]  /*73c0*/  LEA R64, P1, R77, R2.reuse, 0x1 ;  /* 0x000000024d407211 */ /* 0x080fe200078208ff */
[----:B------:R0:W-:Y:S01]  /*73d0*/  STL.64 [R1+0x5b8], R56 ;  /* 0x0005b83801007387 */ /* 0x0001e20000100a00 */
[----:B------:R-:W-:Y:S01]  /*73e0*/  LEA R70, P0, R81, R2, 0x1 ;  /* 0x0000000251467211 */ /* 0x000fe200078008ff */
[C---:B-1----:R-:W-:Y:S01]  /*73f0*/  IMAD R53, R4.reuse, 0x4, R51 ;  /* 0x0000000404357824 */ /* 0x042fe200078e0233 */
[----:B------:R-:W-:Y:S02]  /*7400*/  LEA.HI.X.SX32 R65, R77, R0, 0x1, P1 ;  /* 0x000000004d417211 */ /* 0x000fe400008f0eff */
[----:B------:R-:W-:Y:S02]  /*7410*/  CS2R R76, SRZ ;  /* 0x00000000004c7805 */ /* 0x000fe4000001ff00 */
[----:B------:R-:W-:Y:S01]  /*7420*/  LEA R68, P1, R83, R2, 0x1 ;  /* 0x0000000253447211 */ /* 0x000fe200078208ff */
[----:B--2---:R-:W-:Y:S01]  /*7430*/  IMAD R55, R4, 0x8, R53 ;  /* 0x0000000804377824 */ /* 0x004fe200078e0235 */
[----:B------:R-:W-:-:S02]  /*7440*/  LEA.HI.X.SX32 R71, R81, R0, 0x1, P0 ;  /* 0x0000000051477211 */ /* 0x000fc400000f0eff */
[----:B------:R-:W-:Y:S02]  /*7450*/  CS2R R80, SRZ ;  /* 0x0000000000507805 */ /* 0x000fe4000001ff00 */
[----:B---3--:R-:W-:Y:S01]  /*7460*/  LEA R58, P2, R73, R2, 0x1 ;  /* 0x00000002493a7211 */ /* 0x008fe200078408ff */
[----:B------:R-:W-:Y:S01]  /*7470*/  UIADD3.64 UR48, UR4, 0xe80, URZ ;  /* 0x00000e8004307897 */ /* 0x000fe2000fffe03f */
[-C--:B------:R-:W-:Y:S02]  /*7480*/  LEA.HI.X.SX32 R69, R83, R0.reuse, 0x1, P1 ;  /* 0x0000000053457211 */ /* 0x080fe400008f0eff */
[----:B------:R-:W-:Y:S02]  /*7490*/  CS2R R82, SRZ ;  /* 0x0000000000527805 */ /* 0x000fe4000001ff00 */
[----:B------:R-:W-:Y:S01]  /*74a0*/  LEA.HI.X.SX32 R59, R73, R0, 0x1, P2 ;  /* 0x00000000493b7211 */ /* 0x000fe200010f0eff */
[----:B------:R-:W-:Y:S01]  /*74b0*/  UIADD3.64 UR52, UR4, 0xf00, URZ ;  /* 0x00000f0004347897 */ /* 0x000fe2000fffe03f */
[-C--:B------:R-:W-:Y:S01]  /*74c0*/  LEA R74, P0, R87, R2.reuse, 0x1 ;  /* 0x00000002574a7211 */ /* 0x080fe200078008ff */
[----:B------:R-:W-:Y:S01]  /*74d0*/  UIADD3.64 UR22, UR6, 0x504, URZ ;  /* 0x0000050406167897 */ /* 0x000fe2000fffe03f */
[----:B------:R-:W-:Y:S01]  /*74e0*/  LEA R72, P1, R13, R2, 0x1 ;  /* 0x000000020d487211 */ /* 0x000fe200078208ff */
[----:B------:R1:W-:Y:S01]  /*74f0*/  STL.64 [R1+0x590], R58 ;  /* 0x0005903a01007387 */ /* 0x0003e20000100a00 */
[----:B------:R-:W-:-:S02]  /*7500*/  LEA.HI.X.SX32 R75, R87, R0, 0x1, P0 ;  /* 0x00000000574b7211 */ /* 0x000fc400000f0eff */
[----:B------:R-:W-:Y:S02]  /*7510*/  CS2R R86, SRZ ;  /* 0x0000000000567805 */ /* 0x000fe4000001ff00 */
[----:B------:R-:W-:Y:S01]  /*7520*/  LEA.HI.X.SX32 R73, R13, R0, 0x1, P1 ;  /* 0x000000000d497211 */ /* 0x000fe200008f0eff */
[----:B------:R2:W-:Y:S01]  /*7530*/  STL.64 [R1+0x5a0], R62 ;  /* 0x0005a03e01007387 */ /* 0x0005e20000100a00 */
[C---:B0-----:R-:W-:Y:S01]  /*7540*/  LEA R57, R4.reuse, R55, 0x2 ;  /* 0x0000003704397211 */ /* 0x041fe200078e10ff */
[----:B------:R-:W-:Y:S02]  /*7550*/  UIADD3.64 UR26, UR6, 0x5fe, URZ ;  /* 0x000005fe061a7897 */ /* 0x000fe4000fffe03f */
[----:B------:R0:W-:Y:S01]  /*7560*/  STL.64 [R1+0x598], R60 ;  /* 0x0005983c01007387 */ /* 0x0001e20000100a00 */
[----:B------:R-:W-:Y:S02]  /*7570*/  UIADD3.64 UR30, UR6, 0x600, URZ ;  /* 0x00000600061e7897 */ /* 0x000fe4000fffe03f */
[----:B------:R-:W-:Y:S01]  /*7580*/  UIADD3.64 UR34, UR6, 0x602, URZ ;  /* 0x0000060206227897 */ /* 0x000fe2000fffe03f */
[----:B-1----:R-:W-:Y:S01]  /*7590*/  IMAD R59, R4, 0x4, R57 ;  /* 0x00000004043b7824 */ /* 0x002fe200078e0239 */
[----:B------:R-:W-:-:S02]  /*75a0*/  UIADD3.64 UR38, UR6, 0x604, URZ ;  /* 0x0000060406267897 */ /* 0x000fc4000fffe03f */
[----:B------:R-:W-:Y:S01]  /*75b0*/  UIADD3.64 UR42, UR6, 0x6fe, URZ ;  /* 0x000006fe062a7897 */ /* 0x000fe2000fffe03f */
[C---:B--2---:R-:W-:Y:S01]  /*75c0*/  LEA R62, P2, R79.reuse, R2, 0x1 ;  /* 0x000000024f3e7211 */ /* 0x044fe200078408ff */
[----:B------:R-:W-:Y:S02]  /*75d0*/  UIADD3.64 UR46, UR6, 0x700, URZ ;  /* 0x00000700062e7897 */ /* 0x000fe4000fffe03f */
[----:B------:R-:W-:Y:S01]  /*75e0*/  UIADD3.64 UR50, UR6, 0x702, URZ ;  /* 0x0000070206327897 */ /* 0x000fe2000fffe03f */
[----:B------:R-:W-:Y:S01]  /*75f0*/  LEA.HI.X.SX32 R63, R79, R0, 0x1, P2 ;  /* 0x000000004f3f7211 */ /* 0x000fe200010f0eff */
[C---:B0-----:R-:W-:Y:S01]  /*7600*/  IMAD R61, R4.reuse, 0x4, R59 ;  /* 0x00000004043d7824 */ /* 0x041fe200078e023b */
[----:B------:R-:W-:Y:S01]  /*7610*/  CS2R R78, SRZ ;  /* 0x00000000004e7805 */ /* 0x000fe2000001ff00 */
[----:B------:R-:W-:Y:S02]  /*7620*/  UIADD3.64 UR54, UR6, 0x704, URZ ;  /* 0x0000070406367897 */ /* 0x000fe4000fffe03f */
[----:B------:R0:W-:Y:S04]  /*7630*/  STL.64 [R1+0x578], R62 ;  /* 0x0005783e01007387 */ /* 0x0001e80000100a00 */
[----:B------:R1:W-:Y:S04]  /*7640*/  STL.64 [R1+0x588], R66 ;  /* 0x0005884201007387 */ /* 0x0003e80000100a00 */
[----:B------:R2:W-:Y:S01]  /*7650*/  STL.64 [R1+0x580], R64 ;  /* 0x0005804001007387 */ /* 0x0005e20000100a00 */
[----:B0-----:R-:W-:Y:S01]  /*7660*/  IMAD R63, R4, 0x4, R61 ;  /* 0x00000004043f7824 */ /* 0x001fe200078e023d */
[----:B-1----:R-:W-:-:S04]  /*7670*/  LEA R66, P2, R85, R2, 0x1 ;  /* 0x0000000255427211 */ /* 0x002fc800078408ff */
[----:B------:R-:W-:Y:S01]  /*7680*/  LEA.HI.X.SX32 R67, R85, R0, 0x1, P2 ;  /* 0x0000000055437211 */ /* 0x000fe200010f0eff */
[----:B--2---:R-:W-:Y:S01]  /*7690*/  IMAD R65, R4, 0x4, R63 ;  /* 0x0000000404417824 */ /* 0x004fe200078e023f */
[----:B------:R-:W-:-:S03]  /*76a0*/  CS2R R84, SRZ ;  /* 0x0000000000547805 */ /* 0x000fc6000001ff00 */
[----:B------:R0:W-:Y:S04]  /*76b0*/  STL.64 [R1+0x558], R66 ;  /* 0x0005584201007387 */ /* 0x0001e80000100a00 */
[----:B------:R1:W-:Y:S04]  /*76c0*/  STL.64 [R1+0x568], R70 ;  /* 0x0005684601007387 */ /* 0x0003e80000100a00 */
[----:B------:R2:W-:Y:S04]  /*76d0*/  STL.64 [R1+0x560], R68 ;  /* 0x0005604401007387 */ /* 0x0005e80000100a00 */
[----:B------:R3:W-:Y:S01]  /*76e0*/  STL.64 [R1+0x550], R74 ;  /* 0x0005504a01007387 */ /* 0x0007e20000100a00 */
[----:B0-----:R-:W-:-:S02]  /*76f0*/  LEA R67, R4, R65, 0x2 ;  /* 0x0000004104437211 */ /* 0x001fc400078e10ff */
[C---:B-1----:R-:W-:Y:S01]  /*7700*/  LEA R70, P2, R15.reuse, R2, 0x1 ;  /* 0x000000020f467211 */ /* 0x042fe200078408ff */
[----:B------:R0:W-:Y:S03]  /*7710*/  STL.64 [R1+0x548], R72 ;  /* 0x0005484801007387 */ /* 0x0001e60000100a00 */
[----:B------:R-:W-:Y:S01]  /*7720*/  LEA.HI.X.SX32 R71, R15, R0, 0x1, P2 ;  /* 0x000000000f477211 */ /* 0x000fe200010f0eff */
[----:B--2---:R-:W-:Y:S01]  /*7730*/  IMAD R69, R4, 0x8, R67 ;  /* 0x0000000804457824 */ /* 0x004fe200078e0243 */
[----:B---3--:R-:W-:-:S03]  /*7740*/  LEA R74, P0, R17, R2, 0x1 ;  /* 0x00000002114a7211 */ /* 0x008fc600078008ff */
[----:B------:R1:W-:Y:S01]  /*7750*/  STL.64 [R1+0x540], R70 ;  /* 0x0005404601007387 */ /* 0x0003e20000100a00 */
[C---:B------:R-:W-:Y:S01]  /*7760*/  IMAD R13, R4.reuse, 0x4, R69 ;  /* 0x00000004040d7824 */ /* 0x040fe200078e0245 */
[----:B------:R-:W-:Y:S02]  /*7770*/  LEA.HI.X.SX32 R75, R17, R0, 0x1, P0 ;  /* 0x00000000114b7211 */ /* 0x000fe400000f0eff */
[C---:B0-----:R-:W-:Y:S01]  /*7780*/  LEA R72, P1, R19.reuse, R2, 0x1 ;  /* 0x0000000213487211 */ /* 0x041fe200078208ff */
[C---:B------:R-:W-:Y:S02]  /*7790*/  IMAD R15, R4.reuse, 0x4, R13 ;  /* 0x00000004040f7824 */ /* 0x040fe400078e020d */
[----:B------:R0:W-:Y:S01]  /*77a0*/  STL.64 [R1+0x538], R74 ;  /* 0x0005384a01007387 */ /* 0x0001e20000100a00 */
[----:B------:R-:W-:Y:S01]  /*77b0*/  LEA.HI.X.SX32 R73, R19, R0, 0x1, P1 ;  /* 0x0000000013497211 */ /* 0x000fe200008f0eff */
[----:B------:R-:W-:Y:S01]  /*77c0*/  IMAD R17, R4, 0x4, R15 ;  /* 0x0000000404117824 */ /* 0x000fe200078e020f */
[----:B-1----:R-:W-:-:S03]  /*77d0*/  LEA R70, P2, R21, R2, 0x1 ;  /* 0x0000000215467211 */ /* 0x002fc600078408ff */
[----:B------:R1:W-:Y:S01]  /*77e0*/  STL.64 [R1+0x528], R72 ;  /* 0x0005284801007387 */ /* 0x0003e20000100a00 */
[C---:B------:R-:W-:Y:S02]  /*77f0*/  LEA R19, R4.reuse, R17, 0x2 ;  /* 0x0000001104137211 */ /* 0x040fe400078e10ff */
        /* <DEDUP_REMOVED lines=8> */
[----:B------:R-:W-:Y:S02]  /*7880*/  LEA.HI.X.SX32 R73, R25, R0, 0x1, P1 ;  /* 0x0000000019497211 */ /* 0x000fe400008f0eff */
[----:B0-----:R-:W-:-:S03]  /*7890*/  LEA R70, P2, R27, R2, 0x1 ;  /* 0x000000021b467211 */ /* 0x001fc600078408ff */
[----:B------:R0:W-:Y:S01]  /*78a0*/  STL.64 [R1+0x510], R72 ;  /* 0x0005104801007387 */ /* 0x0001e20000100a00 */
[----:B------:R-:W-:Y:S02]  /*78b0*/  LEA.HI.X.SX32 R71, R27, R0, 0x1, P2 ;  /* 0x000000001b477211 */ /* 0x000fe400010f0eff */
[C---:B------:R-:W-:Y:S02]  /*78c0*/  LEA R24, P2, R11.reuse, R2, 0x1 ;  /* 0x000000020b187211 */ /* 0x040fe400078408ff */
[----:B-1----:R-:W-:Y:S01]  /*78d0*/  CS2R R74, SRZ ;  /* 0x00000000004a7805 */ /* 0x002fe2000001ff00 */
[----:B------:R1:W-:Y:S01]  /*78e0*/  STL.64 [R1+0x508], R70 ;  /* 0x0005084601007387 */ /* 0x0003e20000100a00 */
[----:B------:R-:W-:Y:S02]  /*78f0*/  LEA.HI.X.SX32 R25, R11, R0, 0x1, P2 ;  /* 0x000000000b197211 */ /* 0x000fe400010f0eff */
[----:B0-----:R-:W-:-:S04]  /*7900*/  LEA R72, P0, R7, R2, 0x1 ;  /* 0x0000000207487211 */ /* 0x001fc800078008ff */
[----:B------:R-:W-:Y:S01]  /*7910*/  LEA.HI.X.SX32 R73, R7, R0, 0x1, P0 ;  /* 0x0000000007497211 */ /* 0x000fe200000f0eff */
[----:B------:R-:W-:Y:S01]  /*7920*/  IMAD R7, R4, 0x8, R23 ;  /* 0x0000000804077824 */ /* 0x000fe200078e0217 */
[----:B-1----:R-:W-:-:S03]  /*7930*/  LEA R70, P1, R9, R2, 0x1 ;  /* 0x0000000209467211 */ /* 0x002fc600078208ff */
[----:B------:R0:W-:Y:S01]  /*7940*/  STL.64 [R1+0x500], R72 ;  /* 0x0005004801007387 */ /* 0x0001e20000100a00 */
[----:B------:R-:W-:Y:S01]  /*7950*/  LEA.HI.X.SX32 R71, R9, R0, 0x1, P1 ;  /* 0x0000000009477211 */ /* 0x000fe200008f0eff */
[----:B------:R-:W-:Y:S01]  /*7960*/  IMAD R9, R4, 0x4, R7 ;  /* 0x0000000404097824 */ /* 0x000fe200078e0207 */
[----:B------:R-:W-:-:S03]  /*7970*/  LEA R26, P1, R31, R2, 0x1 ;  /* 0x000000021f1a7211 */ /* 0x000fc600078208ff */
[----:B------:R1:W-:Y:S01]  /*7980*/  STL.64 [R1+0x4f8], R70 ;  /* 0x0004f84601007387 */ /* 0x0003e20000100a00 */
[----:B------:R-:W-:Y:S02]  /*7990*/  LEA.HI.X.SX32 R27, R31, R0, 0x1, P1 ;  /* 0x000000001f1b7211 */ /* 0x000fe400008f0eff */
[-C--:B------:R-:W-:Y:S01]  /*79a0*/  LEA R28, P1, R37, R2.reuse, 0x1 ;  /* 0x00000002251c7211 */ /* 0x080fe200078208ff */
[----:B------:R2:W-:Y:S01]  /*79b0*/  STL.64 [R1+0x4e8], R24 ;  /* 0x0004e81801007387 */ /* 0x0005e20000100a00 */
[----:B------:R-:W-:Y:S02]  /*79c0*/  LEA R11, R4, R9, 0x2 ;  /* 0x00000009040b7211 */ /* 0x000fe400078e10ff */
[----:B0-----:R-:W-:Y:S02]  /*79d0*/  CS2R R72, SRZ ;  /* 0x0000000000487805 */ /* 0x001fe4000001ff00 */
[----:B-1----:R-:W-:-:S04]  /*79e0*/  LEA R70, P0, R29, R2, 0x1 ;  /* 0x000000021d467211 */ /* 0x002fc800078008ff */
[----:B------:R-:W-:Y:S02]  /*79f0*/  LEA.HI.X.SX32 R71, R29, R0, 0x1, P0 ;  /* 0x000000001d477211 */ /* 0x000fe400000f0eff */
[-C--:B--2---:R-:W-:Y:S02]  /*7a00*/  LEA R24, P2, R33, R2.reuse, 0x1 ;  /* 0x0000000221187211 */ /* 0x084fe400078408ff */
[----:B------:R-:W-:Y:S01]  /*7a10*/  LEA R30, P0, R35, R2, 0x1 ;  /* 0x00000002231e7211 */ /* 0x000fe200078008ff */
[----:B------:R0:W-:Y:S01]  /*7a20*/  STL.64 [R1+0x4e0], R70 ;  /* 0x0004e04601007387 */ /* 0x0001e20000100a00 */
[-C--:B------:R-:W-:Y:S02]  /*7a30*/  LEA.HI.X.SX32 R25, R33, R0.reuse, 0x1, P2 ;  /* 0x0000000021197211 */ /* 0x080fe400010f0eff */
[-C--:B------:R-:W-:Y:S01]  /*7a40*/  LEA.HI.X.SX32 R29, R37, R0.reuse, 0x1, P1 ;  /* 0x00000000251d7211 */ /* 0x080fe200008f0eff */
[----:B------:R1:W-:Y:S01]  /*7a50*/  STL.64 [R1+0x4d8], R26 ;  /* 0x0004d81a01007387 */ /* 0x0003e20000100a00 */
[----:B------:R-:W-:-:S02]  /*7a60*/  LEA.HI.X.SX32 R31, R35, R0, 0x1, P0 ;  /* 0x00000000231f7211 */ /* 0x000fc400000f0eff */
[-C--:B------:R-:W-:Y:S01]  /*7a70*/  LEA R32, P1, R43, R2.reuse, 0x1 ;  /* 0x000000022b207211 */ /* 0x080fe200078208ff */
[----:B------:R2:W-:Y:S01]  /*7a80*/  STL.64 [R1+0x4d0], R24 ;  /* 0x0004d01801007387 */ /* 0x0005e20000100a00 */
[----:B------:R-:W-:Y:S02]  /*7a90*/  LEA R34, P0, R41, R2, 0x1 ;  /* 0x0000000229227211 */ /* 0x000fe400078008ff */
[-C--:B------:R-:W-:Y:S01]  /*7aa0*/  LEA.HI.X.SX32 R33, R43, R0.reuse, 0x1, P1 ;  /* 0x000000002b217211 */ /* 0x080fe200008f0eff */
[----:B------:R3:W-:Y:S01]  /*7ab0*/  STL.64 [R1+0x4c0], R28 ;  /* 0x0004c01c01007387 */ /* 0x0007e20000100a00 */
[----:B------:R-:W-:Y:S02]  /*7ac0*/  LEA.HI.X.SX32 R35, R41, R0, 0x1, P0 ;  /* 0x0000000029237211 */ /* 0x000fe400000f0eff */
[----:B0-----:R-:W-:Y:S02]  /*7ad0*/  CS2R R70, SRZ ;  /* 0x0000000000467805 */ /* 0x001fe4000001ff00 */
[-C--:B------:R-:W-:Y:S01]  /*7ae0*/  LEA R36, P1, R49, R2.reuse, 0x1 ;  /* 0x0000000231247211 */ /* 0x080fe200078208ff */
[----:B------:R0:W-:Y:S01]  /*7af0*/  STL.64 [R1+0x4c8], R30 ;  /* 0x0004c81e01007387 */ /* 0x0001e20000100a00 */
[----:B-1----:R-:W-:-:S02]  /*7b00*/  LEA R26, P2, R39, R2, 0x1 ;  /* 0x00000002271a7211 */ /* 0x002fc400078408ff */
[----:B------:R-:W-:Y:S01]  /*7b10*/  LEA R38, P0, R47, R2, 0x1 ;  /* 0x000000022f267211 */ /* 0x000fe200078008ff */
[C---:B--2---:R-:W-:Y:S01]  /*7b20*/  IMAD R25, R4.reuse, 0x4, R11 ;  /* 0x0000000404197824 */ /* 0x044fe200078e020b */
[-C--:B------:R-:W-:Y:S02]  /*7b30*/  LEA.HI.X.SX32 R27, R39, R0.reuse, 0x1, P2 ;  /* 0x00000000271b7211 */ /* 0x080fe400010f0eff */
[-C--:B------:R-:W-:Y:S01]  /*7b40*/  LEA.HI.X.SX32 R37, R49, R0.reuse, 0x1, P1 ;  /* 0x0000000031257211 */ /* 0x080fe200008f0eff */
[C---:B---3--:R-:W-:Y:S01]  /*7b50*/  IMAD R29, R4.reuse, 0x4, R25 ;  /* 0x00000004041d7824 */ /* 0x048fe200078e0219 */
[----:B------:R-:W-:Y:S01]  /*7b60*/  LEA.HI.X.SX32 R39, R47, R0, 0x1, P0 ;  /* 0x000000002f277211 */ /* 0x000fe200000f0eff */
[----:B------:R1:W-:Y:S01]  /*7b70*/  STL.64 [R1+0x4b8], R26 ;  /* 0x0004b81a01007387 */ /* 0x0003e20000100a00 */
[-C--:B------:R-:W-:Y:S01]  /*7b80*/  LEA R40, P1, R55, R2.reuse, 0x1 ;  /* 0x0000000237287211 */ /* 0x080fe200078208ff */
[----:B0-----:R-:W-:Y:S01]  /*7b90*/  IMAD R31, R4, 0x4, R29 ;  /* 0x00000004041f7824 */ /* 0x001fe200078e021d */
[----:B------:R-:W-:Y:S01]  /*7ba0*/  LEA R42, P0, R53, R2, 0x1 ;  /* 0x00000002352a7211 */ /* 0x000fe200078008ff */
[----:B------:R0:W-:Y:S01]  /*7bb0*/  STL.64 [R1+0x4a0], R32 ;  /* 0x0004a02001007387 */ /* 0x0001e20000100a00 */
[----:B------:R-:W-:-:S02]  /*7bc0*/  LEA.HI.X.SX32 R41, R55, R0, 0x1, P1 ;  /* 0x0000000037297211 */ /* 0x000fc400008f0eff */
[----:B------:R-:W-:Y:S01]  /*7bd0*/  LEA.HI.X.SX32 R43, R53, R0, 0x1, P0 ;  /* 0x00000000352b7211 */ /* 0x000fe200000f0eff */
[----:B------:R2:W-:Y:S01]  /*7be0*/  STL.64 [R1+0x4a8], R34 ;  /* 0x0004a82201007387 */ /* 0x0005e20000100a00 */
[-C--:B------:R-:W-:Y:S02]  /*7bf0*/  LEA R44, P1, R61, R2.reuse, 0x1 ;  /* 0x000000023d2c7211 */ /* 0x080fe400078208ff */
[-C--:B------:R-:W-:Y:S02]  /*7c00*/  LEA R46, P0, R59, R2.reuse, 0x1 ;  /* 0x000000023b2e7211 */ /* 0x080fe400078008ff */
[----:B-1----:R-:W-:Y:S02]  /*7c10*/  LEA R26, P2, R45, R2, 0x1 ;  /* 0x000000022d1a7211 */ /* 0x002fe400078408ff */
[-C--:B------:R-:W-:Y:S01]  /*7c20*/  LEA.HI.X.SX32 R47, R59, R0.reuse, 0x1, P0 ;  /* 0x000000003b2f7211 */ /* 0x080fe200000f0eff */
[----:B0-----:R-:W-:Y:S01]  /*7c30*/  IMAD R33, R4, 0x4, R31 ;  /* 0x0000000404217824 */ /* 0x001fe200078e021f */
[----:B------:R-:W-:-:S02]  /*7c40*/  LEA.HI.X.SX32 R27, R45, R0, 0x1, P2 ;  /* 0x000000002d1b7211 */ /* 0x000fc400010f0eff */
[----:B------:R-:W-:Y:S02]  /*7c50*/  CS2R R58, SRZ ;  /* 0x00000000003a7805 */ /* 0x000fe4000001ff00 */
[----:B------:R-:W-:Y:S02]  /*7c60*/  LEA.HI.X.SX32 R45, R61, R0, 0x1, P1 ;  /* 0x000000003d2d7211 */ /* 0x000fe400008f0eff */
[----:B------:R-:W-:Y:S02]  /*7c70*/  CS2R R60, SRZ ;  /* 0x00000000003c7805 */ /* 0x000fe4000001ff00 */
[-C--:B------:R-:W-:Y:S01]  /*7c80*/  LEA R48, P1, R67, R2.reuse, 0x1 ;  /* 0x0000000243307211 */ /* 0x080fe200078208ff */
[----:B------:R0:W-:Y:S01]  /*7c90*/  STL.64 [R1+0x498], R26 ;  /* 0x0004981a01007387 */ /* 0x0001e20000100a00 */
[----:B------:R-:W-:Y:S02]  /*7ca0*/  LEA R50, P0, R65, R2, 0x1 ;  /* 0x0000000241327211 */ /* 0x000fe400078008ff */
[----:B------:R-:W-:Y:S01]  /*7cb0*/  LEA.HI.X.SX32 R49, R67, R0, 0x1, P1 ;  /* 0x0000000043317211 */ /* 0x000fe200008f0eff */
[----:B------:R1:W-:Y:S01]  /*7cc0*/  STL.64 [R1+0x488], R36 ;  /* 0x0004882401007387 */ /* 0x0003e20000100a00 */
[----:B--2---:R-:W-:-:S02]  /*7cd0*/  LEA R35, R4, R33, 0x3 ;  /* 0x0000002104237211 */ /* 0x004fc400078e18ff */
[----:B------:R-:W-:Y:S02]  /*7ce0*/  CS2R R66, SRZ ;  /* 0x0000000000427805 */ /* 0x000fe4000001ff00 */
[C---:B------:R-:W-:Y:S01]  /*7cf0*/  LEA R52, P1, R15.reuse, R2, 0x1 ;  /* 0x000000020f347211 */ /* 0x040fe200078208ff */
[----:B------:R2:W-:Y:S03]  /*7d00*/  STL.64 [R1+0x490], R38 ;  /* 0x0004902601007387 */ /* 0x0005e60000100a00 */
[----:B------:R-:W-:Y:S02]  /*7d10*/  LEA.HI.X.SX32 R53, R15, R0, 0x1, P1 ;  /* 0x000000000f357211 */ /* 0x000fe400008f0eff */
[-C--:B0-----:R-:W-:Y:S02]  /*7d20*/  LEA R26, P2, R51, R2.reuse, 0x1 ;  /* 0x00000002331a7211 */ /* 0x081fe400078408ff */
[----:B------:R-:W-:Y:S01]  /*7d30*/  LEA R14, P1, R21, R2, 0x1 ;  /* 0x00000002150e7211 */ /* 0x000fe200078208ff */
[----:B-1----:R-:W-:Y:S01]  /*7d40*/  IMAD R37, R4, 0x4, R35 ;  /* 0x0000000404257824 */ /* 0x002fe200078e0223 */
[----:B------:R-:W-:-:S02]  /*7d50*/  LEA.HI.X.SX32 R27, R51, R0, 0x1, P2 ;  /* 0x00000000331b7211 */ /* 0x000fc400010f0eff */
[----:B------:R-:W-:Y:S01]  /*7d60*/  LEA.HI.X.SX32 R51, R65, R0, 0x1, P0 ;  /* 0x0000000041337211 */ /* 0x000fe200000f0eff */
[----:B--2---:R-:W-:Y:S01]  /*7d70*/  IMAD R39, R4, 0x4, R37 ;  /* 0x0000000404277824 */ /* 0x004fe200078e0225 */
[----:B------:R-:W-:Y:S01]  /*7d80*/  LEA R54, P0, R13, R2, 0x1 ;  /* 0x000000020d367211 */ /* 0x000fe200078008ff */
[----:B------:R0:W-:Y:S01]  /*7d90*/  STL.64 [R1+0x480], R26 ;  /* 0x0004801a01007387 */ /* 0x0001e20000100a00 */
[-C--:B------:R-:W-:Y:S02]  /*7da0*/  LEA.HI.X.SX32 R15, R21, R0.reuse, 0x1, P1 ;  /* 0x00000000150f7211 */ /* 0x080fe400008f0eff */
[----:B------:R-:W-:Y:S02]  /*7db0*/  CS2R R64, SRZ ;  /* 0x0000000000407805 */ /* 0x000fe4000001ff00 */
[----:B------:R-:W-:Y:S01]  /*7dc0*/  LEA.HI.X.SX32 R55, R13, R0, 0x1, P0 ;  /* 0x000000000d377211 */ /* 0x000fe200000f0eff */
[----:B------:R1:W-:Y:S01]  /*7dd0*/  STL.64 [R1+0x468], R40 ;  /* 0x0004682801007387 */ /* 0x0003e20000100a00 */
[----:B------:R-:W-:-:S03]  /*7de0*/  LEA R16, P1, R9, R2, 0x1 ;  /* 0x0000000209107211 */ /* 0x000fc600078208ff */
[----:B------:R2:W-:Y:S01]  /*7df0*/  STL.64 [R1+0x478], R42 ;  /* 0x0004782a01007387 */ /* 0x0005e20000100a00 */
[----:B0-----:R-:W-:-:S04]  /*7e00*/  LEA R26, P2, R57, R2, 0x1 ;  /* 0x00000002391a7211 */ /* 0x001fc800078408ff */
[----:B------:R-:W-:Y:S01]  /*7e10*/  LEA.HI.X.SX32 R27, R57, R0, 0x1, P2 ;  /* 0x00000000391b7211 */ /* 0x000fe200010f0eff */
[----:B-1----:R-:W-:-:S04]  /*7e20*/  IMAD R41, R4, 0x4, R39 ;  /* 0x0000000404297824 */ /* 0x002fc800078e0227 */
[----:B------:R0:W-:Y:S01]  /*7e30*/  STL.64 [R1+0x460], R26 ;  /* 0x0004601a01007387 */ /* 0x0001e20000100a00 */
[----:B--2---:R-:W-:-:S03]  /*7e40*/  IMAD R43, R4, 0x4, R41 ;  /* 0x00000004042b7824 */ /* 0x004fc600078e0229 */
[----:B------:R1:W-:Y:S04]  /*7e50*/  STL.64 [R1+0x450], R44 ;  /* 0x0004502c01007387 */ /* 0x0003e80000100a00 */
[----:B------:R2:W-:Y:S01]  /*7e60*/  STL.64 [R1+0x458], R46 ;  /* 0x0004582e01007387 */ /* 0x0005e20000100a00 */
[----:B0-----:R-:W-:-:S04]  /*7e70*/  LEA R26, P2, R63, R2, 0x1 ;  /* 0x000000023f1a7211 */ /* 0x001fc800078408ff */
[----:B------:R-:W-:Y:S02]  /*7e80*/  LEA.HI.X.SX32 R27, R63, R0, 0x1, P2 ;  /* 0x000000003f1b7211 */ /* 0x000fe400010f0eff */
[----:B------:R-:W-:Y:S02]  /*7e90*/  CS2R R62, SRZ ;  /* 0x00000000003e7805 */ /* 0x000fe4000001ff00 */
[C---:B-1----:R-:W-:Y:S01]  /*7ea0*/  LEA R45, R4.reuse, R43, 0x2 ;  /* 0x0000002b042d7211 */ /* 0x042fe200078e10ff */
[----:B------:R0:W-:Y:S04]  /*7eb0*/  STL.64 [R1+0x448], R26 ;  /* 0x0004481a01007387 */ /* 0x0001e80000100a00 */
[----:B--2---:R-:W-:Y:S01]  /*7ec0*/  IMAD R47, R4, 0x4, R45 ;  /* 0x00000004042f7824 */ /* 0x004fe200078e022d */
[----:B------:R1:W-:Y:S04]  /*7ed0*/  STL.64 [R1+0x438], R48 ;  /* 0x0004383001007387 */ /* 0x0003e80000100a00 */
[----:B------:R2:W-:Y:S01]  /*7ee0*/  STL.64 [R1+0x440], R50 ;  /* 0x0004403201007387 */ /* 0x0005e20000100a00 */
[----:B0-----:R-:W-:-:S04]  /*7ef0*/  LEA R26, P2, R69, R2, 0x1 ;  /* 0x00000002451a7211 */ /* 0x001fc800078408ff */
[----:B------:R-:W-:Y:S01]  /*7f00*/  LEA.HI.X.SX32 R27, R69, R0, 0x1, P2 ;  /* 0x00000000451b7211 */ /* 0x000fe200010f0eff */
[----:B-1----:R-:W-:Y:S01]  /*7f10*/  IMAD R49, R4, 0x8, R47 ;  /* 0x0000000804317824 */ /* 0x002fe200078e022f */
[----:B------:R-:W-:-:S03]  /*7f20*/  CS2R R68, SRZ ;  /* 0x0000000000447805 */ /* 0x000fc6000001ff00 */
[----:B------:R0:W-:Y:S01]  /*7f30*/  STL.64 [R1+0x428], R26 ;  /* 0x0004281a01007387 */ /* 0x0001e20000100a00 */
[----:B--2---:R-:W-:-:S03]  /*7f40*/  IMAD R51, R4, 0x4, R49 ;  /* 0x0000000404337824 */ /* 0x004fc600078e0231 */
[----:B------:R1:W-:Y:S04]  /*7f50*/  STL.64 [R1+0x418], R52 ;  /* 0x0004183401007387 */ /* 0x0003e80000100a00 */
[----:B------:R2:W-:Y:S01]  /*7f60*/  STL.64 [R1+0x420], R54 ;  /* 0x0004203601007387 */ /* 0x0005e20000100a00 */
[----:B0-----:R-:W-:-:S04]  /*7f70*/  LEA R26, P2, R17, R2, 0x1 ;  /* 0x00000002111a7211 */ /* 0x001fc800078408ff */
[----:B------:R-:W-:Y:S01]  /*7f80*/  LEA.HI.X.SX32 R27, R17, R0, 0x1, P2 ;  /* 0x00000000111b7211 */ /* 0x000fe200010f0eff */
[C---:B-1----:R-:W-:Y:S01]  /*7f90*/  IMAD R53, R4.reuse, 0x4, R51 ;  /* 0x0000000404357824 */ /* 0x042fe200078e0233 */
[----:B------:R-:W-:Y:S02]  /*7fa0*/  LEA R12, P2, R23, R2, 0x1 ;  /* 0x00000002170c7211 */ /* 0x000fe400078408ff */
[-C--:B------:R-:W-:Y:S01]  /*7fb0*/  LEA.HI.X.SX32 R17, R9, R0.reuse, 0x1, P1 ;  /* 0x0000000009117211 */ /* 0x080fe200008f0eff */
[----:B------:R0:W-:Y:S01]  /*7fc0*/  STL.64 [R1+0x410], R26 ;  /* 0x0004101a01007387 */ /* 0x0001e20000100a00 */
[----:B------:R-:W-:Y:S02]  /*7fd0*/  LEA.HI.X.SX32 R13, R23, R0, 0x1, P2 ;  /* 0x00000000170d7211 */ /* 0x000fe400010f0eff */
[----:B--2---:R-:W-:-:S03]  /*7fe0*/  LEA R55, R4, R53, 0x2 ;  /* 0x0000003504377211 */ /* 0x004fc600078e10ff */
[----:B------:R1:W-:Y:S01]  /*7ff0*/  STL.64 [R1+0x3f8], R12 ;  /* 0x0003f80c01007387 */ /* 0x0003e20000100a00 */
[----:B0-----:R-:W-:-:S04]  /*8000*/  LEA R26, P0, R19, R2, 0x1 ;  /* 0x00000002131a7211 */ /* 0x001fc800078008ff */
[----:B------:R-:W-:Y:S02]  /*8010*/  LEA.HI.X.SX32 R27, R19, R0, 0x1, P0 ;  /* 0x00000000131b7211 */ /* 0x000fe400000f0eff */
[C---:B------:R-:W-:Y:S01]  /*8020*/  LEA R18, P0, R7.reuse, R2, 0x1 ;  /* 0x0000000207127211 */ /* 0x040fe200078008ff */
[----:B-1----:R-:W-:Y:S02]  /*8030*/  IMAD R13, R4, 0x4, R55 ;  /* 0x00000004040d7824 */ /* 0x002fe400078e0237 */
[----:B------:R0:W-:Y:S01]  /*8040*/  STL.64 [R1+0x408], R26 ;  /* 0x0004081a01007387 */ /* 0x0001e20000100a00 */
[----:B------:R-:W-:-:S03]  /*8050*/  LEA.HI.X.SX32 R19, R7, R0, 0x1, P0 ;  /* 0x0000000007137211 */ /* 0x000fc600000f0eff */
[----:B------:R1:W-:Y:S04]  /*8060*/  STL.64 [R1+0x400], R14 ;  /* 0x0004000e01007387 */ /* 0x0003e80000100a00 */
[----:B------:R-:W-:Y:S04]  /*8070*/  STL.64 [R1+0x3e8], R18 ;  /* 0x0003e81201007387 */ /* 0x000fe80000100a00 */
[----:B------:R2:W-:Y:S01]  /*8080*/  STL.64 [R1+0x3e0], R16 ;  /* 0x0003e01001007387 */ /* 0x0005e20000100a00 */
[----:B0-----:R-:W-:Y:S01]  /*8090*/  IMAD R27, R4, 0x4, R13 ;  /* 0x00000004041b7824 */ /* 0x001fe200078e020d */
[----:B-1----:R-:W-:-:S03]  /*80a0*/  LEA R14, P2, R11, R2, 0x1 ;  /* 0x000000020b0e7211 */ /* 0x002fc600078408ff */
[----:B------:R-:W-:Y:S01]  /*80b0*/  IMAD R57, R4, 0x4, R27 ;  /* 0x0000000404397824 */ /* 0x000fe200078e021b */
[----:B------:R-:W-:-:S03]  /*80c0*/  LEA.HI.X.SX32 R15, R11, R0, 0x1, P2 ;  /* 0x000000000b0f7211 */ /* 0x000fc600010f0eff */
[C---:B------:R-:W-:Y:S01]  /*80d0*/  IMAD R11, R4.reuse, 0x8, R57 ;  /* 0x00000008040b7824 */ /* 0x040fe200078e0239 */
[-C--:B------:R-:W-:Y:S02]  /*80e0*/  LEA R8, P2, R31, R2.reuse, 0x1 ;  /* 0x000000021f087211 */ /* 0x080fe400078408ff */
[----:B--2---:R-:W-:Y:S01]  /*80f0*/  LEA R16, P0, R25, R2, 0x1 ;  /* 0x0000000219107211 */ /* 0x004fe200078008ff */
[----:B------:R0:W-:Y:S01]  /*8100*/  STL.64 [R1+0x3d8], R14 ;  /* 0x0003d80e01007387 */ /* 0x0001e20000100a00 */
[-C--:B------:R-:W-:Y:S02]  /*8110*/  LEA.HI.X.SX32 R9, R31, R0.reuse, 0x1, P2 ;  /* 0x000000001f097211 */ /* 0x080fe400010f0eff */
[----:B------:R-:W-:Y:S02]  /*8120*/  LEA.HI.X.SX32 R17, R25, R0, 0x1, P0 ;  /* 0x0000000019117211 */ /* 0x000fe400000f0eff */
[----:B------:R-:W-:-:S03]  /*8130*/  LEA R23, R4, R11, 0x2 ;  /* 0x0000000b04177211 */ /* 0x000fc600078e10ff */
[----:B------:R1:W-:Y:S02]  /*8140*/  STL.64 [R1+0x3d0], R16 ;  /* 0x0003d01001007387 */ /* 0x0003e40000100a00 */
[----:B------:R-:W-:Y:S01]  /*8150*/  IMAD R25, R4, 0x4, R23 ;  /* 0x0000000404197824 */ /* 0x000fe200078e0217 */
[----:B0-----:R-:W-:-:S04]  /*8160*/  LEA R14, P1, R29, R2, 0x1 ;  /* 0x000000021d0e7211 */ /* 0x001fc800078208ff */
[----:B------:R-:W-:Y:S02]  /*8170*/  LEA.HI.X.SX32 R15, R29, R0, 0x1, P1 ;  /* 0x000000001d0f7211 */ /* 0x000fe400008f0eff */
[----:B-1----:R-:W-:-:S03]  /*8180*/  LEA R16, P0, R33, R2, 0x1 ;  /* 0x0000000221107211 */ /* 0x002fc600078008ff */
[----:B------:R0:W-:Y:S01]  /*8190*/  STL.64 [R1+0x3c8], R14 ;  /* 0x0003c80e01007387 */ /* 0x0001e20000100a00 */
[----:B------:R-:W-:-:S03]  /*81a0*/  LEA.HI.X.SX32 R17, R33, R0, 0x1, P0 ;  /* 0x0000000021117211 */ /* 0x000fc600000f0eff */
[----:B------:R1:W-:Y:S01]  /*81b0*/  STL.64 [R1+0x3c0], R8 ;  /* 0x0003c00801007387 */ /* 0x0003e20000100a00 */
[----:B------:R-:W-:-:S04]  /*81c0*/  LEA R20, P0, R39, R2, 0x1 ;  /* 0x0000000227147211 */ /* 0x000fc800078008ff */
[----:B------:R-:W-:Y:S02]  /*81d0*/  LEA.HI.X.SX32 R21, R39, R0, 0x1, P0 ;  /* 0x0000000027157211 */ /* 0x000fe400000f0eff */
[----:B------:R-:W-:Y:S02]  /*81e0*/  CS2R R38, SRZ ;  /* 0x0000000000267805 */ /* 0x000fe4000001ff00 */
[-C--:B------:R-:W-:Y:S02]  /*81f0*/  LEA R28, P0, R45, R2.reuse, 0x1 ;  /* 0x000000022d1c7211 */ /* 0x080fe400078008ff */
[----:B0-----:R-:W-:Y:S02]  /*8200*/  LEA R14, P1, R35, R2, 0x1 ;  /* 0x00000002230e7211 */ /* 0x001fe400078208ff */
[----:B------:R-:W-:Y:S02]  /*8210*/  LEA.HI.X.SX32 R29, R45, R0, 0x1, P0 ;  /* 0x000000002d1d7211 */ /* 0x000fe400000f0eff */
[----:B------:R-:W-:-:S02]  /*8220*/  CS2R R44, SRZ ;  /* 0x00000000002c7805 */ /* 0x000fc4000001ff00 */
[----:B-1----:R-:W-:Y:S02]  /*8230*/  LEA R8, P2, R37, R2, 0x1 ;  /* 0x0000000225087211 */ /* 0x002fe400078408ff */
[-C--:B------:R-:W-:Y:S02]  /*8240*/  LEA.HI.X.SX32 R15, R35, R0.reuse, 0x1, P1 ;  /* 0x00000000230f7211 */ /* 0x080fe400008f0eff */
[----:B------:R-:W-:Y:S02]  /*8250*/  CS2R R34, SRZ ;  /* 0x0000000000227805 */ /* 0x000fe4000001ff00 */
[----:B------:R-:W-:Y:S02]  /*8260*/  LEA.HI.X.SX32 R9, R37, R0, 0x1, P2 ;  /* 0x0000000025097211 */ /* 0x000fe400010f0eff */
[----:B------:R-:W-:Y:S02]  /*8270*/  CS2R R36, SRZ ;  /* 0x0000000000247805 */ /* 0x000fe4000001ff00 */
[C---:B------:R-:W-:Y:S01]  /*8280*/  LEA R32, P0, R51.reuse, R2, 0x1 ;  /* 0x0000000233207211 */ /* 0x040fe200078008ff */
[----:B------:R0:W-:Y:S03]  /*8290*/  STL.64 [R1+0x3a0], R8 ;  /* 0x0003a00801007387 */ /* 0x0001e60000100a00 */
[----:B------:R-:W-:-:S02]  /*82a0*/  LEA.HI.X.SX32 R33, R51, R0, 0x1, P0 ;  /* 0x0000000033217211 */ /* 0x000fc400000f0eff */
[----:B------:R-:W-:Y:S01]  /*82b0*/  CS2R R50, SRZ ;  /* 0x0000000000327805 */ /* 0x000fe2000001ff00 */
[----:B------:R1:W-:Y:S04]  /*82c0*/  STL.64 [R1+0x3b8], R16 ;  /* 0x0003b81001007387 */ /* 0x0003e80000100a00 */
[----:B------:R2:W-:Y:S04]  /*82d0*/  STL.64 [R1+0x3a8], R14 ;  /* 0x0003a80e01007387 */ /* 0x0005e80000100a00 */
[----:B------:R3:W-:Y:S01]  /*82e0*/  STL.64 [R1+0x398], R20 ;  /* 0x0003981401007387 */ /* 0x0007e20000100a00 */
[----:B0-----:R-:W-:Y:S01]  /*82f0*/  IMAD R9, R4, 0x4, R25 ;  /* 0x0000000404097824 */ /* 0x001fe200078e0219 */
[----:B-1----:R-:W-:-:S03]  /*8300*/  LEA R16, P1, R41, R2, 0x1 ;  /* 0x0000000229107211 */ /* 0x002fc600078208ff */
[C---:B------:R-:W-:Y:S01]  /*8310*/  IMAD R19, R4.reuse, 0x4, R9 ;  /* 0x0000000404137824 */ /* 0x040fe200078e0209 */
[----:B--2---:R-:W-:Y:S02]  /*8320*/  LEA R14, P2, R43, R2, 0x1 ;  /* 0x000000022b0e7211 */ /* 0x004fe400078408ff */
[-C--:B------:R-:W-:Y:S02]  /*8330*/  LEA.HI.X.SX32 R17, R41, R0.reuse, 0x1, P1 ;  /* 0x0000000029117211 */ /* 0x080fe400008f0eff */
[----:B------:R-:W-:Y:S02]  /*8340*/  CS2R R40, SRZ ;  /* 0x0000000000287805 */ /* 0x000fe4000001ff00 */
[----:B------:R-:W-:Y:S01]  /*8350*/  LEA.HI.X.SX32 R15, R43, R0, 0x1, P2 ;  /* 0x000000002b0f7211 */ /* 0x000fe200010f0eff */
[C---:B---3--:R-:W-:Y:S01]  /*8360*/  IMAD R21, R4.reuse, 0x4, R19 ;  /* 0x0000000404157824 */ /* 0x048fe200078e0213 */
[----:B------:R-:W-:Y:S01]  /*8370*/  CS2R R42, SRZ ;  /* 0x00000000002a7805 */ /* 0x000fe2000001ff00 */
[----:B------:R0:W-:Y:S03]  /*8380*/  STL.64 [R1+0x390], R16 ;  /* 0x0003901001007387 */ /* 0x0001e60000100a00 */
[----:B------:R-:W-:Y:S01]  /*8390*/  LEA R7, R4, R21, 0x2 ;  /* 0x0000001504077211 */ /* 0x000fe200078e10ff */
[----:B------:R1:W-:Y:S01]  /*83a0*/  STL.64 [R1+0x388], R14 ;  /* 0x0003880e01007387 */ /* 0x0003e20000100a00 */
[----:B0-----:R-:W-:-:S02]  /*83b0*/  LEA R16, P1, R47, R2, 0x1 ;  /* 0x000000022f107211 */ /* 0x001fc400078208ff */
        /* <DEDUP_REMOVED lines=13> */
[----:B-1----:R-:W-:-:S02]  /*8490*/  LEA R28, P2, R55, R2, 0x1 ;  /* 0x00000002371c7211 */ /* 0x002fc400078408ff */
[----:B------:R0:W-:Y:S02]  /*84a0*/  STL.64 [R1+0x358], R30 ;  /* 0x0003581e01007387 */ /* 0x0001e40000100a00 */
[----:B------:R-:W-:Y:S01]  /*84b0*/  LEA.HI.X.SX32 R29, R55, R0, 0x1, P2 ;  /* 0x00000000371d7211 */ /* 0x000fe200010f0eff */
[C---:B--2---:R-:W-:Y:S01]  /*84c0*/  IMAD R17, R4.reuse, 0x4, R15 ;  /* 0x0000000404117824 */ /* 0x044fe200078e020f */
[----:B------:R-:W-:Y:S02]  /*84d0*/  CS2R R54, SRZ ;  /* 0x0000000000367805 */ /* 0x000fe4000001ff00 */
[C---:B---3--:R-:W-:Y:S01]  /*84e0*/  LEA R32, P0, R13.reuse, R2, 0x1 ;  /* 0x000000020d207211 */ /* 0x048fe200078008ff */
[----:B------:R1:W-:Y:S01]  /*84f0*/  STL.64 [R1+0x350], R28 ;  /* 0x0003501c01007387 */ /* 0x0003e20000100a00 */
[----:B------:R-:W-:Y:S02]  /*8500*/  IMAD R10, R4, 0x4, R17 ;  /* 0x00000004040a7824 */ /* 0x000fe400078e0211 */
[----:B------:R-:W-:-:S02]  /*8510*/  LEA.HI.X.SX32 R33, R13, R0, 0x1, P0 ;  /* 0x000000000d217211 */ /* 0x000fc400000f0eff */
[C---:B0-----:R-:W-:Y:S01]  /*8520*/  LEA R30, P1, R27.reuse, R2, 0x1 ;  /* 0x000000021b1e7211 */ /* 0x041fe200078208ff */
[C---:B------:R-:W-:Y:S02]  /*8530*/  IMAD R14, R4.reuse, 0x4, R10 ;  /* 0x00000004040e7824 */ /* 0x040fe400078e020a */
[----:B------:R0:W-:Y:S01]  /*8540*/  STL.64 [R1+0x348], R32 ;  /* 0x0003482001007387 */ /* 0x0001e20000100a00 */
[----:B------:R-:W-:Y:S02]  /*8550*/  LEA.HI.X.SX32 R31, R27, R0, 0x1, P1 ;  /* 0x000000001b1f7211 */ /* 0x000fe400008f0eff */
[C---:B------:R-:W-:Y:S02]  /*8560*/  LEA R16, R4.reuse, R14, 0x2 ;  /* 0x0000000e04107211 */ /* 0x040fe400078e10ff */
[C---:B-1----:R-:W-:Y:S01]  /*8570*/  LEA R28, P2, R57.reuse, R2, 0x1 ;  /* 0x00000002391c7211 */ /* 0x042fe200078408ff */
[----:B------:R1:W-:Y:S02]  /*8580*/  STL.64 [R1+0x340], R30 ;  /* 0x0003401e01007387 */ /* 0x0003e40000100a00 */
[----:B------:R-:W-:Y:S01]  /*8590*/  IMAD R13, R4, 0x4, R16 ;  /* 0x00000004040d7824 */ /* 0x000fe200078e0210 */
[----:B------:R-:W-:-:S02]  /*85a0*/  LEA.HI.X.SX32 R29, R57, R0, 0x1, P2 ;  /* 0x00000000391d7211 */ /* 0x000fc400010f0eff */
[----:B------:R-:W-:Y:S02]  /*85b0*/  CS2R R56, SRZ ;  /* 0x0000000000387805 */ /* 0x000fe4000001ff00 */
[C---:B------:R-:W-:Y:S01]  /*85c0*/  LEA R26, P2, R25.reuse, R2, 0x1 ;  /* 0x00000002191a7211 */ /* 0x040fe200078408ff */
[----:B------:R-:W-:Y:S01]  /*85d0*/  IMAD R12, R4, 0x4, R13 ;  /* 0x00000004040c7824 */ /* 0x000fe200078e020d */
[----:B0-----:R-:W-:Y:S01]  /*85e0*/  CS2R R32, SRZ ;  /* 0x0000000000207805 */ /* 0x001fe2000001ff00 */
[----:B------:R0:W-:Y:S01]  /*85f0*/  STL.64 [R1+0x338], R28 ;  /* 0x0003381c01007387 */ /* 0x0001e20000100a00 */
[----:B------:R-:W-:Y:S02]  /*8600*/  LEA.HI.X.SX32 R27, R25, R0, 0x1, P2 ;  /* 0x00000000191b7211 */ /* 0x000fe400010f0eff */
[-C--:B------:R-:W-:Y:S02]  /*8610*/  LEA R22, P2, R21, R2.reuse, 0x1 ;  /* 0x0000000215167211 */ /* 0x080fe400078408ff */
[----:B-1----:R-:W-:-:S04]  /*8620*/  LEA R30, P0, R11, R2, 0x1 ;  /* 0x000000020b1e7211 */ /* 0x002fc800078008ff */
[----:B------:R-:W-:Y:S01]  /*8630*/  LEA.HI.X.SX32 R31, R11, R0, 0x1, P0 ;  /* 0x000000000b1f7211 */ /* 0x000fe200000f0eff */
[----:B------:R-:W-:Y:S01]  /*8640*/  IMAD R11, R4, 0x8, R12 ;  /* 0x00000008040b7824 */ /* 0x000fe200078e020c */
[----:B0-----:R-:W-:-:S03]  /*8650*/  LEA R28, P1, R23, R2, 0x1 ;  /* 0x00000002171c7211 */ /* 0x001fc600078208ff */
[----:B------:R0:W-:Y:S01]  /*8660*/  STL.64 [R1+0x328], R30 ;  /* 0x0003281e01007387 */ /* 0x0001e20000100a00 */
[-C--:B------:R-:W-:Y:S02]  /*8670*/  LEA.HI.X.SX32 R29, R23, R0.reuse, 0x1, P1 ;  /* 0x00000000171d7211 */ /* 0x080fe400008f0eff */
[----:B------:R-:W-:Y:S02]  /*8680*/  LEA.HI.X.SX32 R23, R21, R0, 0x1, P2 ;  /* 0x0000000015177211 */ /* 0x000fe400010f0eff */
[----:B------:R-:W-:Y:S01]  /*8690*/  LEA R18, P2, R17, R2, 0x1 ;  /* 0x0000000211127211 */ /* 0x000fe200078408ff */
[----:B------:R1:W-:Y:S04]  /*86a0*/  STL.64 [R1+0x320], R28 ;  /* 0x0003201c01007387 */ /* 0x0003e80000100a00 */
[----:B------:R2:W-:Y:S01]  /*86b0*/  STL.64 [R1+0x318], R26 ;  /* 0x0003181a01007387 */ /* 0x0005e20000100a00 */
[----:B0-----:R-:W-:-:S02]  /*86c0*/  CS2R R30, SRZ ;  /* 0x00000000001e7805 */ /* 0x001fc4000001ff00 */
[-C--:B-1----:R-:W-:Y:S02]  /*86d0*/  LEA R28, P0, R9, R2.reuse, 0x1 ;  /* 0x00000002091c7211 */ /* 0x082fe400078008ff */
[----:B--2---:R-:W-:Y:S02]  /*86e0*/  LEA R26, P1, R19, R2, 0x1 ;  /* 0x00000002131a7211 */ /* 0x004fe400078208ff */
[-C--:B------:R-:W-:Y:S01]  /*86f0*/  LEA.HI.X.SX32 R29, R9, R0.reuse, 0x1, P0 ;  /* 0x00000000091d7211 */ /* 0x080fe200000f0eff */
[----:B------:R-:W-:Y:S01]  /*8700*/  IMAD R9, R4, 0x4, R11 ;  /* 0x0000000404097824 */ /* 0x000fe200078e020b */
[----:B------:R-:W-:Y:S02]  /*8710*/  LEA.HI.X.SX32 R27, R19, R0, 0x1, P1 ;  /* 0x00000000131b7211 */ /* 0x000fe400008f0eff */
[----:B------:R-:W-:Y:S01]  /*8720*/  LEA R24, P0, R7, R2, 0x1 ;  /* 0x0000000207187211 */ /* 0x000fe200078008ff */
[----:B------:R0:W-:Y:S01]  /*8730*/  STL.64 [R1+0x310], R28 ;  /* 0x0003101c01007387 */ /* 0x0001e20000100a00 */
[----:B------:R-:W-:-:S02]  /*8740*/  LEA.HI.X.SX32 R19, R17, R0, 0x1, P2 ;  /* 0x0000000011137211 */ /* 0x000fc400010f0eff */
[----:B------:R-:W-:Y:S01]  /*8750*/  LEA.HI.X.SX32 R25, R7, R0, 0x1, P0 ;  /* 0x0000000007197211 */ /* 0x000fe200000f0eff */
[----:B------:R1:W-:Y:S01]  /*8760*/  STL.64 [R1+0x308], R26 ;  /* 0x0003081a01007387 */ /* 0x0003e20000100a00 */
[----:B------:R-:W-:-:S03]  /*8770*/  LEA R8, R4, R9, 0x2 ;  /* 0x0000000904087211 */ /* 0x000fc600078e10ff */
[----:B------:R2:W-:Y:S02]  /*8780*/  STL.64 [R1+0x300], R22 ;  /* 0x0003001601007387 */ /* 0x0005e40000100a00 */
[----:B------:R-:W-:Y:S02]  /*8790*/  IMAD R7, R4, 0x4, R8 ;  /* 0x0000000404077824 */ /* 0x000fe400078e0208 */
[----:B------:R3:W-:Y:S01]  /*87a0*/  STL.64 [R1+0x2f8], R24 ;  /* 0x0002f81801007387 */ /* 0x0007e20000100a00 */
[----:B0-----:R-:W-:Y:S02]  /*87b0*/  CS2R R28, SRZ ;  /* 0x00000000001c7805 */ /* 0x001fe4000001ff00 */
[----:B-1----:R-:W-:Y:S02]  /*87c0*/  CS2R R26, SRZ ;  /* 0x00000000001a7805 */ /* 0x002fe4000001ff00 */
[----:B--2---:R-:W-:-:S04]  /*87d0*/  LEA R22, P1, R15, R2, 0x1 ;  /* 0x000000020f167211 */ /* 0x004fc800078208ff */
[----:B------:R-:W-:Y:S01]  /*87e0*/  LEA.HI.X.SX32 R23, R15, R0, 0x1, P1 ;  /* 0x000000000f177211 */ /* 0x000fe200008f0eff */
[----:B------:R-:W-:Y:S01]  /*87f0*/  IMAD R15, R4, 0x4, R7 ;  /* 0x00000004040f7824 */ /* 0x000fe200078e0207 */
[C---:B------:R-:W-:Y:S02]  /*8800*/  LEA R20, P1, R14.reuse, R2, 0x1 ;  /* 0x000000020e147211 */ /* 0x040fe400078208ff */
[----:B---3--:R-:W-:Y:S01]  /*8810*/  CS2R R24, SRZ ;  /* 0x0000000000187805 */ /* 0x008fe2000001ff00 */
[----:B------:R0:W-:Y:S01]  /*8820*/  STL.64 [R1+0x2e8], R22 ;  /* 0x0002e81601007387 */ /* 0x0001e20000100a00 */
[----:B------:R-:W-:Y:S01]  /*8830*/  LEA.HI.X.SX32 R21, R14, R0, 0x1, P1 ;  /* 0x000000000e157211 */ /* 0x000fe200008f0eff */
[----:B------:R-:W-:Y:S02]  /*8840*/  IMAD R14, R4, 0x4, R15 ;  /* 0x00000004040e7824 */ /* 0x000fe400078e020f */
[----:B------:R1:W-:Y:S01]  /*8850*/  STL.64 [R1+0x2e0], R18 ;  /* 0x0002e01201007387 */ /* 0x0003e20000100a00 */
[----:B0-----:R-:W-:-:S02]  /*8860*/  LEA R22, P0, R10, R2, 0x1 ;  /* 0x000000020a167211 */ /* 0x001fc400078008ff */
[----:B-1----:R-:W-:Y:S02]  /*8870*/  LEA R18, P2, R16, R2, 0x1 ;  /* 0x0000000210127211 */ /* 0x002fe400078408ff */
[-C--:B------:R-:W-:Y:S01]  /*8880*/  LEA.HI.X.SX32 R23, R10, R0.reuse, 0x1, P0 ;  /* 0x000000000a177211 */ /* 0x080fe200000f0eff */
[----:B------:R-:W-:Y:S01]  /*8890*/  IMAD R10, R4, 0x4, R14 ;  /* 0x00000004040a7824 */ /* 0x000fe200078e020e */
[----:B------:R-:W-:-:S03]  /*88a0*/  LEA.HI.X.SX32 R19, R16, R0, 0x1, P2 ;  /* 0x0000000010137211 */ /* 0x000fc600010f0eff */
[----:B------:R0:W-:Y:S04]  /*88b0*/  STL.64 [R1+0x2d0], R22 ;  /* 0x0002d01601007387 */ /* 0x0001e80000100a00 */
[----:B------:R1:W-:Y:S04]  /*88c0*/  STL.64 [R1+0x2c8], R20 ;  /* 0x0002c81401007387 */ /* 0x0003e80000100a00 */
[----:B------:R2:W-:Y:S01]  /*88d0*/  STL.64 [R1+0x2c0], R18 ;  /* 0x0002c01201007387 */ /* 0x0005e20000100a00 */
[-C--:B0-----:R-:W-:Y:S02]  /*88e0*/  LEA R22, P0, R13, R2.reuse, 0x1 ;  /* 0x000000020d167211 */ /* 0x081fe400078008ff */
[----:B-1----:R-:W-:-:S02]  /*88f0*/  LEA R20, P1, R12, R2, 0x1 ;  /* 0x000000020c147211 */ /* 0x002fc400078208ff */
[----:B------:R-:W-:Y:S02]  /*8900*/  LEA.HI.X.SX32 R23, R13, R0, 0x1, P0 ;  /* 0x000000000d177211 */ /* 0x000fe400000f0eff */
[C---:B--2---:R-:W-:Y:S02]  /*8910*/  LEA R18, P2, R11.reuse, R2, 0x1 ;  /* 0x000000020b127211 */ /* 0x044fe400078408ff */
[-C--:B------:R-:W-:Y:S01]  /*8920*/  LEA.HI.X.SX32 R21, R12, R0.reuse, 0x1, P1 ;  /* 0x000000000c157211 */ /* 0x080fe200008f0eff */
[----:B------:R0:W-:Y:S01]  /*8930*/  STL.64 [R1+0x2b8], R22 ;  /* 0x0002b81601007387 */ /* 0x0001e20000100a00 */
[----:B------:R-:W-:Y:S02]  /*8940*/  LEA.HI.X.SX32 R19, R11, R0, 0x1, P2 ;  /* 0x000000000b137211 */ /* 0x000fe400010f0eff */
[----:B------:R-:W-:Y:S01]  /*8950*/  LEA R12, R4, R10, 0x3 ;  /* 0x0000000a040c7211 */ /* 0x000fe200078e18ff */
[----:B------:R1:W-:Y:S01]  /*8960*/  STL.64 [R1+0x2b0], R20 ;  /* 0x0002b01401007387 */ /* 0x0003e20000100a00 */
[----:B------:R-:W-:-:S03]  /*8970*/  LEA R16, P2, R7, R2, 0x1 ;  /* 0x0000000207107211 */ /* 0x000fc600078408ff */
[----:B------:R2:W-:Y:S01]  /*8980*/  STL.64 [R1+0x2a0], R18 ;  /* 0x0002a01201007387 */ /* 0x0005e20000100a00 */
[----:B------:R-:W-:Y:S01]  /*8990*/  LEA.HI.X.SX32 R17, R7, R0, 0x1, P2 ;  /* 0x0000000007117211 */ /* 0x000fe200010f0eff */
[C---:B------:R-:W-:Y:S02]  /*89a0*/  IMAD R11, R4.reuse, 0x4, R12 ;  /* 0x00000004040b7824 */ /* 0x040fe400078e020c */
[----:B0-----:R-:W-:Y:S02]  /*89b0*/  IMAD R22, R3, 0xb, RZ ;  /* 0x0000000b03167824 */ /* 0x001fe400078e02ff */
[C---:B------:R-:W-:Y:S01]  /*89c0*/  IMAD R7, R4.reuse, 0x4, R11 ;  /* 0x0000000404077824 */ /* 0x040fe200078e020b */
[-C--:B-1----:R-:W-:Y:S01]  /*89d0*/  LEA R20, P0, R9, R2.reuse, 0x1 ;  /* 0x0000000209147211 */ /* 0x082fe200078008ff */
[----:B------:R-:W-:Y:S02]  /*89e0*/  IMAD R23, R3, 0xc, RZ ;  /* 0x0000000c03177824 */ /* 0x000fe400078e02ff */
[----:B------:R-:W-:Y:S01]  /*89f0*/  IMAD R13, R4, 0x4, R7 ;  /* 0x00000004040d7824 */ /* 0x000fe200078e0207 */
[----:B--2---:R-:W-:-:S02]  /*8a00*/  LEA R18, P1, R8, R2, 0x1 ;  /* 0x0000000208127211 */ /* 0x004fc400078208ff */
[-C--:B------:R-:W-:Y:S02]  /*8a10*/  LEA.HI.X.SX32 R21, R9, R0.reuse, 0x1, P0 ;  /* 0x0000000009157211 */ /* 0x080fe400000f0eff */
[----:B------:R-:W-:Y:S02]  /*8a20*/  LEA.HI.X.SX32 R19, R8, R0, 0x1, P1 ;  /* 0x0000000008137211 */ /* 0x000fe400008f0eff */
[C---:B------:R-:W-:Y:S01]  /*8a30*/  LEA R8, P2, R10.reuse, R2, 0x1 ;  /* 0x000000020a087211 */ /* 0x040fe200078408ff */
[----:B------:R0:W-:Y:S03]  /*8a40*/  STL.64 [R1+0x298], R20 ;  /* 0x0002981401007387 */ /* 0x0001e60000100a00 */
[----:B------:R-:W-:Y:S01]  /*8a50*/  LEA.HI.X.SX32 R9, R10, R0, 0x1, P2 ;  /* 0x000000000a097211 */ /* 0x000fe200010f0eff */
[----:B------:R1:W-:Y:S04]  /*8a60*/  STL.64 [R1+0x290], R18 ;  /* 0x0002901201007387 */ /* 0x0003e80000100a00 */
[----:B------:R2:W-:Y:S04]  /*8a70*/  STL.64 [R1+0x288], R16 ;  /* 0x0002881001007387 */ /* 0x0005e80000100a00 */
[----:B------:R3:W-:Y:S01]  /*8a80*/  STL.64 [R1+0x270], R8 ;  /* 0x0002700801007387 */ /* 0x0007e20000100a00 */
[----:B0-----:R-:W-:-:S02]  /*8a90*/  IMAD R20, R3, 0x9, RZ ;  /* 0x0000000903147824 */ /* 0x001fc400078e02ff */
[----:B------:R-:W-:Y:S01]  /*8aa0*/  IMAD R21, R3, 0xa, RZ ;  /* 0x0000000a03157824 */ /* 0x000fe200078e02ff */
[CC--:B-1----:R-:W-:Y:S02]  /*8ab0*/  LEA R18, P0, R15.reuse, R2.reuse, 0x1 ;  /* 0x000000020f127211 */ /* 0x0c2fe400078008ff */
[C---:B--2---:R-:W-:Y:S02]  /*8ac0*/  LEA R16, P1, R14.reuse, R2, 0x1 ;  /* 0x000000020e107211 */ /* 0x044fe400078208ff */
[-C--:B------:R-:W-:Y:S02]  /*8ad0*/  LEA.HI.X.SX32 R19, R15, R0.reuse, 0x1, P0 ;  /* 0x000000000f137211 */ /* 0x080fe400000f0eff */
[----:B------:R-:W-:Y:S01]  /*8ae0*/  LEA.HI.X.SX32 R17, R14, R0, 0x1, P1 ;  /* 0x000000000e117211 */ /* 0x000fe200008f0eff */
[C---:B---3--:R-:W-:Y:S01]  /*8af0*/  IMAD R9, R4.reuse, 0x4, R13 ;  /* 0x0000000404097824 */ /* 0x048fe200078e020d */
[C---:B------:R-:W-:Y:S01]  /*8b00*/  LEA R14, P2, R7.reuse, R2, 0x1 ;  /* 0x00000002070e7211 */ /* 0x040fe200078408ff */
[----:B------:R0:W-:Y:S03]  /*8b10*/  STL.64 [R1+0x280], R18 ;  /* 0x0002801201007387 */ /* 0x0001e60000100a00 */
[----:B------:R-:W-:Y:S01]  /*8b20*/  LEA R8, R4, R9, 0x2 ;  /* 0x0000000904087211 */ /* 0x000fe200078e10ff */
[----:B------:R1:W-:Y:S01]  /*8b30*/  STL.64 [R1+0x278], R16 ;  /* 0x0002781001007387 */ /* 0x0003e20000100a00 */
[----:B------:R-:W-:Y:S01]  /*8b40*/  LEA.HI.X.SX32 R15, R7, R0, 0x1, P2 ;  /* 0x00000000070f7211 */ /* 0x000fe200010f0eff */
[----:B------:R-:W-:-:S02]  /*8b50*/  IMAD.MOV.U32 R7, RZ, RZ, -0x800000 ;  /* 0xff800000ff077424 */ /* 0x000fc400078e00ff */
[----:B------:R-:W-:Y:S01]  /*8b60*/  IMAD R4, R4, 0x4, R8 ;  /* 0x0000000404047824 */ /* 0x000fe200078e0208 */
[----:B0-----:R-:W-:-:S04]  /*8b70*/  LEA R18, P0, R12, R2, 0x1 ;  /* 0x000000020c127211 */ /* 0x001fc800078008ff */
[-C--:B------:R-:W-:Y:S02]  /*8b80*/  LEA R10, P3, R4, R2.reuse, 0x1 ;  /* 0x00000002040a7211 */ /* 0x080fe400078608ff */
[C---:B-1----:R-:W-:Y:S02]  /*8b90*/  LEA R16, P1, R11.reuse, R2, 0x1 ;  /* 0x000000020b107211 */ /* 0x042fe400078208ff */
[-C--:B------:R-:W-:Y:S02]  /*8ba0*/  LEA.HI.X.SX32 R19, R12, R0.reuse, 0x1, P0 ;  /* 0x000000000c137211 */ /* 0x080fe400000f0eff */
[-C--:B------:R-:W-:Y:S02]  /*8bb0*/  LEA.HI.X.SX32 R17, R11, R0.reuse, 0x1, P1 ;  /* 0x000000000b117211 */ /* 0x080fe400008f0eff */
[----:B------:R-:W-:Y:S01]  /*8bc0*/  LEA.HI.X.SX32 R11, R4, R0, 0x1, P3 ;  /* 0x00000000040b7211 */ /* 0x000fe200018f0eff */
[----:B------:R0:W-:Y:S01]  /*8bd0*/  STL.64 [R1+0x260], R18 ;  /* 0x0002601201007387 */ /* 0x0001e20000100a00 */
[----:B------:R-:W-:-:S03]  /*8be0*/  IMAD.MOV.U32 R4, RZ, RZ, RZ ;  /* 0x000000ffff047224 */ /* 0x000fc600078e00ff */
[----:B------:R1:W-:Y:S04]  /*8bf0*/  STL.64 [R1+0x258], R16 ;  /* 0x0002581001007387 */ /* 0x0003e80000100a00 */
[----:B------:R2:W-:Y:S01]  /*8c00*/  STL.64 [R1+0x250], R14 ;  /* 0x0002500e01007387 */ /* 0x0005e20000100a00 */
[-C--:B0-----:R-:W-:Y:S02]  /*8c10*/  LEA R18, P0, R13, R2.reuse, 0x1 ;  /* 0x000000020d127211 */ /* 0x081fe400078008ff */
[----:B-1----:R-:W-:Y:S02]  /*8c20*/  LEA R16, P1, R9, R2, 0x1 ;  /* 0x0000000209107211 */ /* 0x002fe400078208ff */
[----:B------:R-:W-:Y:S01]  /*8c30*/  LEA.HI.X.SX32 R19, R13, R0, 0x1, P0 ;  /* 0x000000000d137211 */ /* 0x000fe200000f0eff */
[----:B------:R-:W-:Y:S01]  /*8c40*/  IMAD.WIDE R12, R3, 0x2, R174 ;  /* 0x00000002030c7825 */ /* 0x000fe200078e02ae */
[----:B--2---:R-:W-:-:S02]  /*8c50*/  LEA R14, P2, R8, R2, 0x1 ;  /* 0x00000002080e7211 */ /* 0x004fc400078408ff */
[-C--:B------:R-:W-:Y:S01]  /*8c60*/  LEA.HI.X.SX32 R17, R9, R0.reuse, 0x1, P1 ;  /* 0x0000000009117211 */ /* 0x080fe200008f0eff */
[----:B------:R0:W-:Y:S01]  /*8c70*/  STL.64 [R1+0x248], R18 ;  /* 0x0002481201007387 */ /* 0x0001e20000100a00 */
[----:B------:R-:W-:Y:S01]  /*8c80*/  LEA.HI.X.SX32 R15, R8, R0, 0x1, P2 ;  /* 0x00000000080f7211 */ /* 0x000fe200010f0eff */
[C---:B------:R-:W-:Y:S02]  /*8c90*/  IMAD.WIDE R8, R3.reuse, 0x2, R176 ;  /* 0x0000000203087825 */ /* 0x040fe400078e02b0 */
[----:B------:R1:W-:Y:S02]  /*8ca0*/  STL.64 [R1+0x240], R16 ;  /* 0x0002401001007387 */ /* 0x0003e40000100a00 */
[C---:B------:R-:W-:Y:S02]  /*8cb0*/  IMAD.SHL.U32 R0, R3.reuse, 0x2, RZ ;  /* 0x0000000203007824 */ /* 0x040fe400078e00ff */
[----:B------:R2:W-:Y:S01]  /*8cc0*/  STL.64 [R1+0x238], R14 ;  /* 0x0002380e01007387 */ /* 0x0005e20000100a00 */
[----:B------:R-:W-:-:S02]  /*8cd0*/  IMAD R2, R3, 0x3, RZ ;  /* 0x0000000303027824 */ /* 0x000fc400078e02ff */
[----:B------:R-:W-:Y:S01]  /*8ce0*/  IMAD.WIDE R182, R0, 0x2, R176 ;  /* 0x0000000200b67825 */ /* 0x000fe200078e02b0 */
[----:B------:R3:W-:Y:S03]  /*8cf0*/  STL.64 [R1+0x230], R10 ;  /* 0x0002300a01007387 */ /* 0x0007e60000100a00 */
[C---:B0-----:R-:W-:Y:S01]  /*8d00*/  IMAD R18, R3.reuse, 0x7, RZ ;  /* 0x0000000703127824 */ /* 0x041fe200078e02ff */
[----:B------:R0:W-:Y:S01]  /*8d10*/  STL.64 [R1+0xb40], R8 ;  /* 0x000b400801007387 */ /* 0x0001e20000100a00 */
[C---:B-1----:R-:W-:Y:S02]  /*8d20*/  IMAD R16, R3.reuse, 0x5, RZ ;  /* 0x0000000503107824 */ /* 0x042fe400078e02ff */
[C---:B------:R-:W-:Y:S01]  /*8d30*/  IMAD R17, R3.reuse, 0x6, RZ ;  /* 0x0000000603117824 */ /* 0x040fe200078e02ff */
[----:B------:R1:W-:Y:S01]  /*8d40*/  STL.64 [R1+0xb38], R12 ;  /* 0x000b380c01007387 */ /* 0x0003e20000100a00 */
[----:B--2---:R-:W-:-:S02]  /*8d50*/  IMAD.SHL.U32 R15, R3, 0x4, RZ ;  /* 0x00000004030f7824 */ /* 0x004fc400078e00ff */
[C---:B------:R-:W-:Y:S02]  /*8d60*/  IMAD.SHL.U32 R19, R3.reuse, 0x8, RZ ;  /* 0x0000000803137824 */ /* 0x040fe400078e00ff */
[----:B---3--:R-:W-:-:S04]  /*8d70*/  IMAD.WIDE R10, R3, 0x2, R172 ;  /* 0x00000002030a7825 */ /* 0x008fc800078e02ac */
[----:B0-----:R-:W-:Y:S01]  /*8d80*/  IMAD.WIDE R8, R3, 0x2, R170 ;  /* 0x0000000203087825 */ /* 0x001fe200078e02aa */
[----:B------:R0:W-:Y:S01]  /*8d90*/  STL.64 [R1+0xb30], R10 ;  /* 0x000b300a01007387 */ /* 0x0001e20000100a00 */
[C---:B-1----:R-:W-:Y:S02]  /*8da0*/  LOP3.LUT R13, R179.reuse, 0x10, RZ, 0x3c, !PT ;  /* 0x00000010b30d7812 */ /* 0x042fe400078e3cff */
[----:B------:R-:W-:Y:S01]  /*8db0*/  IMAD.MOV.U32 R3, RZ, RZ, 0x3f800000 ;  /* 0x3f800000ff037424 */ /* 0x000fe200078e00ff */
[----:B------:R1:W-:Y:S01]  /*8dc0*/  STL.64 [R1+0x9f0], R8 ;  /* 0x0009f00801007387 */ /* 0x0003e20000100a00 */
[----:B------:R-:W-:Y:S01]  /*8dd0*/  IMAD.WIDE R180, R0, 0x2, R174 ;  /* 0x0000000200b47825 */ /* 0x000fe200078e02ae */
[----:B------:R-:W-:Y:S02]  /*8de0*/  LOP3.LUT R12, R179, 0x20, RZ, 0x3c, !PT ;  /* 0x00000020b30c7812 */ /* 0x000fe400078e3cff */
[----:B------:R2:W-:Y:S01]  /*8df0*/  STL [R1+0x21c], R3 ;  /* 0x00021c0301007387 */ /* 0x0005e20000100800 */
[----:B------:R-:W-:-:S03]  /*8e00*/  IMAD.WIDE R184, R2, 0x2, R176 ;  /* 0x0000000202b87825 */ /* 0x000fc600078e02b0 */
[----:B------:R3:W-:Y:S01]  /*8e10*/  STL [R1+0x210], R7 ;  /* 0x0002100701007387 */ /* 0x0007e20000100800 */
[----:B0-----:R-:W-:Y:S01]  /*8e20*/  LOP3.LUT R10, R179, 0x40, RZ, 0x3c, !PT ;  /* 0x00000040b30a7812 */ /* 0x001fe200078e3cff */
[----:B------:R-:W-:Y:S01]  /*8e30*/  IMAD.IADD R14, R233, 0x1, R179 ;  /* 0x00000001e90e7824 */ /* 0x000fe200078e02b3 */
[----:B------:R-:W-:Y:S01]  /*8e40*/  LOP3.LUT R11, R179, 0x30, RZ, 0x3c, !PT ;  /* 0x00000030b30b7812 */ /* 0x000fe200078e3cff */
[----:B------:R-:W-:Y:S01]  /*8e50*/  IMAD.IADD R13, R233, 0x1, R13 ;  /* 0x00000001e90d7824 */ /* 0x000fe200078e020d */
[----:B-1----:R-:W-:Y:S01]  /*8e60*/  MOV R8, 0xff800000 ;  /* 0xff80000000087802 */ /* 0x002fe20000000f00 */
[----:B--2---:R-:W-:Y:S01]  /*8e70*/  IMAD.MOV.U32 R3, RZ, RZ, RZ ;  /* 0x000000ffff037224 */ /* 0x004fe200078e00ff */
[----:B------:R-:W-:Y:S01]  /*8e80*/  LOP3.LUT R9, R179, 0x50, RZ, 0x3c, !PT ;  /* 0x00000050b3097812 */ /* 0x000fe200078e3cff */
[C---:B------:R-:W-:Y:S01]  /*8e90*/  IMAD.IADD R12, R233.reuse, 0x1, R12 ;  /* 0x00000001e90c7824 */ /* 0x040fe200078e020c */
[C---:B------:R-:W-:Y:S01]  /*8ea0*/  IADD3 R11, R233.reuse, R11, RZ ;  /* 0x0000000be90b7210 */ /* 0x040fe20007ffe0ff */
[----:B---3--:R-:W-:Y:S01]  /*8eb0*/  IMAD.MOV.U32 R7, RZ, RZ, 0x3f800000 ;  /* 0x3f800000ff077424 */ /* 0x008fe200078e00ff */
[----:B------:R0:W-:Y:S01]  /*8ec0*/  STL [R1+0x214], R8 ;  /* 0x0002140801007387 */ /* 0x0001e20000100800 */
[----:B------:R-:W-:-:S02]  /*8ed0*/  IMAD.IADD R10, R233, 0x1, R10 ;  /* 0x00000001e90a7824 */ /* 0x000fc400078e020a */
[----:B------:R-:W-:Y:S01]  /*8ee0*/  IMAD.IADD R9, R233, 0x1, R9 ;  /* 0x00000001e9097824 */ /* 0x000fe200078e0209 */
[----:B------:R-:W-:Y:S04]  /*8ef0*/  STL [R1+0x218], RZ ;  /* 0x000218ff01007387 */ /* 0x000fe80000100800 */
[----:B------:R1:W-:Y:S01]  /*8f00*/  STL [R1+0x220], R7 ;  /* 0x0002200701007387 */ /* 0x0003e20000100800 */
[----:B0-----:R-:W-:-:S03]  /*8f10*/  LOP3.LUT R8, R179, 0x60, RZ, 0x3c, !PT ;  /* 0x00000060b3087812 */ /* 0x001fc600078e3cff */
[----:B------:R-:W-:Y:S02]  /*8f20*/  STL [R1], RZ ;  /* 0x000000ff01007387 */ /* 0x000fe40000100800 */
[----:B------:R-:W-:Y:S02]  /*8f30*/  IMAD.IADD R8, R233, 0x1, R8 ;  /* 0x00000001e9087824 */ /* 0x000fe400078e0208 */
[----:B------:R-:W-:Y:S01]  /*8f40*/  STL [R1+0x4], RZ ;  /* 0x000004ff01007387 */ /* 0x000fe20000100800 */
[----:B-1----:R-:W-:-:S03]  /*8f50*/  LOP3.LUT R7, R179, 0x70, RZ, 0x3c, !PT ;  /* 0x00000070b3077812 */ /* 0x002fc600078e3cff */
[----:B------:R-:W-:Y:S02]  /*8f60*/  STL [R1+0x8], RZ ;  /* 0x000008ff01007387 */ /* 0x000fe40000100800 */
[----:B------:R-:W-:Y:S02]  /*8f70*/  IMAD.IADD R7, R233, 0x1, R7 ;  /* 0x00000001e9077824 */ /* 0x000fe400078e0207 */
        /* <DEDUP_REMOVED lines=125> */
[----:B------:R0:W-:Y:S04]  /*9750*/  STL.64 [R1+0x9e8], R182 ;  /* 0x0009e8b601007387 */ /* 0x0001e80000100a00 */
[----:B------:R1:W-:Y:S04]  /*9760*/  STL.64 [R1+0x9e0], R180 ;  /* 0x0009e0b401007387 */ /* 0x0003e80000100a00 */
[----:B------:R2:W-:Y:S01]  /*9770*/  STL.64 [R1+0x9c8], R184 ;  /* 0x0009c8b801007387 */ /* 0x0005e20000100a00 */
[----:B0-----:R-:W-:-:S04]  /*9780*/  IMAD.WIDE R182, R2, 0x2, R174 ;  /* 0x0000000202b67825 */ /* 0x001fc800078e02ae */
[C---:B-1----:R-:W-:Y:S01]  /*9790*/  IMAD.WIDE R180, R15.reuse, 0x2, R176 ;  /* 0x000000020fb47825 */ /* 0x042fe200078e02b0 */
[----:B------:R0:W-:Y:S03]  /*97a0*/  STL.64 [R1+0x9c0], R182 ;  /* 0x0009c0b601007387 */ /* 0x0001e60000100a00 */
[----:B--2---:R-:W-:Y:S01]  /*97b0*/  IMAD.WIDE R184, R15, 0x2, R174 ;  /* 0x000000020fb87825 */ /* 0x004fe200078e02ae */
[----:B------:R1:W-:Y:S04]  /*97c0*/  STL.64 [R1+0x9a8], R180 ;  /* 0x0009a8b401007387 */ /* 0x0003e80000100a00 */
[----:B------:R2:W-:Y:S01]  /*97d0*/  STL.64 [R1+0x9a0], R184 ;  /* 0x0009a0b801007387 */ /* 0x0005e20000100a00 */
[----:B0-----:R-:W-:-:S04]  /*97e0*/  IMAD.WIDE R182, R16, 0x2, R176 ;  /* 0x0000000210b67825 */ /* 0x001fc800078e02b0 */
[----:B-1----:R-:W-:Y:S01]  /*97f0*/  IMAD.WIDE R180, R16, 0x2, R174 ;  /* 0x0000000210b47825 */ /* 0x002fe200078e02ae */
[----:B------:R0:W-:Y:S03]  /*9800*/  STL.64 [R1+0x988], R182 ;  /* 0x000988b601007387 */ /* 0x0001e60000100a00 */
[C---:B--2---:R-:W-:Y:S01]  /*9810*/  IMAD.WIDE R184, R17.reuse, 0x2, R176 ;  /* 0x0000000211b87825 */ /* 0x044fe200078e02b0 */
        /* <DEDUP_REMOVED lines=35> */
[----:B--2---:R-:W-:Y:S01]  /*9a50*/  IMAD.WIDE R184, R0, 0x2, R172 ;  /* 0x0000000200b87825 */ /* 0x004fe200078e02ac */
[----:B------:R1:W-:Y:S03]  /*9a60*/  STL.64 [R1+0x860], R180 ;  /* 0x000860b401007387 */ /* 0x0003e60000100a00 */
[----:B0-----:R-:W-:Y:S01]  /*9a70*/  IMAD.WIDE R182, R154, 0x2, R176 ;  /* 0x000000029ab67825 */ /* 0x001fe200078e02b0 */
[----:B-1----:R-:W-:-:S03]  /*9a80*/  MOV R180, UR8 ;  /* 0x0000000800b47c02 */ /* 0x002fc60008000f00 */
[----:B------:R-:W-:Y:S01]  /*9a90*/  IMAD.U32 R181, RZ, RZ, UR9 ;  /* 0x00000009ffb57e24 */ /* 0x000fe2000f8e00ff */
[----:B------:R0:W-:Y:S01]  /*9aa0*/  STL.64 [R1+0x848], R182 ;  /* 0x000848b601007387 */ /* 0x0001e20000100a00 */
[----:B------:R-:W-:-:S03]  /*9ab0*/  UIADD3.64 UR8, UR4, 0x180, URZ ;  /* 0x0000018004087897 */ /* 0x000fc6000fffe03f */
[----:B------:R1:W-:Y:S01]  /*9ac0*/  STL.64 [R1+0xb28], R180 ;  /* 0x000b28b401007387 */ /* 0x0003e20000100a00 */
[----:B0-----:R-:W-:-:S04]  /*9ad0*/  IMAD.WIDE R182, R154, 0x2, R174 ;  /* 0x000000029ab67825 */ /* 0x001fc800078e02ae */
[----:B-1----:R-:W-:Y:S01]  /*9ae0*/  IMAD.U32 R180, RZ, RZ, UR12 ;  /* 0x0000000cffb47e24 */ /* 0x002fe2000f8e00ff */
[----:B------:R0:W-:Y:S01]  /*9af0*/  STL.64 [R1+0x840], R182 ;  /* 0x000840b601007387 */ /* 0x0001e20000100a00 */
[----:B------:R-:W-:Y:S01]  /*9b00*/  IMAD.U32 R181, RZ, RZ, UR13 ;  /* 0x0000000dffb57e24 */ /* 0x000fe2000f8e00ff */
[----:B------:R-:W-:-:S04]  /*9b10*/  UIADD3.64 UR12, UR4, 0x200, URZ ;  /* 0x00000200040c7897 */ /* 0x000fc8000fffe03f */
[----:B------:R1:W-:Y:S01]  /*9b20*/  STL.64 [R1+0xb18], R180 ;  /* 0x000b18b401007387 */ /* 0x0003e20000100a00 */
[----:B0-----:R-:W-:-:S05]  /*9b30*/  IMAD.WIDE R182, R155, 0x2, R176 ;  /* 0x000000029bb67825 */ /* 0x001fca00078e02b0 */
[----:B------:R0:W-:Y:S01]  /*9b40*/  STL.64 [R1+0x828], R182 ;  /* 0x000828b601007387 */ /* 0x0001e20000100a00 */
[----:B-1----:R-:W-:Y:S01]  /*9b50*/  IMAD.U32 R180, RZ, RZ, UR8 ;  /* 0x00000008ffb47e24 */ /* 0x002fe2000f8e00ff */
[----:B------:R-:W-:Y:S01]  /*9b60*/  MOV R181, UR9 ;  /* 0x0000000900b57c02 */ /* 0x000fe20008000f00 */
[----:B------:R-:W-:-:S04]  /*9b70*/  UIADD3.64 UR8, UR4, 0x280, URZ ;  /* 0x0000028004087897 */ /* 0x000fc8000fffe03f */
[----:B------:R1:W-:Y:S01]  /*9b80*/  STL.64 [R1+0xb08], R180 ;  /* 0x000b08b401007387 */ /* 0x0003e20000100a00 */
[----:B0-----:R-:W-:-:S05]  /*9b90*/  IMAD.WIDE R182, R155, 0x2, R174 ;  /* 0x000000029bb67825 */ /* 0x001fca00078e02ae */
[----:B------:R0:W-:Y:S01]  /*9ba0*/  STL.64 [R1+0x820], R182 ;  /* 0x000820b601007387 */ /* 0x0001e20000100a00 */
[----:B-1----:R-:W-:Y:S02]  /*9bb0*/  IMAD.U32 R180, RZ, RZ, UR12 ;  /* 0x0000000cffb47e24 */ /* 0x002fe4000f8e00ff */
[----:B------:R-:W-:Y:S01]  /*9bc0*/  IMAD.U32 R181, RZ, RZ, UR13 ;  /* 0x0000000dffb57e24 */ /* 0x000fe2000f8e00ff */
        /* <DEDUP_REMOVED lines=10> */
[----:B-1----:R-:W-:Y:S01]  /*9c70*/  MOV R180, UR12 ;  /* 0x0000000c00b47c02 */ /* 0x002fe20008000f00 */
[----:B------:R-:W-:Y:S01]  /*9c80*/  IMAD.U32 R181, RZ, RZ, UR13 ;  /* 0x0000000dffb57e24 */ /* 0x000fe2000f8e00ff */
[----:B------:R-:W-:Y:S01]  /*9c90*/  UIADD3.64 UR12, UR4, 0x400, URZ ;  /* 0x00000400040c7897 */ /* 0x000fe2000fffe03f */
[----:B0-----:R-:W-:-:S03]  /*9ca0*/  IMAD.WIDE R182, R157, 0x2, R176 ;  /* 0x000000029db67825 */ /* 0x001fc600078e02b0 */
[----:B------:R0:W-:Y:S04]  /*9cb0*/  STL.64 [R1+0xad8], R180 ;  /* 0x000ad8b401007387 */ /* 0x0001e80000100a00 */
[----:B------:R1:W-:Y:S01]  /*9cc0*/  STL.64 [R1+0x7e8], R182 ;  /* 0x0007e8b601007387 */ /* 0x0003e20000100a00 */
[----:B0-----:R-:W-:Y:S02]  /*9cd0*/  IMAD.U32 R180, RZ, RZ, UR8 ;  /* 0x00000008ffb47e24 */ /* 0x001fe4000f8e00ff */
[----:B------:R-:W-:Y:S01]  /*9ce0*/  IMAD.U32 R181, RZ, RZ, UR9 ;  /* 0x00000009ffb57e24 */ /* 0x000fe2000f8e00ff */
[----:B------:R-:W-:Y:S01]  /*9cf0*/  UIADD3.64 UR8, UR4, 0x480, URZ ;  /* 0x0000048004087897 */ /* 0x000fe2000fffe03f */
[----:B-1----:R-:W-:-:S03]  /*9d00*/  IMAD.WIDE R182, R157, 0x2, R174 ;  /* 0x000000029db67825 */ /* 0x002fc600078e02ae */
[----:B------:R0:W-:Y:S04]  /*9d10*/  STL.64 [R1+0xac8], R180 ;  /* 0x000ac8b401007387 */ /* 0x0001e80000100a00 */
[----:B------:R1:W-:Y:S01]  /*9d20*/  STL.64 [R1+0x7e0], R182 ;  /* 0x0007e0b601007387 */ /* 0x0003e20000100a00 */
[----:B0-----:R-:W-:Y:S01]  /*9d30*/  IMAD.U32 R180, RZ, RZ, UR12 ;  /* 0x0000000cffb47e24 */ /* 0x001fe2000f8e00ff */
[----:B------:R-:W-:Y:S01]  /*9d40*/  MOV R181, UR13 ;  /* 0x0000000d00b57c02 */ /* 0x000fe20008000f00 */
[----:B------:R-:W-:Y:S01]  /*9d50*/  UIADD3.64 UR12, UR4, 0x500, URZ ;  /* 0x00000500040c7897 */ /* 0x000fe2000fffe03f */
[----:B-1----:R-:W-:-:S03]  /*9d60*/  IMAD.WIDE R182, R158, 0x2, R176 ;  /* 0x000000029eb67825 */ /* 0x002fc600078e02b0 */
        /* <DEDUP_REMOVED lines=14> */
[----:B0-----:R-:W-:Y:S01]  /*9e50*/  MOV R180, UR8 ;  /* 0x0000000800b47c02 */ /* 0x001fe20008000f00 */
        /* <DEDUP_REMOVED lines=47> */
[----:B0-----:R-:W-:-:S04]  /*a150*/  IMAD.WIDE R180, R163, 0x2, R174 ;  /* 0x00000002a3b47825 */ /* 0x001fc800078e02ae */
[C---:B-1----:R-:W-:Y:S01]  /*a160*/  IMAD.WIDE R182, R164.reuse, 0x2, R176 ;  /* 0x00000002a4b67825 */ /* 0x042fe200078e02b0 */
[----:B------:R0:W-:Y:S04]  /*a170*/  STL.64 [R1+0x720], R180 ;  /* 0x000720b401007387 */ /* 0x0001e80000100a00 */
[----:B------:R1:W-:Y:S01]  /*a180*/  STL.64 [R1+0x708], R182 ;  /* 0x000708b601007387 */ /* 0x0003e20000100a00 */
[----:B0-----:R-:W-:-:S04]  /*a190*/  IMAD.WIDE R180, R164, 0x2, R174 ;  /* 0x00000002a4b47825 */ /* 0x001fc800078e02ae */
[----:B-1----:R-:W-:Y:S01]  /*a1a0*/  IMAD.U32 R182, RZ, RZ, UR56 ;  /* 0x00000038ffb67e24 */ /* 0x002fe2000f8e00ff */
[----:B------:R0:W-:Y:S01]  /*a1b0*/  STL.64 [R1+0x700], R180 ;  /* 0x000700b401007387 */ /* 0x0001e20000100a00 */
[----:B------:R-:W-:Y:S01]  /*a1c0*/  IMAD.U32 R183, RZ, RZ, UR57 ;  /* 0x00000039ffb77e24 */ /* 0x000fe2000f8e00ff */
[----:B------:R-:W-:Y:S02]  /*a1d0*/  UIADD3.64 UR56, UR56, 0x400, URZ ;  /* 0x0000040038387897 */ /* 0x000fe4000fffe03f */
[----:B------:R1:W-:Y:S01]  /*a1e0*/  STL.64 [R1+0x9d8], R184 ;  /* 0x0009d8b801007387 */ /* 0x0003e20000100a00 */
[----:B0-----:R-:W-:-:S04]  /*a1f0*/  IMAD.WIDE R180, R2, 0x2, R172 ;  /* 0x0000000202b47825 */ /* 0x001fc800078e02ac */
[--C-:B-1----:R-:W-:Y:S01]  /*a200*/  IMAD.WIDE R184, R15, 0x2, R172.reuse ;  /* 0x000000020fb87825 */ /* 0x102fe200078e02ac */
[----:B------:R0:W-:Y:S04]  /*a210*/  STL.64 [R1+0x9b8], R180 ;  /* 0x0009b8b401007387 */ /* 0x0001e80000100a00 */
[----:B------:R1:W-:Y:S04]  /*a220*/  STL.64 [R1+0x9f8], R182 ;  /* 0x0009f8b601007387 */ /* 0x0003e80000100a00 */
[----:B------:R2:W-:Y:S01]  /*a230*/  STL.64 [R1+0x998], R184 ;  /* 0x000998b801007387 */ /* 0x0005e20000100a00 */
[----:B0-----:R-:W-:-:S04]  /*a240*/  IMAD.WIDE R180, R16, 0x2, R172 ;  /* 0x0000000210b47825 */ /* 0x001fc800078e02ac */
[--C-:B-1----:R-:W-:Y:S01]  /*a250*/  IMAD.WIDE R182, R17, 0x2, R172.reuse ;  /* 0x0000000211b67825 */ /* 0x102fe200078e02ac */
[----:B------:R0:W-:Y:S03]  /*a260*/  STL.64 [R1+0x978], R180 ;  /* 0x000978b401007387 */ /* 0x0001e60000100a00 */
[--C-:B--2---:R-:W-:Y:S01]  /*a270*/  IMAD.WIDE R184, R18, 0x2, R172.reuse ;  /* 0x0000000212b87825 */ /* 0x104fe200078e02ac */
        /* <DEDUP_REMOVED lines=33> */
[----:B-1----:R-:W-:Y:S01]  /*a490*/  IMAD.WIDE R182, R163, 0x2, R172 ;  /* 0x00000002a3b67825 */ /* 0x002fe200078e02ac */
        /* <DEDUP_REMOVED lines=9> */
[----:B------:R-:W-:Y:S01]  /*a530*/  STL.64 [R1+0x970], R184 ;  /* 0x000970b801007387 */ /* 0x000fe20000100a00 */
[----:B0-----:R-:W-:-:S04]  /*a540*/  IMAD.WIDE R180, R17, 0x2, R170 ;  /* 0x0000000211b47825 */ /* 0x001fc800078e02aa */
[--C-:B-1----:R-:W-:Y:S01]  /*a550*/  IMAD.WIDE R182, R18, 0x2, R170.reuse ;  /* 0x0000000212b67825 */ /* 0x102fe200078e02aa */
[----:B------:R0:W-:Y:S03]  /*a560*/  STL.64 [R1+0x950], R180 ;  /* 0x000950b401007387 */ /* 0x0001e60000100a00 */
[--C-:B------:R-:W-:Y:S01]  /*a570*/  IMAD.WIDE R16, R19, 0x2, R170.reuse ;  /* 0x0000000213107825 */ /* 0x100fe200078e02aa */
[----:B------:R-:W-:Y:S03]  /*a580*/  STL.64 [R1+0x930], R182 ;  /* 0x000930b601007387 */ /* 0x000fe60000100a00 */
[--C-:B------:R-:W-:Y:S01]  /*a590*/  IMAD.WIDE R18, R21, 0x2, R170.reuse ;  /* 0x0000000215127825 */ /* 0x100fe200078e02aa */
[----:B------:R1:W-:Y:S03]  /*a5a0*/  STL.64 [R1+0x910], R16 ;  /* 0x0009101001007387 */ /* 0x0003e60000100a00 */
[----:B0-----:R-:W-:-:S04]  /*a5b0*/  IMAD.WIDE R180, R20, 0x2, R170 ;  /* 0x0000000214b47825 */ /* 0x001fc800078e02aa */
[--C-:B------:R-:W-:Y:S01]  /*a5c0*/  IMAD.WIDE R20, R23, 0x2, R170.reuse ;  /* 0x0000000217147825 */ /* 0x100fe200078e02aa */
[----:B------:R-:W-:Y:S03]  /*a5d0*/  STL.64 [R1+0x8f0], R180 ;  /* 0x0008f0b401007387 */ /* 0x000fe60000100a00 */
        /* <DEDUP_REMOVED lines=41> */
[C---:B-1----:R-:W-:Y:S01]  /*a870*/  IMAD.WIDE R16, R166.reuse, 0x2, R174 ;  /* 0x00000002a6107825 */ /* 0x042fe200078e02ae */
[----:B------:R0:W-:Y:S03]  /*a880*/  STL.64 [R1+0x6c8], R18 ;  /* 0x0006c81201007387 */ /* 0x0001e60000100a00 */
[C---:B--2---:R-:W-:Y:S01]  /*a890*/  IMAD.WIDE R20, R166.reuse, 0x2, R172 ;  /* 0x00000002a6147825 */ /* 0x044fe200078e02ac */
        /* <DEDUP_REMOVED lines=31> */
[----:B------:R-:W-:Y:S01]  /*aa90*/  STL.64 [R1+0x640], R20 ;  /* 0x0006401401007387 */ /* 0x000fe20000100a00 */
[----:B0-----:R-:W-:-:S04]  /*aaa0*/  IMAD.WIDE R18, R178, 0x2, R172 ;  /* 0x00000002b2127825 */ /* 0x001fc800078e02ac */
[----:B-1----:R-:W-:Y:S01]  /*aab0*/  IMAD.WIDE R16, R178, 0x2, R170 ;  /* 0x00000002b2107825 */ /* 0x002fe200078e02aa */
[----:B------:R0:W-:Y:S04]  /*aac0*/  STL.64 [R1+0x638], R18 ;  /* 0x0006381201007387 */ /* 0x0001e80000100a00 */
[----:B------:R1:W-:Y:S01]  /*aad0*/  STL.64 [R1+0x630], R16 ;  /* 0x0006301001007387 */ /* 0x0003e20000100a00 */
[----:B0-----:R-:W-:Y:S02]  /*aae0*/  IMAD.U32 R18, RZ, RZ, UR10 ;  /* 0x0000000aff127e24 */ /* 0x001fe4000f8e00ff */
[----:B------:R-:W-:Y:S01]  /*aaf0*/  IMAD.U32 R19, RZ, RZ, UR11 ;  /* 0x0000000bff137e24 */ /* 0x000fe2000f8e00ff */
[----:B------:R-:W-:Y:S01]  /*ab00*/  UIADD3.64 UR10, UR6, 0x100, URZ ;  /* 0x00000100060a7897 */ /* 0x000fe2000fffe03f */
[----:B-1----:R-:W-:Y:S01]  /*ab10*/  MOV R16, UR14 ;  /* 0x0000000e00107c02 */ /* 0x002fe20008000f00 */
[----:B------:R-:W-:Y:S01]  /*ab20*/  IMAD.U32 R17, RZ, RZ, UR15 ;  /* 0x0000000fff117e24 */ /* 0x000fe2000f8e00ff */
[----:B------:R-:W-:Y:S01]  /*ab30*/  UIADD3.64 UR14, UR6, 0x102, URZ ;  /* 0x00000102060e7897 */ /* 0x000fe2000fffe03f */
[----:B------:R0:W-:Y:S04]  /*ab40*/  STL.64 [R1+0xb20], R18 ;  /* 0x000b201201007387 */ /* 0x0001e80000100a00 */
[----:B------:R1:W-:Y:S01]  /*ab50*/  STL.64 [R1+0xb10], R16 ;  /* 0x000b101001007387 */ /* 0x0003e20000100a00 */
[----:B0-----:R-:W-:-:S02]  /*ab60*/  IMAD.U32 R18, RZ, RZ, UR18 ;  /* 0x00000012ff127e24 */ /* 0x001fc4000f8e00ff */
[----:B------:R-:W-:Y:S01]  /*ab70*/  IMAD.U32 R19, RZ, RZ, UR19 ;  /* 0x00000013ff137e24 */ /* 0x000fe2000f8e00ff */
[----:B------:R-:W-:Y:S01]  /*ab80*/  UIADD3.64 UR18, UR6, 0x104, URZ ;  /* 0x0000010406127897 */ /* 0x000fe2000fffe03f */
[----:B-1----:R-:W-:Y:S01]  /*ab90*/  IMAD.U32 R16, RZ, RZ, UR10 ;  /* 0x0000000aff107e24 */ /* 0x002fe2000f8e00ff */
[----:B------:R-:W-:Y:S01]  /*aba0*/  MOV R17, UR11 ;  /* 0x0000000b00117c02 */ /* 0x000fe20008000f00 */
[----:B------:R-:W-:Y:S01]  /*abb0*/  UIADD3.64 UR10, UR6, 0x1fe, URZ ;  /* 0x000001fe060a7897 */ /* 0x000fe2000fffe03f */
[----:B------:R0:W-:Y:S04]  /*abc0*/  STL.64 [R1+0xb00], R18 ;  /* 0x000b001201007387 */ /* 0x0001e80000100a00 */
[----:B------:R1:W-:Y:S01]  /*abd0*/  STL.64 [R1+0xaf0], R16 ;  /* 0x000af01001007387 */ /* 0x0003e20000100a00 */
[----:B0-----:R-:W-:-:S02]  /*abe0*/  IMAD.U32 R18, RZ, RZ, UR14 ;  /* 0x0000000eff127e24 */ /* 0x001fc4000f8e00ff */
[----:B------:R-:W-:Y:S01]  /*abf0*/  IMAD.U32 R19, RZ, RZ, UR15 ;  /* 0x0000000fff137e24 */ /* 0x000fe2000f8e00ff */
[----:B------:R-:W-:Y:S01]  /*ac00*/  UIADD3.64 UR14, UR6, 0x200, URZ ;  /* 0x00000200060e7897 */ /* 0x000fe2000fffe03f */
[----:B-1----:R-:W-:Y:S02]  /*ac10*/  IMAD.U32 R16, RZ, RZ, UR18 ;  /* 0x00000012ff107e24 */ /* 0x002fe4000f8e00ff */
[----:B------:R-:W-:Y:S01]  /*ac20*/  IMAD.U32 R17, RZ, RZ, UR19 ;  /* 0x00000013ff117e24 */ /* 0x000fe2000f8e00ff */
[----:B------:R0:W-:Y:S01]  /*ac30*/  STL.64 [R1+0xae0], R18 ;  /* 0x000ae01201007387 */ /* 0x0001e20000100a00 */
[----:B------:R-:W-:-:S03]  /*ac40*/  UIADD3.64 UR18, UR6, 0x202, URZ ;  /* 0x0000020206127897 */ /* 0x000fc6000fffe03f */
[----:B------:R1:W-:Y:S01]  /*ac50*/  STL.64 [R1+0xad0], R16 ;  /* 0x000ad01001007387 */ /* 0x0003e20000100a00 */
[----:B0-----:R-:W-:Y:S01]  /*ac60*/  MOV R18, UR10 ;  /* 0x0000000a00127c02 */ /* 0x001fe20008000f00 */
[----:B------:R-:W-:Y:S01]  /*ac70*/  IMAD.U32 R19, RZ, RZ, UR11 ;  /* 0x0000000bff137e24 */ /* 0x000fe2000f8e00ff */
[----:B------:R-:W-:Y:S01]  /*ac80*/  UIADD3.64 UR10, UR6, 0x204, URZ ;  /* 0x00000204060a7897 */ /* 0x000fe2000fffe03f */
[----:B-1----:R-:W-:Y:S02]  /*ac90*/  IMAD.U32 R16, RZ, RZ, UR14 ;  /* 0x0000000eff107e24 */ /* 0x002fe4000f8e00ff */
[----:B------:R-:W-:Y:S01]  /*aca0*/  IMAD.U32 R17, RZ, RZ, UR15 ;  /* 0x0000000fff117e24 */ /* 0x000fe2000f8e00ff */
[----:B------:R0:W-:Y:S01]  /*acb0*/  STL.64 [R1+0xac0], R18 ;  /* 0x000ac01201007387 */ /* 0x0001e20000100a00 */
[----:B------:R-:W-:-:S03]  /*acc0*/  UIADD3.64 UR14, UR6, 0x2fe, URZ ;  /* 0x000002fe060e7897 */ /* 0x000fc6000fffe03f */
[----:B------:R1:W-:Y:S01]  /*acd0*/  STL.64 [R1+0xab0], R16 ;  /* 0x000ab01001007387 */ /* 0x0003e20000100a00 */
[----:B0-----:R-:W-:Y:S01]  /*ace0*/  IMAD.U32 R18, RZ, RZ, UR18 ;  /* 0x00000012ff127e24 */ /* 0x001fe2000f8e00ff */
[----:B------:R-:W-:Y:S01]  /*acf0*/  MOV R19, UR19 ;  /* 0x0000001300137c02 */ /* 0x000fe20008000f00 */
[----:B------:R-:W-:Y:S01]  /*ad00*/  UIADD3.64 UR18, UR6, 0x300, URZ ;  /* 0x0000030006127897 */ /* 0x000fe2000fffe03f */
[----:B-1----:R-:W-:Y:S02]  /*ad10*/  IMAD.U32 R16, RZ, RZ, UR10 ;  /* 0x0000000aff107e24 */ /* 0x002fe4000f8e00ff */
[----:B------:R-:W-:Y:S01]  /*ad20*/  IMAD.U32 R17, RZ, RZ, UR11 ;  /* 0x0000000bff117e24 */ /* 0x000fe2000f8e00ff */
[----:B------:R0:W-:Y:S01]  /*ad30*/  STL.64 [R1+0xaa0], R18 ;  /* 0x000aa01201007387 */ /* 0x0001e20000100a00 */
[----:B------:R-:W-:-:S03]  /*ad40*/  UIADD3.64 UR10, UR6, 0x302, URZ ;  /* 0x00000302060a7897 */ /* 0x000fc6000fffe03f */
        /* <DEDUP_REMOVED lines=35> */
[----:B-1----:R-:W-:Y:S02]  /*af80*/  IMAD.U32 R16, RZ, RZ, UR58 ;  /* 0x0000003aff107e24 */ /* 0x002fe4000f8e00ff */
[----:B------:R-:W-:-:S05]  /*af90*/  IMAD.U32 R17, RZ, RZ, UR59 ;  /* 0x0000003bff117e24 */ /* 0x000fca000f8e00ff */
[----:B------:R0:W-:Y:S04]  /*afa0*/  STL.64 [R1+0xa08], R16 ;  /* 0x000a081001007387 */ /* 0x0001e80000100a00 */
[----:B------:R0:W-:Y:S02]  /*afb0*/  STL.64 [R1+0xa00], R18 ;  /* 0x000a001201007387 */ /* 0x0001e40000100a00 */
.L_x_1:
[----:B0-----:R-:W2:Y:S04]  /*afc0*/  LDL.64 R18, [R1+0xb28] ;  /* 0x000b280001127983 */ /* 0x001ea80000100a00 */
[----:B-1----:R-:W3:Y:S04]  /*afd0*/  LDL.64 R16, [R1+0xb20] ;  /* 0x000b200001107983 */ /* 0x002ee80000100a00 */
[----:B------:R0:W-:Y:S04]  /*afe0*/  STL.64 [R1+0xfc0], R150 ;  /* 0x000fc09601007387 */ /* 0x0001e80000100a00 */
[----:B------:R1:W-:Y:S04]  /*aff0*/  STL.64 [R1+0xfb8], R148 ;  /* 0x000fb89401007387 */ /* 0x0003e80000100a00 */
[----:B------:R-:W-:Y:S04]  /*b000*/  STL.64 [R1+0xfb0], R146 ;  /* 0x000fb09201007387 */ /* 0x000fe80000100a00 */
[----:B------:R-:W-:Y:S01]  /*b010*/  STL.64 [R1+0xfa8], R144 ;  /* 0x000fa89001007387 */ /* 0x000fe20000100a00 */
[----:B0-----:R-:W-:-:S02]  /*b020*/  MOV R150, UR9 ;  /* 0x0000000900967c02 */ /* 0x001fc40008000f00 */
[----:B------:R-:W-:Y:S01]  /*b030*/  MOV R151, UR8 ;  /* 0x0000000800977c02 */ /* 0x000fe20008000f00 */
[----:B------:R-:W-:Y:S01]  /*b040*/  STL.64 [R1+0xfa0], R142 ;  /* 0x000fa08e01007387 */ /* 0x000fe20000100a00 */
[C---:B-----5:R-:W-:Y:S01]  /*b050*/  IMAD.WIDE R20, R4.reuse, 0x2, R170 ;  /* 0x0000000204147825 */ /* 0x060fe200078e02aa */
[----:B-1----:R-:W-:Y:S02]  /*b060*/  MOV R148, UR11 ;  /* 0x0000000b00947c02 */ /* 0x002fe40008000f00 */
[----:B------:R-:W-:Y:S01]  /*b070*/  STL.64 [R1+0xf98], R140 ;  /* 0x000f988c01007387 */ /* 0x000fe20000100a00 */
[----:B------:R-:W-:Y:S01]  /*b080*/  IMAD.WIDE R152, R4, 0x2, R174 ;  /* 0x0000000204987825 */ /* 0x000fe200078e02ae */
[----:B------:R-:W-:Y:S02]  /*b090*/  MOV R149, UR10 ;  /* 0x0000000a00957c02 */ /* 0x000fe40008000f00 */
[----:B------:R-:W-:Y:S04]  /*b0a0*/  STL.64 [R1+0xf90], R138 ;  /* 0x000f908a01007387 */ /* 0x000fe80000100a00 */
        /* <DEDUP_REMOVED lines=31> */
[----:B------:R0:W-:Y:S04]  /*b2a0*/  STL.64 [R1+0xe90], R74 ;  /* 0x000e904a01007387 */ /* 0x0001e80000100a00 */
[----:B------:R1:W-:Y:S04]  /*b2b0*/  STL.64 [R1+0xe88], R72 ;  /* 0x000e884801007387 */ /* 0x0003e80000100a00 */
[----:B------:R4:W-:Y:S04]  /*b2c0*/  STL.64 [R1+0xe80], R70 ;  /* 0x000e804601007387 */ /* 0x0009e80000100a00 */
[----:B------:R2:W-:Y:S04]  /*b2d0*/  STL.64 [R1+0xe78], R68 ;  /* 0x000e784401007387 */ /* 0x0005e80000100a00 */
        /* <DEDUP_REMOVED lines=22> */
[----:B0-----:R-:W3:Y:S04]  /*b440*/  LDL.64 R74, [R1+0x9e8] ;  /* 0x0009e800014a7983 */ /* 0x001ee80000100a00 */
[----:B------:R-:W3:Y:S04]  /*b450*/  LDL.64 R94, [R1+0xb30] ;  /* 0x000b3000015e7983 */ /* 0x000ee80000100a00 */
[----:B------:R-:W3:Y:S04]  /*b460*/  LDL.64 R84, [R1+0x9f0] ;  /* 0x0009f00001547983 */ /* 0x000ee80000100a00 */
[----:B------:R-:W3:Y:S04]  /*b470*/  LDL.64 R86, [R1+0xb38] ;  /* 0x000b380001567983 */ /* 0x000ee80000100a00 */
[----:B-1----:R-:W3:Y:S04]  /*b480*/  LDL.64 R72, [R1+0x9e0] ;  /* 0x0009e00001487983 */ /* 0x002ee80000100a00 */
[----:B------:R-:W3:Y:S04]  /*b490*/  LDL.64 R82, [R1+0x9d8] ;  /* 0x0009d80001527983 */ /* 0x000ee80000100a00 */
[----:B------:R-:W3:Y:S04]  /*b4a0*/  LDL.64 R80, [R1+0x9d0] ;  /* 0x0009d00001507983 */ /* 0x000ee80000100a00 */
[----:B------:R-:W3:Y:S04]  /*b4b0*/  LDL.64 R78, [R1+0x9c8] ;  /* 0x0009c800014e7983 */ /* 0x000ee80000100a00 */
[----:B----4-:R-:W4:Y:S01]  /*b4c0*/  LDL.64 R70, [R1+0x9c0] ;  /* 0x0009c00001467983 */ /* 0x010f220000100a00 */
[----:B--2---:R-:W-:-:S03]  /*b4d0*/  R2UR UR8, R18 ;  /* 0x00000000120872ca */ /* 0x004fc600000e0000 */
[----:B------:R-:W2:Y:S01]  /*b4e0*/  LDL.64 R68, [R1+0x9b8] ;  /* 0x0009b80001447983 */ /* 0x000ea20000100a00 */
[----:B------:R-:W-:Y:S01]  /*b4f0*/  R2UR UR9, R19 ;  /* 0x00000000130972ca */ /* 0x000fe200000e0000 */
[----:B------:R-:W-:Y:S01]  /*b500*/  IMAD.WIDE R22, R4, 0x2, R172 ;  /* 0x0000000204167825 */ /* 0x000fe200078e02ac */
[----:B---3--:R-:W-:Y:S01]  /*b510*/  R2UR UR10, R16 ;  /* 0x00000000100a72ca */ /* 0x008fe200000e0000 */
[----:B------:R-:W3:Y:S01]  /*b520*/  LDL.64 R18, [R1+0xb40] ;  /* 0x000b400001127983 */ /* 0x000ee20000100a00 */
[----:B------:R-:W-:-:S03]  /*b530*/  R2UR UR11, R17 ;  /* 0x00000000110b72ca */ /* 0x000fc600000e0000 */
[----:B------:R-:W-:Y:S04]  /*b540*/  STL [R1+0xb5c], R176 ;  /* 0x000b5cb001007387 */ /* 0x000fe80000100800 */
[----:B------:R-:W-:Y:S04]  /*b550*/  STL [R1+0xb58], R177 ;  /* 0x000b58b101007387 */ /* 0x000fe80000100800 */
[----:B------:R-:W-:Y:S04]  /*b560*/  STL [R1+0xb64], R174 ;  /* 0x000b64ae01007387 */ /* 0x000fe80000100800 */
[----:B------:R-:W-:Y:S04]  /*b570*/  STL [R1+0xb60], R175 ;  /* 0x000b60af01007387 */ /* 0x000fe80000100800 */
[----:B------:R-:W-:Y:S04]  /*b580*/  STL [R1+0xd6c], R172 ;  /* 0x000d6cac01007387 */ /* 0x000fe80000100800 */
[----:B------:R-:W-:Y:S04]  /*b590*/  STL [R1+0xd68], R173 ;  /* 0x000d68ad01007387 */ /* 0x000fe80000100800 */
[----:B------:R-:W-:Y:S04]  /*b5a0*/  STL [R1+0xd74], R170 ;  /* 0x000d74aa01007387 */ /* 0x000fe80000100800 */
[----:B------:R-:W-:Y:S04]  /*b5b0*/  STL [R1+0xd70], R171 ;  /* 0x000d70ab01007387 */ /* 0x000fe80000100800 */
[----:B------:R-:W2:Y:S04]  /*b5c0*/  LDL.64 R98, [R1+0x9a0] ;  /* 0x0009a00001627983 */ /* 0x000ea80000100a00 */
[----:B------:R-:W2:Y:S04]  /*b5d0*/  LDL.64 R96, [R1+0x998] ;  /* 0x0009980001607983 */ /* 0x000ea80000100a00 */
[----:B------:R0:W2:Y:S04]  /*b5e0*/  LDG.E.U16 R89, desc[UR60][R20.64] ;  /* 0x0000003c14597981 */ /* 0x0000a8000c1e1500 */
[----:B------:R1:W2:Y:S04]  /*b5f0*/  LDG.E.U16 R91, desc[UR60][R152.64] ;  /* 0x0000003c985b7981 */ /* 0x0002a8000c1e1500 */
[----:B------:R-:W2:Y:S01]  /*b600*/  LDL.64 R104, [R1+0x9a8] ;  /* 0x0009a80001687983 */ /* 0x000ea20000100a00 */
[----:B------:R-:W-:-:S03]  /*b610*/  IMAD.WIDE R16, R4, 0x2, R176 ;  /* 0x0000000204107825 */ /* 0x000fc600078e02b0 */
[----:B------:R-:W2:Y:S04]  /*b620*/  LDL.64 R76, [R1+0x9b0] ;  /* 0x0009b000014c7983 */ /* 0x000ea80000100a00 */
[----:B------:R-:W2:Y:S04]  /*b630*/  LDL.64 R102, [R1+0x980] ;  /* 0x0009800001667983 */ /* 0x000ea80000100a00 */
[----:B------:R1:W2:Y:S04]  /*b640*/  LDG.E.U16 R90, desc[UR60][R22.64] ;  /* 0x0000003c165a7981 */ /* 0x0002a8000c1e1500 */
[----:B------:R1:W2:Y:S04]  /*b650*/  LDG.E.U16 R92, desc[UR60][R16.64] ;  /* 0x0000003c105c7981 */ /* 0x0002a8000c1e1500 */
[----:B------:R-:W2:Y:S04]  /*b660*/  LDL.64 R100, [R1+0x970] ;  /* 0x0009700001647983 */ /* 0x000ea80000100a00 */
[----:B------:R-:W2:Y:S04]  /*b670*/  LDL.64 R106, [R1+0x950] ;  /* 0x00095000016a7983 */ /* 0x000ea80000100a00 */
[----:B------:R-:W2:Y:S04]  /*b680*/  LDL.64 R114, [R1+0x958] ;  /* 0x0009580001727983 */ /* 0x000ea80000100a00 */
[----:B------:R-:W2:Y:S04]  /*b690*/  LDL.64 R116, [R1+0x928] ;  /* 0x0009280001747983 */ /* 0x000ea80000100a00 */
[----:B------:R-:W2:Y:S04]  /*b6a0*/  LDL.64 R118, [R1+0x930] ;  /* 0x0009300001767983 */ /* 0x000ea80000100a00 */
[----:B------:R-:W2:Y:S04]  /*b6b0*/  LDL.64 R110, [R1+0x900] ;  /* 0x00090000016e7983 */ /* 0x000ea80000100a00 */
[----:B------:R-:W2:Y:S04]  /*b6c0*/  LDL.64 R112, [R1+0x908] ;  /* 0x0009080001707983 */ /* 0x000ea80000100a00 */
[----:B------:R-:W2:Y:S04]  /*b6d0*/  LDL.64 R108, [R1+0x8f8] ;  /* 0x0008f800016c7983 */ /* 0x000ea80000100a00 */
[----:B------:R-:W2:Y:S01]  /*b6e0*/  LDL.64 R120, [R1+0x890] ;  /* 0x0008900001787983 */ /* 0x000ea20000100a00 */
[----:B0-----:R-:W-:-:S03]  /*b6f0*/  IMAD.WIDE R20, R4, 0x2, R74 ;  /* 0x0000000204147825 */ /* 0x001fc600078e024a */
[----:B------:R-:W2:Y:S01]  /*b700*/  LDL.64 R74, [R1+0x990] ;  /* 0x00099000014a7983 */ /* 0x000ea20000100a00 */
[----:B-1----:R-:W-:-:S03]  /*b710*/  IMAD.WIDE R152, R4, 0x2, R94 ;  /* 0x0000000204987825 */ /* 0x002fc600078e025e */
[----:B------:R-:W2:Y:S01]  /*b720*/  LDL.64 R94, [R1+0x978] ;  /* 0x00097800015e7983 */ /* 0x000ea20000100a00 */
[----:B------:R-:W-:-:S03]  /*b730*/  IMAD.WIDE R22, R4, 0x2, R84 ;  /* 0x0000000204167825 */ /* 0x000fc600078e0254 */
[----:B------:R-:W2:Y:S01]  /*b740*/  LDG.E.U16 R84, desc[UR60][R20.64] ;  /* 0x0000003c14547981 */ /* 0x000ea2000c1e1500 */
[----:B------:R-:W-:-:S03]  /*b750*/  IMAD.WIDE R16, R4, 0x2, R86 ;  /* 0x0000000204107825 */ /* 0x000fc600078e0256 */
[----:B------:R0:W2:Y:S04]  /*b760*/  LDG.E.U16 R85, desc[UR60][R22.64] ;  /* 0x0000003c16557981 */ /* 0x0000a8000c1e1500 */
[----:B------:R1:W2:Y:S04]  /*b770*/  LDG.E.U16 R87, desc[UR60][R16.64] ;  /* 0x0000003c10577981 */ /* 0x0002a8000c1e1500 */
[----:B------:R4:W2:Y:S01]  /*b780*/  LDG.E.U16 R86, desc[UR60][R152.64] ;  /* 0x0000003c98567981 */ /* 0x0008a2000c1e1500 */
[----:B0-----:R-:W-:-:S04]  /*b790*/  IMAD.WIDE R22, R4, 0x2, R78 ;  /* 0x0000000204167825 */ /* 0x001fc800078e024e */
[----:B---3--:R-:W-:-:S05]  /*b7a0*/  IMAD.WIDE R18, R4, 0x2, R18 ;  /* 0x0000000204127825 */ /* 0x008fca00078e0212 */
[----:B------:R0:W3:Y:S01]  /*b7b0*/  LDG.E.U16 R88, desc[UR60][R18.64] ;  /* 0x0000003c12587981 */ /* 0x0000e2000c1e1500 */
[----:B-1----:R-:W-:-:S04]  /*b7c0*/  IMAD.WIDE R16, R4, 0x2, R82 ;  /* 0x0000000204107825 */ /* 0x002fc800078e0252 */
[C---:B----4-:R-:W-:Y:S01]  /*b7d0*/  IMAD.WIDE R152, R4.reuse, 0x2, R80 ;  /* 0x0000000204987825 */ /* 0x050fe200078e0250 */
[----:B------:R-:W4:Y:S03]  /*b7e0*/  LDG.E.U16 R82, desc[UR60][R16.64] ;  /* 0x0000003c10527981 */ /* 0x000f26000c1e1500 */
[C---:B0-----:R-:W-:Y:S01]  /*b7f0*/  IMAD.WIDE R18, R4.reuse, 0x2, R72 ;  /* 0x0000000204127825 */ /* 0x041fe200078e0248 */
[----:B------:R-:W4:Y:S04]  /*b800*/  LDG.E.U16 R80, desc[UR60][R22.64] ;  /* 0x0000003c16507981 */ /* 0x000f28000c1e1500 */
[----:B------:R-:W3:Y:S04]  /*b810*/  LDL.64 R72, [R1+0x988] ;  /* 0x0009880001487983 */ /* 0x000ee80000100a00 */
[----:B------:R2:W4:Y:S01]  /*b820*/  LDG.E.U16 R83, desc[UR60][R18.64] ;  /* 0x0000003c12537981 */ /* 0x000522000c1e1500 */
[----:B------:R-:W-:-:S03]  /*b830*/  IMAD.WIDE R20, R4, 0x2, R70 ;  /* 0x0000000204147825 */ /* 0x000fc600078e0246 */
[----:B------:R-:W4:Y:S04]  /*b840*/  LDL.64 R70, [R1+0x968] ;  /* 0x0009680001467983 */ /* 0x000f280000100a00 */
[----:B------:R0:W4:Y:S01]  /*b850*/  LDG.E.U16 R79, desc[UR60][R20.64] ;  /* 0x0000003c144f7981 */ /* 0x000122000c1e1500 */
[----:B--2---:R-:W-:-:S03]  /*b860*/  IMAD.WIDE R18, R4, 0x2, R68 ;  /* 0x0000000204127825 */ /* 0x004fc600078e0244 */
[----:B------:R-:W2:Y:S01]  /*b870*/  LDL.64 R68, [R1+0x960] ;  /* 0x0009600001447983 */ /* 0x000ea20000100a00 */
[----:B------:R-:W-:-:S03]  /*b880*/  IMAD.WIDE R22, R4, 0x2, R98 ;  /* 0x0000000204167825 */ /* 0x000fc600078e0262 */
[----:B------:R-:W4:Y:S01]  /*b890*/  LDL.64 R98, [R1+0x948] ;  /* 0x0009480001627983 */ /* 0x000f220000100a00 */
[----:B0-----:R-:W-:-:S03]  /*b8a0*/  IMAD.WIDE R20, R4, 0x2, R96 ;  /* 0x0000000204147825 */ /* 0x001fc600078e0260 */
[----:B------:R-:W4:Y:S04]  /*b8b0*/  LDL.64 R96, [R1+0x938] ;  /* 0x0009380001607983 */ /* 0x000f280000100a00 */
[----:B------:R-:W4:Y:S04]  /*b8c0*/  LDG.E.U16 R78, desc[UR60][R18.64] ;  /* 0x0000003c124e7981 */ /* 0x000f28000c1e1500 */
[----:B------:R0:W4:Y:S01]  /*b8d0*/  LDG.E.U16 R81, desc[UR60][R152.64] ;  /* 0x0000003c98517981 */ /* 0x000122000c1e1500 */
[----:B------:R-:W-:-:S05]  /*b8e0*/  IMAD.WIDE R16, R4, 0x2, R76 ;  /* 0x0000000204107825 */ /* 0x000fca00078e024c */
[----:B------:R-:W4:Y:S01]  /*b8f0*/  LDG.E.U16 R77, desc[UR60][R16.64] ;  /* 0x0000003c104d7981 */ /* 0x000f22000c1e1500 */
[----:B0-----:R-:W-:-:S03]  /*b900*/  IMAD.WIDE R152, R4, 0x2, R104 ;  /* 0x0000000204987825 */ /* 0x001fc600078e0268 */
[----:B------:R-:W4:Y:S04]  /*b910*/  LDL.64 R104, [R1+0x940] ;  /* 0x0009400001687983 */ /* 0x000f280000100a00 */
[----:B------:R0:W4:Y:S01]  /*b920*/  LDG.E.U16 R76, desc[UR60][R152.64] ;  /* 0x0000003c984c7981 */ /* 0x000122000c1e1500 */
[----:B------:R-:W-:-:S03]  /*b930*/  IMAD.WIDE R18, R4, 0x2, R74 ;  /* 0x0000000204127825 */ /* 0x000fc600078e024a */
[----:B------:R1:W4:Y:S01]  /*b940*/  LDG.E.U16 R75, desc[UR60][R22.64] ;  /* 0x0000003c164b7981 */ /* 0x000322000c1e1500 */
[----:B0-----:R-:W-:-:S03]  /*b950*/  IMAD.WIDE R152, R4, 0x2, R102 ;  /* 0x0000000204987825 */ /* 0x001fc600078e0266 */
[----:B------:R-:W4:Y:S04]  /*b960*/  LDL.64 R102, [R1+0x918] ;  /* 0x0009180001667983 */ /* 0x000f280000100a00 */
[----:B------:R0:W4:Y:S01]  /*b970*/  LDG.E.U16 R74, desc[UR60][R20.64] ;  /* 0x0000003c144a7981 */ /* 0x000122000c1e1500 */
[----:B-1----:R-:W-:-:S03]  /*b980*/  IMAD.WIDE R22, R4, 0x2, R94 ;  /* 0x0000000204167825 */ /* 0x002fc600078e025e */
[----:B------:R-:W4:Y:S01]  /*b990*/  LDL.64 R94, [R1+0x920] ;  /* 0x00092000015e7983 */ /* 0x000f220000100a00 */
[----:B0-----:R-:W-:-:S03]  /*b9a0*/  IMAD.WIDE R20, R4, 0x2, R100 ;  /* 0x0000000204147825 */ /* 0x001fc600078e0264 */
[----:B------:R-:W4:Y:S01]  /*b9b0*/  LDL.64 R100, [R1+0x910] ;  /* 0x0009100001647983 */ /* 0x000f220000100a00 */
[----:B---3--:R-:W-:-:S03]  /*b9c0*/  IMAD.WIDE R16, R4, 0x2, R72 ;  /* 0x0000000204107825 */ /* 0x008fc600078e0248 */
[----:B------:R-:W3:Y:S04]  /*b9d0*/  LDG.E.U16 R73, desc[UR60][R18.64] ;  /* 0x0000003c12497981 */ /* 0x000ee8000c1e1500 */
[----:B------:R2:W3:Y:S02]  /*b9e0*/  LDG.E.U16 R72, desc[UR60][R16.64] ;  /* 0x0000003c10487981 */ /* 0x0004e4000c1e1500 */
[C---:B--2---:R-:W-:Y:S02]  /*b9f0*/  IMAD.WIDE R16, R4.reuse, 0x2, R68 ;  /* 0x0000000204107825 */ /* 0x044fe400078e0244 */
[----:B------:R0:W2:Y:S02]  /*ba00*/  LDG.E.U16 R69, desc[UR60][R20.64] ;  /* 0x0000003c14457981 */ /* 0x0000a4000c1e1500 */
[----:B----4-:R-:W-:-:S02]  /*ba10*/  IMAD.WIDE R18, R4, 0x2, R70 ;  /* 0x0000000204127825 */ /* 0x010fc400078e0246 */
[----:B------:R1:W4:Y:S04]  /*ba20*/  LDG.E.U16 R70, desc[UR60][R22.64] ;  /* 0x0000003c16467981 */ /* 0x000328000c1e1500 */
[----:B------:R1:W2:Y:S01]  /*ba30*/  LDG.E.U16 R252, desc[UR60][R16.64] ;  /* 0x0000003c10fc7981 */ /* 0x0002a2000c1e1500 */
[----:B0-----:R-:W-:-:S03]  /*ba40*/  IMAD.WIDE R20, R4, 0x2, R98 ;  /* 0x0000000204147825 */ /* 0x001fc600078e0262 */
[----:B------:R-:W3:Y:S01]  /*ba50*/  LDL.64 R98, [R1+0x8f0] ;  /* 0x0008f00001627983 */ /* 0x000ee20000100a00 */
[----:B-1----:R-:W-:-:S03]  /*ba60*/  IMAD.WIDE R22, R4, 0x2, R106 ;  /* 0x0000000204167825 */ /* 0x002fc600078e026a */
[----:B------:R-:W4:Y:S01]  /*ba70*/  LDL.64 R106, [R1+0x8e0] ;  /* 0x0008e000016a7983 */ /* 0x000f220000100a00 */
[----:B------:R-:W-:-:S03]  /*ba80*/  IMAD.WIDE R16, R4, 0x2, R96 ;  /* 0x0000000204107825 */ /* 0x000fc600078e0260 */
[----:B------:R-:W2:Y:S04]  /*ba90*/  LDL.64 R96, [R1+0x8d0] ;  /* 0x0008d00001607983 */ /* 0x000ea80000100a00 */
[----:B------:R-:W2:Y:S04]  /*baa0*/  LDG.E.U16 R249, desc[UR60][R20.64] ;  /* 0x0000003c14f97981 */ /* 0x000ea8000c1e1500 */
[----:B------:R0:W2:Y:S04]  /*bab0*/  LDG.E.U16 R71, desc[UR60][R152.64] ;  /* 0x0000003c98477981 */ /* 0x0000a8000c1e1500 */
[----:B------:R1:W2:Y:S04]  /*bac0*/  LDG.E.U16 R68, desc[UR60][R18.64] ;  /* 0x0000003c12447981 */ /* 0x0002a8000c1e1500 */
[----:B------:R-:W2:Y:S01]  /*bad0*/  LDG.E.U16 R247, desc[UR60][R16.64] ;  /* 0x0000003c10f77981 */ /* 0x000ea2000c1e1500 */
[----:B0-----:R-:W-:-:S03]  /*bae0*/  IMAD.WIDE R152, R4, 0x2, R114 ;  /* 0x0000000204987825 */ /* 0x001fc600078e0272 */
[----:B------:R-:W2:Y:S01]  /*baf0*/  LDL.64 R114, [R1+0x8e8] ;  /* 0x0008e80001727983 */ /* 0x000ea20000100a00 */
[----:B-1----:R-:W-:-:S03]  /*bb00*/  IMAD.WIDE R18, R4, 0x2, R104 ;  /* 0x0000000204127825 */ /* 0x002fc600078e0268 */
[----:B------:R-:W2:Y:S04]  /*bb10*/  LDL.64 R104, [R1+0x8d8] ;  /* 0x0008d80001687983 */ /* 0x000ea80000100a00 */
[----:B------:R0:W2:Y:S04]  /*bb20*/  LDG.E.U16 R248, desc[UR60][R18.64] ;  /* 0x0000003c12f87981 */ /* 0x0000a8000c1e1500 */
[----:B------:R1:W2:Y:S04]  /*bb30*/  LDG.E.U16 R250, desc[UR60][R22.64] ;  /* 0x0000003c16fa7981 */ /* 0x0002a8000c1e1500 */
[----:B------:R1:W2:Y:S01]  /*bb40*/  LDG.E.U16 R251, desc[UR60][R152.64] ;  /* 0x0000003c98fb7981 */ /* 0x0002a2000c1e1500 */
[----:B------:R-:W-:-:S03]  /*bb50*/  IMAD.WIDE R20, R4, 0x2, R94 ;  /* 0x0000000204147825 */ /* 0x000fc600078e025e */
[----:B------:R-:W2:Y:S01]  /*bb60*/  LDL.64 R94, [R1+0x8c8] ;  /* 0x0008c800015e7983 */ /* 0x000ea20000100a00 */
[----:B0-----:R-:W-:-:S03]  /*bb70*/  IMAD.WIDE R18, R4, 0x2, R102 ;  /* 0x0000000204127825 */ /* 0x001fc600078e0266 */
[----:B------:R-:W2:Y:S01]  /*bb80*/  LDL.64 R102, [R1+0x8c0] ;  /* 0x0008c00001667983 */ /* 0x000ea20000100a00 */
[----:B------:R-:W-:-:S03]  /*bb90*/  IMAD.WIDE R16, R4, 0x2, R100 ;  /* 0x0000000204107825 */ /* 0x000fc600078e0264 */
[----:B------:R-:W2:Y:S04]  /*bba0*/  LDL.64 R100, [R1+0x8b8] ;  /* 0x0008b80001647983 */ /* 0x000ea80000100a00 */
[----:B------:R3:W2:Y:S01]  /*bbb0*/  LDG.E.U16 R243, desc[UR60][R18.64] ;  /* 0x0000003c12f37981 */ /* 0x0006a2000c1e1500 */
[----:B-1----:R-:W-:-:S03]  /*bbc0*/  IMAD.WIDE R22, R4, 0x2, R116 ;  /* 0x0000000204167825 */ /* 0x002fc600078e0274 */
[----:B------:R-:W2:Y:S01]  /*bbd0*/  LDG.E.U16 R244, desc[UR60][R20.64] ;  /* 0x0000003c14f47981 */ /* 0x000ea2000c1e1500 */
[----:B------:R-:W-:-:S03]  /*bbe0*/  IMAD.WIDE R152, R4, 0x2, R118 ;  /* 0x0000000204987825 */ /* 0x000fc600078e0276 */
[----:B------:R0:W2:Y:S04]  /*bbf0*/  LDG.E.U16 R245, desc[UR60][R22.64] ;  /* 0x0000003c16f57981 */ /* 0x0000a8000c1e1500 */
[----:B------:R1:W2:Y:S04]  /*bc00*/  LDG.E.U16 R246, desc[UR60][R152.64] ;  /* 0x0000003c98f67981 */ /* 0x0002a8000c1e1500 */
[----:B------:R-:W2:Y:S01]  /*bc10*/  LDG.E.U16 R242, desc[UR60][R16.64] ;  /* 0x0000003c10f27981 */ /* 0x000ea2000c1e1500 */
[----:B---3--:R-:W-:-:S03]  /*bc20*/  IMAD.WIDE R18, R4, 0x2, R98 ;  /* 0x0000000204127825 */ /* 0x008fc600078e0262 */
[----:B------:R-:W3:Y:S04]  /*bc30*/  LDL.64 R118, [R1+0x888] ;  /* 0x0008880001767983 */ /* 0x000ee80000100a00 */
[----:B------:R-:W3:Y:S01]  /*bc40*/  LDL.64 R98, [R1+0x898] ;  /* 0x0008980001627983 */ /* 0x000ee20000100a00 */
[----:B0-----:R-:W-:-:S03]  /*bc50*/  IMAD.WIDE R22, R4, 0x2, R110 ;  /* 0x0000000204167825 */ /* 0x001fc600078e026e */
[----:B------:R-:W3:Y:S01]  /*bc60*/  LDL.64 R110, [R1+0x8a8] ;  /* 0x0008a800016e7983 */ /* 0x000ee20000100a00 */
[----:B-1----:R-:W-:-:S03]  /*bc70*/  IMAD.WIDE R152, R4, 0x2, R112 ;  /* 0x0000000204987825 */ /* 0x002fc600078e0270 */
[----:B------:R-:W3:Y:S01]  /*bc80*/  LDL.64 R112, [R1+0x8b0] ;  /* 0x0008b00001707983 */ /* 0x000ee20000100a00 */
[----:B------:R-:W-:-:S03]  /*bc90*/  IMAD.WIDE R20, R4, 0x2, R108 ;  /* 0x0000000204147825 */ /* 0x000fc600078e026c */
[----:B------:R-:W3:Y:S04]  /*bca0*/  LDL.64 R108, [R1+0x8a0] ;  /* 0x0008a000016c7983 */ /* 0x000ee80000100a00 */
[----:B------:R4:W3:Y:S04]  /*bcb0*/  LDG.E.U16 R241, desc[UR60][R152.64] ;  /* 0x0000003c98f17981 */ /* 0x0008e8000c1e1500 */
[----:B------:R2:W3:Y:S04]  /*bcc0*/  LDG.E.U16 R239, desc[UR60][R20.64] ;  /* 0x0000003c14ef7981 */ /* 0x0004e8000c1e1500 */
[----:B------:R0:W3:Y:S01]  /*bcd0*/  LDG.E.U16 R238, desc[UR60][R18.64] ;  /* 0x0000003c12ee7981 */ /* 0x0000e2000c1e1500 */
[----:B----4-:R-:W-:-:S03]  /*bce0*/  IMAD.WIDE R152, R4, 0x2, R106 ;  /* 0x0000000204987825 */ /* 0x010fc600078e026a */
[----:B------:R-:W4:Y:S01]  /*bcf0*/  LDL.64 R106, [R1+0x880] ;  /* 0x00088000016a7983 */ /* 0x000f220000100a00 */
[----:B--2---:R-:W-:-:S03]  /*bd00*/  IMAD.WIDE R20, R4, 0x2, R96 ;  /* 0x0000000204147825 */ /* 0x004fc600078e0260 */
[----:B------:R-:W2:Y:S01]  /*bd10*/  LDL.64 R96, [R1+0x878] ;  /* 0x0008780001607983 */ /* 0x000ea20000100a00 */
[----:B------:R-:W-:-:S03]  /*bd20*/  IMAD.WIDE R16, R4, 0x2, R114 ;  /* 0x0000000204107825 */ /* 0x000fc600078e0272 */
[----:B------:R1:W2:Y:S04]  /*bd30*/  LDG.E.U16 R240, desc[UR60][R22.64] ;  /* 0x0000003c16f07981 */ /* 0x0002a8000c1e1500 */
[----:B------:R1:W2:Y:S04]  /*bd40*/  LDG.E.U16 R237, desc[UR60][R16.64] ;  /* 0x0000003c10ed7981 */ /* 0x0002a8000c1e1500 */
[----:B------:R1:W2:Y:S04]  /*bd50*/  LDG.E.U16 R236, desc[UR60][R152.64] ;  /* 0x0000003c98ec7981 */ /* 0x0002a8000c1e1500 */
[----:B------:R-:W2:Y:S01]  /*bd60*/  LDL.64 R116, [R1+0x868] ;  /* 0x0008680001747983 */ /* 0x000ea20000100a00 */
[----:B0-----:R-:W-:-:S03]  /*bd70*/  IMAD.WIDE R18, R4, 0x2, R94 ;  /* 0x0000000204127825 */ /* 0x001fc600078e025e */
[----:B------:R-:W2:Y:S04]  /*bd80*/  LDG.E.U16 R234, desc[UR60][R20.64] ;  /* 0x0000003c14ea7981 */ /* 0x000ea8000c1e1500 */
[----:B------:R-:W2:Y:S01]  /*bd90*/  LDL.64 R94, [R1+0x870] ;  /* 0x00087000015e7983 */ /* 0x000ea20000100a00 */
[----:B-1----:R-:W-:-:S03]  /*bda0*/  IMAD.WIDE R22, R4, 0x2, R104 ;  /* 0x0000000204167825 */ /* 0x002fc600078e0268 */
[----:B------:R-:W2:Y:S01]  /*bdb0*/  LDL.64 R104, [R1+0x860] ;  /* 0x0008600001687983 */ /* 0x000ea20000100a00 */
[----:B------:R-:W-:-:S03]  /*bdc0*/  IMAD.WIDE R16, R4, 0x2, R102 ;  /* 0x0000000204107825 */ /* 0x000fc600078e0266 */
[----:B------:R-:W2:Y:S01]  /*bdd0*/  LDL.64 R102, [R1+0x858] ;  /* 0x0008580001667983 */ /* 0x000ea20000100a00 */
[----:B------:R-:W-:-:S03]  /*bde0*/  IMAD.WIDE R152, R4, 0x2, R100 ;  /* 0x0000000204987825 */ /* 0x000fc600078e0264 */
[----:B------:R-:W2:Y:S04]  /*bdf0*/  LDL.64 R100, [R1+0x850] ;  /* 0x0008500001647983 */ /* 0x000ea80000100a00 */
[----:B------:R3:W2:Y:S04]  /*be00*/  LDG.E.U16 R232, desc[UR60][R16.64] ;  /* 0x0000003c10e87981 */ /* 0x0006a8000c1e1500 */
[----:B------:R0:W2:Y:S04]  /*be10*/  LDG.E.U16 R233, desc[UR60][R18.64] ;  /* 0x0000003c12e97981 */ /* 0x0000a8000c1e1500 */
[----:B------:R-:W2:Y:S04]  /*be20*/  LDL.64 R114, [R1+0x848] ;  /* 0x0008480001727983 */ /* 0x000ea80000100a00 */
[----:B------:R1:W2:Y:S04]  /*be30*/  LDG.E.U16 R235, desc[UR60][R22.64] ;  /* 0x0000003c16eb7981 */ /* 0x0002a8000c1e1500 */
[----:B------:R-:W2:Y:S01]  /*be40*/  LDG.E.U16 R231, desc[UR60][R152.64] ;  /* 0x0000003c98e77981 */ /* 0x000ea2000c1e1500 */
[----:B---3--:R-:W-:-:S03]  /*be50*/  IMAD.WIDE R16, R4, 0x2, R98 ;  /* 0x0000000204107825 */ /* 0x008fc600078e0262 */
[----:B------:R-:W3:Y:S01]  /*be60*/  LDL.64 R98, [R1+0x838] ;  /* 0x0008380001627983 */ /* 0x000ee20000100a00 */
[----:B------:R-:W-:-:S03]  /*be70*/  IMAD.WIDE R20, R4, 0x2, R110 ;  /* 0x0000000204147825 */ /* 0x000fc600078e026e */
[----:B------:R-:W3:Y:S01]  /*be80*/  LDL.64 R110, [R1+0x830] ;  /* 0x00083000016e7983 */ /* 0x000ee20000100a00 */
[----:B0-----:R-:W-:-:S03]  /*be90*/  IMAD.WIDE R18, R4, 0x2, R108 ;  /* 0x0000000204127825 */ /* 0x001fc600078e026c */
[----:B------:R4:W3:Y:S04]  /*bea0*/  LDG.E.U16 R229, desc[UR60][R20.64] ;  /* 0x0000003c14e57981 */ /* 0x0008e8000c1e1500 */
[----:B------:R-:W3:Y:S01]  /*beb0*/  LDL.64 R108, [R1+0x828] ;  /* 0x00082800016c7983 */ /* 0x000ee20000100a00 */
[----:B-1----:R-:W-:-:S03]  /*bec0*/  IMAD.WIDE R22, R4, 0x2, R112 ;  /* 0x0000000204167825 */ /* 0x002fc600078e0270 */
[----:B------:R-:W3:Y:S04]  /*bed0*/  LDL.64 R112, [R1+0x840] ;  /* 0x0008400001707983 */ /* 0x000ee80000100a00 */
[----:B------:R2:W3:Y:S01]  /*bee0*/  LDG.E.U16 R228, desc[UR60][R18.64] ;  /* 0x0000003c12e47981 */ /* 0x0004e2000c1e1500 */
[----:B----4-:R-:W-:-:S03]  /*bef0*/  IMAD.WIDE R20, R4, 0x2, R106 ;  /* 0x0000000204147825 */ /* 0x010fc600078e026a */
[----:B------:R-:W4:Y:S04]  /*bf00*/  LDG.E.U16 R227, desc[UR60][R16.64] ;  /* 0x0000003c10e37981 */ /* 0x000f28000c1e1500 */
[----:B------:R-:W4:Y:S01]  /*bf10*/  LDL.64 R106, [R1+0x820] ;  /* 0x00082000016a7983 */ /* 0x000f220000100a00 */
[----:B--2---:R-:W-:-:S03]  /*bf20*/  IMAD.WIDE R18, R4, 0x2, R96 ;  /* 0x0000000204127825 */ /* 0x004fc600078e0260 */
[----:B------:R-:W2:Y:S04]  /*bf30*/  LDL.64 R96, [R1+0x818] ;  /* 0x0008180001607983 */ /* 0x000ea80000100a00 */
[----:B------:R0:W2:Y:S04]  /*bf40*/  LDG.E.U16 R230, desc[UR60][R22.64] ;  /* 0x0000003c16e67981 */ /* 0x0000a8000c1e1500 */
[----:B------:R-:W2:Y:S04]  /*bf50*/  LDG.E.U16 R224, desc[UR60][R20.64] ;  /* 0x0000003c14e07981 */ /* 0x000ea8000c1e1500 */
[----:B------:R-:W2:Y:S01]  /*bf60*/  LDG.E.U16 R223, desc[UR60][R18.64] ;  /* 0x0000003c12df7981 */ /* 0x000ea2000c1e1500 */
[----:B0-----:R-:W-:-:S03]  /*bf70*/  IMAD.WIDE R22, R4, 0x2, R118 ;  /* 0x0000000204167825 */ /* 0x001fc600078e0276 */
[----:B------:R-:W2:Y:S04]  /*bf80*/  LDL.64 R118, [R1+0x7e0] ;  /* 0x0007e00001767983 */ /* 0x000ea80000100a00 */
[----:B------:R0:W2:Y:S01]  /*bf90*/  LDG.E.U16 R225, desc[UR60][R22.64] ;  /* 0x0000003c16e17981 */ /* 0x0000a2000c1e1500 */
[----:B------:R-:W-:-:S03]  /*bfa0*/  IMAD.WIDE R16, R4, 0x2, R94 ;  /* 0x0000000204107825 */ /* 0x000fc600078e025e */
[----:B------:R-:W2:Y:S01]  /*bfb0*/  LDL.64 R94, [R1+0x810] ;  /* 0x00081000015e7983 */ /* 0x000ea20000100a00 */
[----:B0-----:R-:W-:-:S03]  /*bfc0*/  IMAD.WIDE R22, R4, 0x2, R104 ;  /* 0x0000000204167825 */ /* 0x001fc600078e0268 */
[----:B------:R-:W2:Y:S01]  /*bfd0*/  LDL.64 R104, [R1+0x808] ;  /* 0x0008080001687983 */ /* 0x000ea20000100a00 */
[----:B------:R-:W-:-:S03]  /*bfe0*/  IMAD.WIDE R20, R4, 0x2, R102 ;  /* 0x0000000204147825 */ /* 0x000fc600078e0266 */
[----:B------:R-:W2:Y:S01]  /*bff0*/  LDL.64 R102, [R1+0x800] ;  /* 0x0008000001667983 */ /* 0x000ea20000100a00 */
[----:B------:R-:W-:-:S03]  /*c000*/  IMAD.WIDE R18, R4, 0x2, R100 ;  /* 0x0000000204127825 */ /* 0x000fc600078e0264 */
[----:B------:R-:W2:Y:S04]  /*c010*/  LDL.64 R100, [R1+0x7f8] ;  /* 0x0007f80001647983 */ /* 0x000ea80000100a00 */
[----:B------:R3:W2:Y:S01]  /*c020*/  LDG.E.U16 R220, desc[UR60][R22.64] ;  /* 0x0000003c16dc7981 */ /* 0x0006a2000c1e1500 */
[----:B------:R-:W-:-:S03]  /*c030*/  IMAD.WIDE R152, R4, 0x2, R120 ;  /* 0x0000000204987825 */ /* 0x000fc600078e0278 */
[----:B------:R0:W2:Y:S04]  /*c040*/  LDG.E.U16 R219, desc[UR60][R20.64] ;  /* 0x0000003c14db7981 */ /* 0x0000a8000c1e1500 */
[----:B------:R1:W2:Y:S04]  /*c050*/  LDG.E.U16 R226, desc[UR60][R152.64] ;  /* 0x0000003c98e27981 */ /* 0x0002a8000c1e1500 */
[----:B------:R1:W2:Y:S04]  /*c060*/  LDG.E.U16 R222, desc[UR60][R16.64] ;  /* 0x0000003c10de7981 */ /* 0x0002a8000c1e1500 */
[----:B------:R1:W2:Y:S01]  /*c070*/  LDG.E.U16 R218, desc[UR60][R18.64] ;  /* 0x0000003c12da7981 */ /* 0x0002a2000c1e1500 */
[----:B---3--:R-:W-:-:S03]  /*c080*/  IMAD.WIDE R22, R4, 0x2, R98 ;  /* 0x0000000204167825 */ /* 0x008fc600078e0262 */
[----:B------:R-:W3:Y:S04]  /*c090*/  LDL.64 R120, [R1+0x7e8] ;  /* 0x0007e80001787983 */ /* 0x000ee80000100a00 */
[----:B------:R-:W3:Y:S01]  /*c0a0*/  LDL.64 R98, [R1+0x7f0] ;  /* 0x0007f00001627983 */ /* 0x000ee20000100a00 */
[----:B0-----:R-:W-:-:S03]  /*c0b0*/  IMAD.WIDE R20, R4, 0x2, R110 ;  /* 0x0000000204147825 */ /* 0x001fc600078e026e */
[----:B------:R-:W3:Y:S01]  /*c0c0*/  LDL.64 R110, [R1+0x7d8] ;  /* 0x0007d800016e7983 */ /* 0x000ee20000100a00 */
[----:B-1----:R-:W-:-:S03]  /*c0d0*/  IMAD.WIDE R152, R4, 0x2, R116 ;  /* 0x0000000204987825 */ /* 0x002fc600078e0274 */
[----:B------:R-:W3:Y:S01]  /*c0e0*/  LDG.E.U16 R215, desc[UR60][R22.64] ;  /* 0x0000003c16d77981 */ /* 0x000ee2000c1e1500 */
[----:B------:R-:W-:-:S03]  /*c0f0*/  IMAD.WIDE R16, R4, 0x2, R114 ;  /* 0x0000000204107825 */ /* 0x000fc600078e0272 */
[----:B------:R0:W3:Y:S01]  /*c100*/  LDG.E.U16 R221, desc[UR60][R152.64] ;  /* 0x0000003c98dd7981 */ /* 0x0000e2000c1e1500 */
[----:B------:R-:W-:-:S03]  /*c110*/  IMAD.WIDE R18, R4, 0x2, R108 ;  /* 0x0000000204127825 */ /* 0x000fc600078e026c */
[----:B------:R-:W3:Y:S04]  /*c120*/  LDL.64 R108, [R1+0x7d0] ;  /* 0x0007d000016c7983 */ /* 0x000ee80000100a00 */
[----:B------:R4:W3:Y:S01]  /*c130*/  LDG.E.U16 R217, desc[UR60][R16.64] ;  /* 0x0000003c10d97981 */ /* 0x0008e2000c1e1500 */
[----:B0-----:R-:W-:-:S03]  /*c140*/  IMAD.WIDE R152, R4, 0x2, R112 ;  /* 0x0000000204987825 */ /* 0x001fc600078e0270 */
[----:B------:R-:W3:Y:S04]  /*c150*/  LDG.E.U16 R214, desc[UR60][R20.64] ;  /* 0x0000003c14d67981 */ /* 0x000ee8000c1e1500 */
[----:B------:R2:W3:Y:S01]  /*c160*/  LDG.E.U16 R216, desc[UR60][R152.64] ;  /* 0x0000003c98d87981 */ /* 0x0004e2000c1e1500 */
[----:B----4-:R-:W-:-:S03]  /*c170*/  IMAD.WIDE R16, R4, 0x2, R106 ;  /* 0x0000000204107825 */ /* 0x010fc600078e026a */
[----:B------:R-:W4:Y:S04]  /*c180*/  LDL.64 R106, [R1+0x7c8] ;  /* 0x0007c800016a7983 */ /* 0x000f280000100a00 */
[----:B------:R-:W4:Y:S01]  /*c190*/  LDL.64 R114, [R1+0x7b8] ;  /* 0x0007b80001727983 */ /* 0x000f220000100a00 */
[----:B--2---:R-:W-:-:S03]  /*c1a0*/  IMAD.WIDE R152, R4, 0x2, R96 ;  /* 0x0000000204987825 */ /* 0x004fc600078e0260 */
[----:B------:R-:W2:Y:S04]  /*c1b0*/  LDL.64 R96, [R1+0x7b0] ;  /* 0x0007b00001607983 */ /* 0x000ea80000100a00 */
[----:B------:R0:W2:Y:S04]  /*c1c0*/  LDG.E.U16 R213, desc[UR60][R18.64] ;  /* 0x0000003c12d57981 */ /* 0x0000a8000c1e1500 */
[----:B------:R1:W2:Y:S04]  /*c1d0*/  LDG.E.U16 R212, desc[UR60][R16.64] ;  /* 0x0000003c10d47981 */ /* 0x0002a8000c1e1500 */
[----:B------:R-:W2:Y:S04]  /*c1e0*/  LDL.64 R116, [R1+0x7c0] ;  /* 0x0007c00001747983 */ /* 0x000ea80000100a00 */
[----:B------:R3:W2:Y:S04]  /*c1f0*/  LDG.E.U16 R211, desc[UR60][R152.64] ;  /* 0x0000003c98d37981 */ /* 0x0006a8000c1e1500 */
[----:B------:R-:W2:Y:S01]  /*c200*/  LDL.64 R112, [R1+0x798] ;  /* 0x0007980001707983 */ /* 0x000ea20000100a00 */
[----:B------:R-:W-:-:S03]  /*c210*/  IMAD.WIDE R22, R4, 0x2, R94 ;  /* 0x0000000204167825 */ /* 0x000fc600078e025e */
[----:B------:R-:W2:Y:S01]  /*c220*/  LDL.64 R94, [R1+0x7a8] ;  /* 0x0007a800015e7983 */ /* 0x000ea20000100a00 */
[----:B------:R-:W-:-:S03]  /*c230*/  IMAD.WIDE R20, R4, 0x2, R104 ;  /* 0x0000000204147825 */ /* 0x000fc600078e0268 */
[----:B------:R-:W2:Y:S01]  /*c240*/  LDL.64 R104, [R1+0x7a0] ;  /* 0x0007a00001687983 */ /* 0x000ea20000100a00 */
[----:B0-----:R-:W-:-:S03]  /*c250*/  IMAD.WIDE R18, R4, 0x2, R102 ;  /* 0x0000000204127825 */ /* 0x001fc600078e0266 */
[----:B------:R-:W2:Y:S01]  /*c260*/  LDL.64 R102, [R1+0x790] ;  /* 0x0007900001667983 */ /* 0x000ea20000100a00 */
[----:B-1----:R-:W-:-:S03]  /*c270*/  IMAD.WIDE R16, R4, 0x2, R100 ;  /* 0x0000000204107825 */ /* 0x002fc600078e0264 */
[----:B------:R-:W2:Y:S04]  /*c280*/  LDL.64 R100, [R1+0x788] ;  /* 0x0007880001647983 */ /* 0x000ea80000100a00 */
[----:B------:R0:W2:Y:S04]  /*c290*/  LDG.E.U16 R208, desc[UR60][R18.64] ;  /* 0x0000003c12d07981 */ /* 0x0000a8000c1e1500 */
[----:B------:R1:W2:Y:S04]  /*c2a0*/  LDG.E.U16 R207, desc[UR60][R16.64] ;  /* 0x0000003c10cf7981 */ /* 0x0002a8000c1e1500 */
[----:B------:R-:W2:Y:S04]  /*c2b0*/  LDG.E.U16 R209, desc[UR60][R20.64] ;  /* 0x0000003c14d17981 */ /* 0x000ea8000c1e1500 */
[----:B------:R-:W2:Y:S01]  /*c2c0*/  LDG.E.U16 R210, desc[UR60][R22.64] ;  /* 0x0000003c16d27981 */ /* 0x000ea2000c1e1500 */
[----:B---3--:R-:W-:-:S03]  /*c2d0*/  IMAD.WIDE R152, R4, 0x2, R98 ;  /* 0x0000000204987825 */ /* 0x008fc600078e0262 */
[----:B------:R-:W3:Y:S01]  /*c2e0*/  LDL.64 R98, [R1+0x780] ;  /* 0x0007800001627983 */ /* 0x000ee20000100a00 */
[----:B0-----:R-:W-:-:S03]  /*c2f0*/  IMAD.WIDE R18, R4, 0x2, R110 ;  /* 0x0000000204127825 */ /* 0x001fc600078e026e */
[----:B------:R-:W3:Y:S04]  /*c300*/  LDL.64 R110, [R1+0x778] ;  /* 0x00077800016e7983 */ /* 0x000ee80000100a00 */
[----:B------:R4:W3:Y:S04]  /*c310*/  LDG.E.U16 R206, desc[UR60][R152.64] ;  /* 0x0000003c98ce7981 */ /* 0x0008e8000c1e1500 */
[----:B------:R2:W3:Y:S01]  /*c320*/  LDG.E.U16 R203, desc[UR60][R18.64] ;  /* 0x0000003c12cb7981 */ /* 0x0004e2000c1e1500 */
[----:B-1----:R-:W-:-:S03]  /*c330*/  IMAD.WIDE R16, R4, 0x2, R108 ;  /* 0x0000000204107825 */ /* 0x002fc600078e026c */
[----:B------:R-:W3:Y:S04]  /*c340*/  LDL.64 R108, [R1+0x770] ;  /* 0x00077000016c7983 */ /* 0x000ee80000100a00 */
[----:B------:R0:W3:Y:S01]  /*c350*/  LDG.E.U16 R202, desc[UR60][R16.64] ;  /* 0x0000003c10ca7981 */ /* 0x0000e2000c1e1500 */
[----:B----4-:R-:W-:-:S03]  /*c360*/  IMAD.WIDE R152, R4, 0x2, R106 ;  /* 0x0000000204987825 */ /* 0x010fc600078e026a */
[----:B------:R-:W4:Y:S01]  /*c370*/  LDL.64 R106, [R1+0x768] ;  /* 0x00076800016a7983 */ /* 0x000f220000100a00 */
[----:B------:R-:W-:-:S03]  /*c380*/  IMAD.WIDE R20, R4, 0x2, R118 ;  /* 0x0000000204147825 */ /* 0x000fc600078e0276 */
[----:B------:R-:W4:Y:S01]  /*c390*/  LDG.E.U16 R201, desc[UR60][R152.64] ;  /* 0x0000003c98c97981 */ /* 0x000f22000c1e1500 */
[----:B--2---:R-:W-:-:S03]  /*c3a0*/  IMAD.WIDE R18, R4, 0x2, R96 ;  /* 0x0000000204127825 */ /* 0x004fc600078e0260 */
[----:B------:R-:W2:Y:S04]  /*c3b0*/  LDL.64 R96, [R1+0x760] ;  /* 0x0007600001607983 */ /* 0x000ea80000100a00 */
[----:B------:R1:W2:Y:S01]  /*c3c0*/  LDG.E.U16 R204, desc[UR60][R20.64] ;  /* 0x0000003c14cc7981 */ /* 0x0002a2000c1e1500 */
[----:B------:R-:W-:-:S03]  /*c3d0*/  IMAD.WIDE R22, R4, 0x2, R120 ;  /* 0x0000000204167825 */ /* 0x000fc600078e0278 */
[----:B------:R1:W2:Y:S04]  /*c3e0*/  LDG.E.U16 R198, desc[UR60][R18.64] ;  /* 0x0000003c12c67981 */ /* 0x0002a8000c1e1500 */
[----:B------:R1:W2:Y:S01]  /*c3f0*/  LDG.E.U16 R205, desc[UR60][R22.64] ;  /* 0x0000003c16cd7981 */ /* 0x0002a2000c1e1500 */
[----:B0-----:R-:W-:-:S03]  /*c400*/  IMAD.WIDE R16, R4, 0x2, R94 ;  /* 0x0000000204107825 */ /* 0x001fc600078e025e */
[----:B------:R-:W2:Y:S04]  /*c410*/  LDL.64 R118, [R1+0x6a8] ;  /* 0x0006a80001767983 */ /* 0x000ea80000100a00 */
[----:B------:R-:W2:Y:S01]  /*c420*/  LDL.64 R94, [R1+0x758] ;  /* 0x00075800015e7983 */ /* 0x000ea20000100a00 */
[----:B-1----:R-:W-:-:S03]  /*c430*/  IMAD.WIDE R20, R4, 0x2, R114 ;  /* 0x0000000204147825 */ /* 0x002fc600078e0272 */
[----:B------:R-:W2:Y:S01]  /*c440*/  LDG.E.U16 R197, desc[UR60][R16.64] ;  /* 0x0000003c10c57981 */ /* 0x000ea2000c1e1500 */
[----:B------:R-:W-:-:S03]  /*c450*/  IMAD.WIDE R152, R4, 0x2, R104 ;  /* 0x0000000204987825 */ /* 0x000fc600078e0268 */
[----:B------:R-:W2:Y:S04]  /*c460*/  LDL.64 R104, [R1+0x750] ;  /* 0x0007500001687983 */ /* 0x000ea80000100a00 */
[----:B------:R0:W2:Y:S01]  /*c470*/  LDG.E.U16 R199, desc[UR60][R20.64] ;  /* 0x0000003c14c77981 */ /* 0x0000a2000c1e1500 */
[----:B------:R-:W-:-:S03]  /*c480*/  IMAD.WIDE R18, R4, 0x2, R100 ;  /* 0x0000000204127825 */ /* 0x000fc600078e0264 */
[----:B------:R-:W2:Y:S01]  /*c490*/  LDL.64 R100, [R1+0x740] ;  /* 0x0007400001647983 */ /* 0x000ea20000100a00 */
[----:B------:R-:W-:-:S03]  /*c4a0*/  IMAD.WIDE R22, R4, 0x2, R116 ;  /* 0x0000000204167825 */ /* 0x000fc600078e0274 */
[----:B------:R-:W2:Y:S01]  /*c4b0*/  LDL.64 R116, [R1+0x738] ;  /* 0x0007380001747983 */ /* 0x000ea20000100a00 */
[----:B0-----:R-:W-:-:S03]  /*c4c0*/  IMAD.WIDE R20, R4, 0x2, R102 ;  /* 0x0000000204147825 */ /* 0x001fc600078e0266 */
[----:B------:R-:W2:Y:S04]  /*c4d0*/  LDL.64 R102, [R1+0x748] ;  /* 0x0007480001667983 */ /* 0x000ea80000100a00 */
[----:B------:R-:W2:Y:S04]  /*c4e0*/  LDL.64 R114, [R1+0x728] ;  /* 0x0007280001727983 */ /* 0x000ea80000100a00 */
[----:B------:R0:W2:Y:S04]  /*c4f0*/  LDG.E.U16 R200, desc[UR60][R22.64] ;  /* 0x0000003c16c87981 */ /* 0x0000a8000c1e1500 */
[----:B------:R1:W2:Y:S04]  /*c500*/  LDG.E.U16 R194, desc[UR60][R20.64] ;  /* 0x0000003c14c27981 */ /* 0x0002a8000c1e1500 */
[----:B------:R1:W2:Y:S01]  /*c510*/  LDG.E.U16 R193, desc[UR60][R18.64] ;  /* 0x0000003c12c17981 */ /* 0x0002a2000c1e1500 */
[----:B---3--:R-:W-:-:S03]  /*c520*/  IMAD.WIDE R16, R4, 0x2, R98 ;  /* 0x0000000204107825 */ /* 0x008fc600078e0262 */
[----:B------:R-:W3:Y:S04]  /*c530*/  LDG.E.U16 R196, desc[UR60][R152.64] ;  /* 0x0000003c98c47981 */ /* 0x000ee8000c1e1500 */
[----:B------:R-:W3:Y:S01]  /*c540*/  LDL.64 R98, [R1+0x730] ;  /* 0x0007300001627983 */ /* 0x000ee20000100a00 */
[----:B0-----:R-:W-:-:S03]  /*c550*/  IMAD.WIDE R22, R4, 0x2, R112 ;  /* 0x0000000204167825 */ /* 0x001fc600078e0270 */
[----:B------:R-:W3:Y:S01]  /*c560*/  LDL.64 R112, [R1+0x720] ;  /* 0x0007200001707983 */ /* 0x000ee20000100a00 */
[----:B-1----:R-:W-:-:S03]  /*c570*/  IMAD.WIDE R20, R4, 0x2, R110 ;  /* 0x0000000204147825 */ /* 0x002fc600078e026e */
[----:B------:R-:W3:Y:S01]  /*c580*/  LDL.64 R110, [R1+0x718] ;  /* 0x00071800016e7983 */ /* 0x000ee20000100a00 */
[----:B------:R-:W-:-:S03]  /*c590*/  IMAD.WIDE R18, R4, 0x2, R108 ;  /* 0x0000000204127825 */ /* 0x000fc600078e026c */
[----:B------:R4:W3:Y:S04]  /*c5a0*/  LDG.E.U16 R192, desc[UR60][R16.64] ;  /* 0x0000003c10c07981 */ /* 0x0008e8000c1e1500 */
[----:B------:R-:W3:Y:S04]  /*c5b0*/  LDL.64 R108, [R1+0x710] ;  /* 0x00071000016c7983 */ /* 0x000ee80000100a00 */
[----:B------:R2:W3:Y:S04]  /*c5c0*/  LDG.E.U16 R190, desc[UR60][R18.64] ;  /* 0x0000003c12be7981 */ /* 0x0004e8000c1e1500 */
[----:B------:R-:W3:Y:S01]  /*c5d0*/  LDG.E.U16 R195, desc[UR60][R22.64] ;  /* 0x0000003c16c37981 */ /* 0x000ee2000c1e1500 */
[----:B----4-:R-:W-:-:S03]  /*c5e0*/  IMAD.WIDE R16, R4, 0x2, R106 ;  /* 0x0000000204107825 */ /* 0x010fc600078e026a */
[----:B------:R-:W4:Y:S04]  /*c5f0*/  LDG.E.U16 R191, desc[UR60][R20.64] ;  /* 0x0000003c14bf7981 */ /* 0x000f28000c1e1500 */
[----:B------:R-:W4:Y:S01]  /*c600*/  LDL.64 R106, [R1+0x708] ;  /* 0x00070800016a7983 */ /* 0x000f220000100a00 */
[----:B--2---:R-:W-:-:S03]  /*c610*/  IMAD.WIDE R18, R4, 0x2, R96 ;  /* 0x0000000204127825 */ /* 0x004fc600078e0260 */
[----:B------:R0:W2:Y:S04]  /*c620*/  LDG.E.U16 R189, desc[UR60][R16.64] ;  /* 0x0000003c10bd7981 */ /* 0x0000a8000c1e1500 */
[----:B------:R-:W2:Y:S04]  /*c630*/  LDL.64 R96, [R1+0x700] ;  /* 0x0007000001607983 */ /* 0x000ea80000100a00 */
[----:B------:R-:W2:Y:S04]  /*c640*/  LDL.64 R22, [R1+0x6d0] ;  /* 0x0006d00001167983 */ /* 0x000ea80000100a00 */
[----:B------:R-:W2:Y:S04]  /*c650*/  LDL.64 R20, [R1+0x6c8] ;  /* 0x0006c80001147983 */ /* 0x000ea80000100a00 */
[----:B------:R-:W2:Y:S04]  /*c660*/  LDG.E.U16 R188, desc[UR60][R18.64] ;  /* 0x0000003c12bc7981 */ /* 0x000ea8000c1e1500 */
[----:B------:R-:W2:Y:S01]  /*c670*/  LDL.64 R18, [R1+0x6c0] ;  /* 0x0006c00001127983 */ /* 0x000ea20000100a00 */
[----:B0-----:R-:W-:-:S03]  /*c680*/  IMAD.WIDE R16, R4, 0x2, R94 ;  /* 0x0000000204107825 */ /* 0x001fc600078e025e */
[----:B------:R-:W2:Y:S04]  /*c690*/  LDL.64 R94, [R1+0x6f8] ;  /* 0x0006f800015e7983 */ /* 0x000ea80000100a00 */
[----:B------:R0:W2:Y:S02]  /*c6a0*/  LDG.E.U16 R187, desc[UR60][R16.64] ;  /* 0x0000003c10bb7981 */ /* 0x0000a4000c1e1500 */
[C---:B0-----:R-:W-:Y:S02]  /*c6b0*/  IMAD.WIDE R16, R4.reuse, 0x2, R104 ;  /* 0x0000000204107825 */ /* 0x041fe400078e0268 */
[----:B------:R-:W2:Y:S04]  /*c6c0*/  LDL.64 R104, [R1+0x6f0] ;  /* 0x0006f00001687983 */ /* 0x000ea80000100a00 */
[----:B------:R0:W2:Y:S02]  /*c6d0*/  LDG.E.U16 R186, desc[UR60][R16.64] ;  /* 0x0000003c10ba7981 */ /* 0x0000a4000c1e1500 */
[----:B0-----:R-:W-:-:S02]  /*c6e0*/  IMAD.WIDE R16, R4, 0x2, R102 ;  /* 0x0000000204107825 */ /* 0x001fc400078e0266 */
        /* <DEDUP_REMOVED lines=8> */
[C---:B---3--:R-:W-:Y:S02]  /*c770*/  IMAD.WIDE R16, R4.reuse, 0x2, R98 ;  /* 0x0000000204107825 */ /* 0x048fe400078e0262 */
[----:B------:R-:W3:Y:S04]  /*c780*/  LDL.64 R98, [R1+0x6d8] ;  /* 0x0006d80001627983 */ /* 0x000ee80000100a00 */
[----:B------:R0:W3:Y:S02]  /*c790*/  LDG.E.U16 R182, desc[UR60][R16.64] ;  /* 0x0000003c10b67981 */ /* 0x0000e4000c1e1500 */
[----:B0-----:R-:W-:-:S02]  /*c7a0*/  IMAD.WIDE R16, R4, 0x2, R114 ;  /* 0x0000000204107825 */ /* 0x001fc400078e0272 */
[----:B------:R-:W3:Y:S04]  /*c7b0*/  LDL.64 R114, [R1+0x698] ;  /* 0x0006980001727983 */ /* 0x000ee80000100a00 */
[----:B------:R0:W3:Y:S02]  /*c7c0*/  LDG.E.U16 R181, desc[UR60][R16.64] ;  /* 0x0000003c10b57981 */ /* 0x0000e4000c1e1500 */
[C---:B0-----:R-:W-:Y:S02]  /*c7d0*/  IMAD.WIDE R16, R4.reuse, 0x2, R112 ;  /* 0x0000000204107825 */ /* 0x041fe400078e0270 */
        /* <DEDUP_REMOVED lines=8> */
[----:B----4-:R-:W-:-:S02]  /*c860*/  IMAD.WIDE R16, R4, 0x2, R106 ;  /* 0x0000000204107825 */ /* 0x010fc400078e026a */
[----:B------:R-:W4:Y:S04]  /*c870*/  LDL.64 R106, [R1+0x670] ;  /* 0x00067000016a7983 */ /* 0x000f280000100a00 */
[----:B------:R2:W4:Y:S02]  /*c880*/  LDG.E.U16 R169, desc[UR60][R16.64] ;  /* 0x0000003c10a97981 */ /* 0x000524000c1e1500 */
[C---:B--2---:R-:W-:Y:S02]  /*c890*/  IMAD.WIDE R16, R4.reuse, 0x2, R96 ;  /* 0x0000000204107825 */ /* 0x044fe400078e0260 */
[----:B------:R-:W2:Y:S04]  /*c8a0*/  LDL.64 R96, [R1+0x6b8] ;  /* 0x0006b80001607983 */ /* 0x000ea80000100a00 */
[----:B------:R0:W4:Y:S02]  /*c8b0*/  LDG.E.U16 R168, desc[UR60][R16.64] ;  /* 0x0000003c10a87981 */ /* 0x000124000c1e1500 */
[----:B0-----:R-:W-:-:S02]  /*c8c0*/  IMAD.WIDE R16, R4, 0x2, R94 ;  /* 0x0000000204107825 */ /* 0x001fc400078e025e */
[----:B------:R-:W4:Y:S04]  /*c8d0*/  LDL.64 R94, [R1+0x6b0] ;  /* 0x0006b000015e7983 */ /* 0x000f280000100a00 */
[----:B------:R0:W4:Y:S02]  /*c8e0*/  LDG.E.U16 R167, desc[UR60][R16.64] ;  /* 0x0000003c10a77981 */ /* 0x000124000c1e1500 */
[C---:B0-----:R-:W-:Y:S02]  /*c8f0*/  IMAD.WIDE R16, R4.reuse, 0x2, R104 ;  /* 0x0000000204107825 */ /* 0x041fe400078e0268 */
[----:B------:R-:W4:Y:S04]  /*c900*/  LDL.64 R104, [R1+0x660] ;  /* 0x0006600001687983 */ /* 0x000f280000100a00 */
[----:B------:R0:W4:Y:S02]  /*c910*/  LDG.E.U16 R166, desc[UR60][R16.64] ;  /* 0x0000003c10a67981 */ /* 0x000124000c1e1500 */
[----:B0-----:R-:W-:-:S02]  /*c920*/  IMAD.WIDE R16, R4, 0x2, R102 ;  /* 0x0000000204107825 */ /* 0x001fc400078e0266 */
[----:B------:R-:W4:Y:S04]  /*c930*/  LDL.64 R102, [R1+0x650] ;  /* 0x0006500001667983 */ /* 0x000f280000100a00 */
[----:B------:R0:W4:Y:S02]  /*c940*/  LDG.E.U16 R165, desc[UR60][R16.64] ;  /* 0x0000003c10a57981 */ /* 0x000124000c1e1500 */
[C---:B0-----:R-:W-:Y:S02]  /*c950*/  IMAD.WIDE R16, R4.reuse, 0x2, R100 ;  /* 0x0000000204107825 */ /* 0x041fe400078e0264 */
[----:B------:R-:W4:Y:S04]  /*c960*/  LDL.64 R100, [R1+0x648] ;  /* 0x0006480001647983 */ /* 0x000f280000100a00 */
[----:B------:R3:W4:Y:S02]  /*c970*/  LDG.E.U16 R164, desc[UR60][R16.64] ;  /* 0x0000003c10a47981 */ /* 0x000724000c1e1500 */
[----:B---3--:R-:W-:-:S02]  /*c980*/  IMAD.WIDE R16, R4, 0x2, R98 ;  /* 0x0000000204107825 */ /* 0x008fc400078e0262 */
        /* <DEDUP_REMOVED lines=11> */
[----:B--2---:R-:W-:-:S02]  /*ca40*/  IMAD.WIDE R16, R4, 0x2, R96 ;  /* 0x0000000204107825 */ /* 0x004fc400078e0260 */
[----:B------:R-:W2:Y:S04]  /*ca50*/  LDL.64 R96, [R1+0x638] ;  /* 0x0006380001607983 */ /* 0x000ea80000100a00 */
[----:B------:R4:W2:Y:S02]  /*ca60*/  LDG.E.U16 R159, desc[UR60][R16.64] ;  /* 0x0000003c109f7981 */ /* 0x0008a4000c1e1500 */
[C---:B----4-:R-:W-:Y:S02]  /*ca70*/  IMAD.WIDE R16, R4.reuse, 0x2, R94 ;  /* 0x0000000204107825 */ /* 0x050fe400078e025e */
[----:B------:R-:W4:Y:S04]  /*ca80*/  LDL.64 R94, [R1+0x630] ;  /* 0x00063000015e7983 */ /* 0x000f280000100a00 */
[----:B------:R0:W4:Y:S02]  /*ca90*/  LDG.E.U16 R158, desc[UR60][R16.64] ;  /* 0x0000003c109e7981 */ /* 0x000124000c1e1500 */
[----:B0-----:R-:W-:-:S05]  /*caa0*/  IMAD.WIDE R16, R4, 0x2, R118 ;  /* 0x0000000204107825 */ /* 0x001fca00078e0276 */
        /* <DEDUP_REMOVED lines=11> */
[----:B---3--:R-:W-:-:S05]  /*cb60*/  IMAD.WIDE R16, R4, 0x2, R22 ;  /* 0x0000000204107825 */ /* 0x008fca00078e0216 */
[----:B------:R0:W3:Y:S02]  /*cb70*/  LDG.E.U16 R23, desc[UR60][R16.64] ;  /* 0x0000003c10177981 */ /* 0x0000e4000c1e1500 */
[----:B0-----:R-:W-:-:S05]  /*cb80*/  IMAD.WIDE R16, R4, 0x2, R106 ;  /* 0x0000000204107825 */ /* 0x001fca00078e026a */
        /* <DEDUP_REMOVED lines=13> */
[----:B--2---:R-:W-:-:S05]  /*cc60*/  IMAD.WIDE R16, R4, 0x2, R96 ;  /* 0x0000000204107825 */ /* 0x004fca00078e0260 */
[----:B------:R4:W2:Y:S04]  /*cc70*/  LDG.E.U16 R0, desc[UR60][R16.64] ;  /* 0x0000003c10007981 */ /* 0x0008a8000c1e1500 */
[----:B------:R0:W-:Y:S04]  /*cc80*/  STL [R1+0xd78], R4 ;  /* 0x000d780401007387 */ /* 0x0001e80000100800 */
[----:B------:R-:W-:Y:S04]  /*cc90*/  STL [R1+0xd7c], R14 ;  /* 0x000d7c0e01007387 */ /* 0x000fe80000100800 */
[----:B------:R-:W-:Y:S04]  /*cca0*/  STL [R1+0xd80], R13 ;  /* 0x000d800d01007387 */ /* 0x000fe80000100800 */
[----:B------:R-:W-:Y:S04]  /*ccb0*/  STL [R1+0xd84], R12 ;  /* 0x000d840c01007387 */ /* 0x000fe80000100800 */
[----:B------:R-:W-:Y:S04]  /*ccc0*/  STL [R1+0xd88], R11 ;  /* 0x000d880b01007387 */ /* 0x000fe80000100800 */
[----:B------:R-:W-:Y:S01]  /*ccd0*/  STL [R1+0xd8c], R10 ;  /* 0x000d8c0a01007387 */ /* 0x000fe20000100800 */
[----:B----4-:R-:W-:-:S06]  /*cce0*/  IMAD.WIDE R16, R4, 0x2, R94 ;  /* 0x0000000204107825 */ /* 0x010fcc00078e025e */
[----:B------:R-:W4:Y:S04]  /*ccf0*/  LDG.E.U16 R16, desc[UR60][R16.64] ;  /* 0x0000003c10107981 */ /* 0x000f28000c1e1500 */
[----:B------:R-:W-:Y:S04]  /*cd00*/  STL [R1+0xd90], R9 ;  /* 0x000d900901007387 */ /* 0x000fe80000100800 */
[----:B0-----:R-:W4:Y:S01]  /*cd10*/  LDL R4, [R1+0x224] ;  /* 0x0002240001047983 */ /* 0x001f220000100800 */
[----:B------:R-:W-:Y:S06]  /*cd20*/  BAR.SYNC.DEFER_BLOCKING 0x0 ;  /* 0x0000000000007b1d */ /* 0x000fec0000010000 */
        /* <DEDUP_REMOVED lines=82> */
[----:B------:R1:W-:Y:S04]  /*d250*/  STS.U16 [R9+0x14280], R70 ;  /* 0x0142804609007388 */ /* 0x0003e80000000400 */
[----:B0-----:R-:W4:Y:S04]  /*d260*/  LDL.64 R72, [R1+0xae8] ;  /* 0x000ae80001487983 */ /* 0x001f280000100a00 */
[----:B------:R-:W4:Y:S04]  /*d270*/  LDL.64 R12, [R1+0xb08] ;  /* 0x000b0800010c7983 */ /* 0x000f280000100a00 */
[----:B-1----:R-:W4:Y:S04]  /*d280*/  LDL.64 R70, [R1+0xae0] ;  /* 0x000ae00001467983 */ /* 0x002f280000100a00 */
        /* <DEDUP_REMOVED lines=12> */
[----:B------:R0:W-:Y:S04]  /*d350*/  STS.U16 [R9+0x16e80], R22 ;  /* 0x016e801609007388 */ /* 0x0001e80000000400 */
[----:B------:R1:W-:Y:S04]  /*d360*/  STS.U16 [R8+0x10300], R68 ;  /* 0x0103004408007388 */ /* 0x0003e80000000400 */
[----:B------:R-:W3:Y:S04]  /*d370*/  LDL.64 R10, [R1+0xb00] ;  /* 0x000b0000010a7983 */ /* 0x000ee80000100a00 */
[----:B0-----:R-:W3:Y:S04]  /*d380*/  LDL.64 R22, [R1+0xaf0] ;  /* 0x000af00001167983 */ /* 0x001ee80000100a00 */
[----:B-1----:R-:W3:Y:S01]  /*d390*/  LDL.64 R68, [R1+0xaf8] ;  /* 0x000af80001447983 */ /* 0x002ee20000100a00 */
[----:B------:R-:W-:-:S02]  /*d3a0*/  MOV R174, UR7 ;  /* 0x0000000700ae7c02 */ /* 0x000fc40008000f00 */
[----:B------:R-:W-:Y:S01]  /*d3b0*/  MOV R175, UR6 ;  /* 0x0000000600af7c02 */ /* 0x000fe20008000f00 */
[----:B------:R-:W-:Y:S01]  /*d3c0*/  STL [R1+0xd94], R8 ;  /* 0x000d940801007387 */ /* 0x000fe20000100800 */
[----:B------:R-:W-:Y:S02]  /*d3d0*/  MOV R176, UR5 ;  /* 0x0000000500b07c02 */ /* 0x000fe40008000f00 */
[----:B------:R-:W-:Y:S01]  /*d3e0*/  MOV R177, UR4 ;  /* 0x0000000400b17c02 */ /* 0x000fe20008000f00 */
[----:B------:R-:W-:Y:S04]  /*d3f0*/  STL [R1+0xd98], R7 ;  /* 0x000d980701007387 */ /* 0x000fe80000100800 */
[----:B------:R-:W-:Y:S04]  /*d400*/  STL [R1+0xd9c], R174 ;  /* 0x000d9cae01007387 */ /* 0x000fe80000100800 */
[----:B------:R-:W-:Y:S04]  /*d410*/  STL [R1+0xda0], R175 ;  /* 0x000da0af01007387 */ /* 0x000fe80000100800 */
[----:B------:R-:W-:Y:S04]  /*d420*/  STL [R1+0xda4], R176 ;  /* 0x000da4b001007387 */ /* 0x000fe80000100800 */
[----:B------:R-:W-:Y:S04]  /*d430*/  STL [R1+0xda8], R177 ;  /* 0x000da8b101007387 */ /* 0x000fe80000100800 */
[----:B------:R-:W3:Y:S04]  /*d440*/  LDL.64 R116, [R1+0xb18] ;  /* 0x000b180001747983 */ /* 0x000ee80000100a00 */
[----:B------:R-:W3:Y:S01]  /*d450*/  LDL.64 R114, [R1+0xb10] ;  /* 0x000b100001727983 */ /* 0x000ee20000100a00 */
[----:B------:R-:W0:Y:S03]  /*d460*/  S2R R14, SR_CgaCtaId ;  /* 0x00000000000e7919 */ /* 0x000e260000008800 */
        /* <DEDUP_REMOVED lines=29> */
[----:B--2---:R1:W-:Y:S04]  /*d640*/  STS.U16 [R7+0x14f80], R0 ;  /* 0x014f800007007388 */ /* 0x0043e80000000400 */
[----:B----4-:R2:W-:Y:S01]  /*d650*/  STS.U16 [R7+0x16f80], R16 ;  /* 0x016f801007007388 */ /* 0x0105e20000000400 */
[----:B------:R4:W-:Y:S06]  /*d660*/  MEMBAR.ALL.CTA ;  /* 0x0000000000007992 */ /* 0x0009ec0000008000 */
[----:B----4-:R-:W4:Y:S01]  /*d670*/  FENCE.VIEW.ASYNC.S ;  /* 0x00000000000073c6 */ /* 0x010f220000000000 */
[----:B------:R-:W-:-:S02]  /*d680*/  MOV R9, 0x400 ;  /* 0x0000040000097802 */ /* 0x000fc40000000f00 */
[----:B------:R-:W-:Y:S01]  /*d690*/  R2UR UR58, R4 ;  /* 0x00000000043a72ca */ /* 0x000fe200000e0000 */
[----:B------:R-:W-:Y:S01]  /*d6a0*/  UMOV UR57, 0x40000040 ;  /* 0x4000004000397882 */ /* 0x000fe20000000000 */
[----:B0-----:R-:W-:Y:S01]  /*d6b0*/  LEA R9, R14, R9, 0x18 ;  /* 0x000000090e097211 */ /* 0x001fe200078ec0ff */
[----:B------:R-:W-:Y:S01]  /*d6c0*/  UMOV UR59, 0x40000040 ;  /* 0x40000040003b7882 */ /* 0x000fe20000000000 */
[----:B------:R-:W3:Y:S02]  /*d6d0*/  LDL.64 R112, [R1+0xad8] ;  /* 0x000ad80001707983 */ /* 0x000ee40000100a00 */
[----:B------:R-:W-:Y:S02]  /*d6e0*/  SHF.R.U32.HI R9, RZ, 0x4, R9 ;  /* 0x00000004ff097819 */ /* 0x000fe40000011609 */
[----:B------:R-:W3:Y:S04]  /*d6f0*/  LDL.64 R110, [R1+0xad0] ;  /* 0x000ad000016e7983 */ /* 0x000ee80000100a00 */
[----:B------:R-:W3:Y:S04]  /*d700*/  LDL.64 R108, [R1+0xac8] ;  /* 0x000ac800016c7983 */ /* 0x000ee80000100a00 */
[----:B------:R-:W3:Y:S04]  /*d710*/  LDL.64 R106, [R1+0xac0] ;  /* 0x000ac000016a7983 */ /* 0x000ee80000100a00 */
[----:B------:R-:W3:Y:S01]  /*d720*/  LDL.64 R104, [R1+0xab8] ;  /* 0x000ab80001687983 */ /* 0x000ee20000100a00 */
[----:B----4-:R-:W-:Y:S01]  /*d730*/  BAR.SYNC.DEFER_BLOCKING 0x0 ;  /* 0x0000000000007b1d */ /* 0x010fe20000010000 */
[----:B------:R-:W-:-:S04]  /*d740*/  SGXT.U32 R9, R9, 0xe ;  /* 0x0000000e0909781a */ /* 0x000fc80000000000 */
[----:B------:R-:W-:Y:S02]  /*d750*/  R2UR UR56, R9 ;  /* 0x00000000093872ca */ /* 0x000fe400000e0000 */
[----:B-1----:R-:W-:Y:S01]  /*d760*/  MOV R0, UR58 ;  /* 0x0000003a00007c02 */ /* 0x002fe20008000f00 */
[----:B------:R-:W4:Y:S04]  /*d770*/  LDL.64 R102, [R1+0xab0] ;  /* 0x000ab00001667983 */ /* 0x000f280000100a00 */
[----:B------:R-:W4:Y:S04]  /*d780*/  LDL.64 R100, [R1+0xaa8] ;  /* 0x000aa80001647983 */ /* 0x000f280000100a00 */
[----:B------:R-:W4:Y:S04]  /*d790*/  LDL.64 R98, [R1+0xaa0] ;  /* 0x000aa00001627983 */ /* 0x000f280000100a00 */
[----:B------:R-:W4:Y:S01]  /*d7a0*/  LDL.64 R96, [R1+0xa98] ;  /* 0x000a980001607983 */ /* 0x000f220000100a00 */
[----:B------:R-:W-:-:S03]  /*d7b0*/  WARPGROUP.ARRIVE ;  /* 0x00000000000079c5 */ /* 0x000fc60000000000 */
[----:B------:R-:W4:Y:S04]  /*d7c0*/  LDL.64 R94, [R1+0xa90] ;  /* 0x000a9000015e7983 */ /* 0x000f280000100a00 */
[----:B------:R-:W4:Y:S01]  /*d7d0*/  LDL.64 R92, [R1+0xa88] ;  /* 0x000a8800015c7983 */ /* 0x000f220000100a00 */
[----:B------:R-:W-:Y:S03]  /*d7e0*/  HGMMA.64x32x16.F32 R152, gdesc[UR56].tnspA, RZ, !UPT, gsb0 ;  /* 0x20600000389879f0 */ /* 0x000fe6000c0008ff */
[----:B------:R-:W4:Y:S01]  /*d7f0*/  LDL.64 R90, [R1+0xa80] ;  /* 0x000a8000015a7983 */ /* 0x000f220000100a00 */
[----:B------:R-:W-:Y:S02]  /*d800*/  MOV R67, UR15 ;  /* 0x0000000f00437c02 */ /* 0x000fe40008000f00 */
[----:B------:R-:W-:Y:S01]  /*d810*/  MOV R66, UR14 ;  /* 0x0000000e00427c02 */ /* 0x000fe20008000f00 */
[----:B------:R-:W4:Y:S01]  /*d820*/  LDL.64 R88, [R1+0xa78] ;  /* 0x000a780001587983 */ /* 0x000f220000100a00 */
[----:B------:R-:W-:-:S02]  /*d830*/  MOV R65, UR13 ;  /* 0x0000000d00417c02 */ /* 0x000fc40008000f00 */
[----:B------:R-:W-:Y:S01]  /*d840*/  MOV R64, UR12 ;  /* 0x0000000c00407c02 */ /* 0x000fe20008000f00 */
[----:B------:R-:W4:Y:S01]  /*d850*/  LDL.64 R86, [R1+0xa70] ;  /* 0x000a700001567983 */ /* 0x000f220000100a00 */
[----:B------:R-:W-:Y:S02]  /*d860*/  MOV R63, UR19 ;  /* 0x00000013003f7c02 */ /* 0x000fe40008000f00 */
[----:B------:R-:W-:Y:S01]  /*d870*/  MOV R62, UR18 ;  /* 0x00000012003e7c02 */ /* 0x000fe20008000f00 */
        /* <DEDUP_REMOVED lines=9> */
[----:B------:R-:W4:Y:S04]  /*d910*/  LDL.64 R80, [R1+0xa58] ;  /* 0x000a580001507983 */ /* 0x000f280000100a00 */
[----:B------:R-:W4:Y:S01]  /*d920*/  LDL.64 R78, [R1+0xa50] ;  /* 0x000a5000014e7983 */ /* 0x000f220000100a00 */
[----:B------:R-:W-:-:S02]  /*d930*/  MOV R55, UR27 ;  /* 0x0000001b00377c02 */ /* 0x000fc40008000f00 */
[----:B------:R-:W-:Y:S01]  /*d940*/  MOV R54, UR26 ;  /* 0x0000001a00367c02 */ /* 0x000fe20008000f00 */
[----:B------:R-:W4:Y:S01]  /*d950*/  LDL.64 R76, [R1+0xa48] ;  /* 0x000a4800014c7983 */ /* 0x000f220000100a00 */
[----:B------:R-:W-:Y:S02]  /*d960*/  MOV R53, UR25 ;  /* 0x0000001900357c02 */ /* 0x000fe40008000f00 */
[----:B------:R-:W-:Y:S01]  /*d970*/  MOV R52, UR24 ;  /* 0x0000001800347c02 */ /* 0x000fe20008000f00 */
[----:B------:R-:W4:Y:S01]  /*d980*/  LDL.64 R74, [R1+0xa40] ;  /* 0x000a4000014a7983 */ /* 0x000f220000100a00 */
[----:B------:R-:W-:Y:S02]  /*d990*/  WARPGROUP.DEPBAR.LE gsb0, 0x0 ;  /* 0x00008000000079c5 */ /* 0x000fe40000010000 */
[----:B------:R-:W-:-:S06]  /*d9a0*/  WARPGROUP.ARRIVE ;  /* 0x00000000000079c5 */ /* 0x000fcc0000000000 */
[----:B------:R-:W-:Y:S01]  /*d9b0*/  HGMMA.64x32x16.F32 R152, gdesc[UR4].tnspA, R152, gsb0 ;  /* 0x20600000049879f0 */ /* 0x000fe20008000898 */
[----:B------:R-:W-:Y:S02]  /*d9c0*/  R2UR UR56, R72 ;  /* 0x00000000483872ca */ /* 0x000fe400000e0000 */
[----:B------:R-:W-:Y:S02]  /*d9d0*/  R2UR UR57, R73 ;  /* 0x00000000493972ca */ /* 0x000fe400000e0000 */
[----:B------:R-:W-:Y:S01]  /*d9e0*/  R2UR UR58, R70 ;  /* 0x00000000463a72ca */ /* 0x000fe200000e0000 */
[----:B------:R-:W4:Y:S01]  /*d9f0*/  LDL.64 R72, [R1+0xa38] ;  /* 0x000a380001487983 */ /* 0x000f220000100a00 */
[----:B------:R-:W-:Y:S02]  /*da00*/  R2UR UR59, R71 ;  /* 0x00000000473b72ca */ /* 0x000fe400000e0000 */
[----:B------:R-:W-:Y:S01]  /*da10*/  MOV R51, UR31 ;  /* 0x0000001f00337c02 */ /* 0x000fe20008000f00 */
[----:B------:R-:W4:Y:S04]  /*da20*/  LDL.64 R70, [R1+0xa30] ;  /* 0x000a300001467983 */ /* 0x000f280000100a00 */
[----:B------:R-:W-:-:S02]  /*da30*/  MOV R2, UR56 ;  /* 0x0000003800027c02 */ /* 0x000fc40008000f00 */
[----:B------:R-:W-:Y:S02]  /*da40*/  MOV R15, UR57 ;  /* 0x00000039000f7c02 */ /* 0x000fe40008000f00 */
[----:B--2---:R-:W-:Y:S02]  /*da50*/  MOV R16, UR58 ;  /* 0x0000003a00107c02 */ /* 0x004fe40008000f00 */
[----:B------:R-:W-:Y:S02]  /*da60*/  MOV R17, UR59 ;  /* 0x0000003b00117c02 */ /* 0x000fe40008000f00 */
[----:B---3--:R-:W-:Y:S02]  /*da70*/  R2UR UR56, R68 ;  /* 0x00000000443872ca */ /* 0x008fe400000e0000 */
[----:B------:R-:W-:Y:S02]  /*da80*/  R2UR UR57, R69 ;  /* 0x00000000453972ca */ /* 0x000fe400000e0000 */
[----:B------:R-:W-:Y:S01]  /*da90*/  R2UR UR58, R22 ;  /* 0x00000000163a72ca */ /* 0x000fe200000e0000 */
[----:B------:R-:W2:Y:S01]  /*daa0*/  LDL.64 R68, [R1+0xa28] ;  /* 0x000a280001447983 */ /* 0x000ea20000100a00 */
[----:B------:R-:W-:-:S02]  /*dab0*/  WARPGROUP.DEPBAR.LE gsb0, 0x0 ;  /* 0x00008000000079c5 */ /* 0x000fc40000010000 */
[----:B------:R-:W-:-:S06]  /*dac0*/  WARPGROUP.ARRIVE ;  /* 0x00000000000079c5 */ /* 0x000fcc0000000000 */
[----:B------:R-:W-:Y:S01]  /*dad0*/  HGMMA.64x32x16.F32 R152, gdesc[UR8].tnspA, R152, gsb0 ;  /* 0x20600000089879f0 */ /* 0x000fe20008000898 */
[----:B------:R-:W-:Y:S02]  /*dae0*/  R2UR UR59, R23 ;  /* 0x00000000173b72ca */ /* 0x000fe400000e0000 */
[----:B------:R-:W-:Y:S02]  /*daf0*/  MOV R20, UR58 ;  /* 0x0000003a00147c02 */ /* 0x000fe40008000f00 */
[----:B------:R-:W-:Y:S02]  /*db00*/  MOV R19, UR57 ;  /* 0x0000003900137c02 */ /* 0x000fe40008000f00 */
[----:B------:R-:W-:Y:S02]  /*db10*/  MOV R18, UR56 ;  /* 0x0000003800127c02 */ /* 0x000fe40008000f00 */
[----:B------:R-:W-:Y:S02]  /*db20*/  R2UR UR56, R12 ;  /* 0x000000000c3872ca */ /* 0x000fe400000e0000 */
[----:B------:R-:W-:-:S02]  /*db30*/  R2UR UR57, R13 ;  /* 0x000000000d3972ca */ /* 0x000fc400000e0000 */
[----:B------:R-:W-:Y:S01]  /*db40*/  R2UR UR58, R10 ;  /* 0x000000000a3a72ca */ /* 0x000fe200000e0000 */
[----:B------:R-:W3:Y:S01]  /*db50*/  LDL.64 R12, [R1+0xa20] ;  /* 0x000a2000010c7983 */ /* 0x000ee20000100a00 */
[----:B------:R-:W-:Y:S02]  /*db60*/  MOV R21, UR59 ;  /* 0x0000003b00157c02 */ /* 0x000fe40008000f00 */
[----:B------:R-:W-:Y:S02]  /*db70*/  R2UR UR59, R11 ;  /* 0x000000000b3b72ca */ /* 0x000fe400000e0000 */
[----:B------:R-:W2:Y:S03]  /*db80*/  LDL.64 R10, [R1+0xa18] ;  /* 0x000a1800010a7983 */ /* 0x000ea60000100a00 */
[----:B------:R-:W-:Y:S02]  /*db90*/  MOV R22, UR56 ;  /* 0x0000003800167c02 */ /* 0x000fe40008000f00 */
[----:B------:R-:W-:-:S02]  /*dba0*/  MOV R23, UR57 ;  /* 0x0000003900177c02 */ /* 0x000fc40008000f00 */
[----:B------:R-:W-:Y:S02]  /*dbb0*/  MOV R168, UR58 ;  /* 0x0000003a00a87c02 */ /* 0x000fe40008000f00 */
[----:B------:R-:W-:Y:S02]  /*dbc0*/  R2UR UR56, R116 ;  /* 0x00000000743872ca */ /* 0x000fe400000e0000 */
[----:B------:R-:W-:Y:S02]  /*dbd0*/  MOV R169, UR59 ;  /* 0x0000003b00a97c02 */ /* 0x000fe40008000f00 */
[----:B------:R-:W-:Y:S02]  /*dbe0*/  R2UR UR57, R117 ;  /* 0x00000000753972ca */ /* 0x000fe400000e0000 */
[----:B------:R-:W-:Y:S02]  /*dbf0*/  R2UR UR58, R114 ;  /* 0x00000000723a72ca */ /* 0x000fe400000e0000 */
[----:B------:R-:W-:Y:S01]  /*dc00*/  R2UR UR59, R115 ;  /* 0x00000000733b72ca */ /* 0x000fe200000e0000 */
[----:B------:R-:W-:-:S02]  /*dc10*/  WARPGROUP.DEPBAR.LE gsb0, 0x0 ;  /* 0x00008000000079c5 */ /* 0x000fc40000010000 */
[----:B------:R-:W-:-:S10]  /*dc20*/  WARPGROUP.ARRIVE ;  /* 0x00000000000079c5 */ /* 0x000fd40000000000 */
[----:B------:R-:W-:Y:S01]  /*dc30*/  HGMMA.64x32x16.F32 R152, gdesc[UR56].tnspA, R152, gsb0 ;  /* 0x20600000389879f0 */ /* 0x000fe20008000898 */
[----:B------:R-:W-:Y:S02]  /*dc40*/  R2UR UR59, R169 ;  /* 0x00000000a93b72ca */ /* 0x000fe400000e0000 */
[----:B------:R-:W-:Y:S02]  /*dc50*/  R2UR UR58, R168 ;  /* 0x00000000a83a72ca */ /* 0x000fe400000e0000 */
[----:B------:R-:W-:Y:S02]  /*dc60*/  R2UR UR57, R23 ;  /* 0x00000000173972ca */ /* 0x000fe400000e0000 */
[----:B------:R-:W-:Y:S02]  /*dc70*/  R2UR UR56, R22 ;  /* 0x00000000163872ca */ /* 0x000fe400000e0000 */
[----:B------:R-:W-:Y:S01]  /*dc80*/  MOV R50, UR30 ;  /* 0x0000001e00327c02 */ /* 0x000fe20008000f00 */
[----:B------:R-:W3:Y:S01]  /*dc90*/  LDL.64 R22, [R1+0x610] ;  /* 0x0006100001167983 */ /* 0x000ee20000100a00 */
[----:B------:R-:W-:-:S02]  /*dca0*/  WARPGROUP.DEPBAR.LE gsb0, 0x0 ;  /* 0x00008000000079c5 */ /* 0x000fc40000010000 */
[----:B------:R-:W-:-:S07]  /*dcb0*/  WARPGROUP.ARRIVE ;  /* 0x00000000000079c5 */ /* 0x000fce0000000000 */
[----:B------:R-:W-:Y:S01]  /*dcc0*/  HGMMA.64x32x16.F32 R152, gdesc[UR56].tnspA, R152, gsb0 ;  /* 0x20600000389879f0 */ /* 0x000fe20008000898 */
[----:B------:R-:W-:Y:S02]  /*dcd0*/  R2UR UR59, R21 ;  /* 0x00000000153b72ca */ /* 0x000fe400000e0000 */
[----:B------:R-:W-:Y:S02]  /*dce0*/  R2UR UR58, R20 ;  /* 0x00000000143a72ca */ /* 0x000fe400000e0000 */
[----:B------:R-:W-:Y:S01]  /*dcf0*/  R2UR UR57, R19 ;  /* 0x00000000133972ca */ /* 0x000fe200000e0000 */
[----:B------:R-:W3:Y:S01]  /*dd00*/  LDL.64 R20, [R1+0x608] ;  /* 0x0006080001147983 */ /* 0x000ee20000100a00 */
[----:B------:R-:W-:Y:S02]  /*dd10*/  R2UR UR56, R18 ;  /* 0x00000000123872ca */ /* 0x000fe400000e0000 */
[----:B------:R-:W-:Y:S01]  /*dd20*/  R2UR UR8, R112 ;  /* 0x00000000700872ca */ /* 0x000fe200000e0000 */
        /* <DEDUP_REMOVED lines=15> */
[----:B------:R-:W-:Y:S01]  /*de20*/  R2UR UR11, R111 ;  /* 0x000000006f0b72ca */ /* 0x000fe200000e0000 */
[----:B------:R-:W-:Y:S02]  /*de30*/  WARPGROUP.DEPBAR.LE gsb0, 0x0 ;  /* 0x00008000000079c5 */ /* 0x000fe40000010000 */
[----:B------:R-:W-:-:S10]  /*de40*/  WARPGROUP.ARRIVE ;  /* 0x00000000000079c5 */ /* 0x000fd40000000000 */
[----:B------:R-:W-:Y:S01]  /*de50*/  HGMMA.64x32x16.F32 R152, gdesc[UR8].tnspA, R152, gsb0 ;  /* 0x20600000089879f0 */ /* 0x000fe20008000898 */
[----:B------:R-:W-:Y:S02]  /*de60*/  R2UR UR12, R108 ;  /* 0x000000006c0c72ca */ /* 0x000fe400000e0000 */
[----:B------:R-:W-:Y:S02]  /*de70*/  R2UR UR13, R109 ;  /* 0x000000006d0d72ca */ /* 0x000fe400000e0000 */
[----:B------:R-:W-:Y:S02]  /*de80*/  R2UR UR14, R106 ;  /* 0x000000006a0e72ca */ /* 0x000fe400000e0000 */
[----:B------:R-:W-:Y:S01]  /*de90*/  R2UR UR15, R107 ;  /* 0x000000006b0f72ca */ /* 0x000fe200000e0000 */
[----:B------:R-:W-:Y:S02]  /*dea0*/  WARPGROUP.DEPBAR.LE gsb0, 0x0 ;  /* 0x00008000000079c5 */ /* 0x000fe40000010000 */
[----:B------:R-:W-:-:S10]  /*deb0*/  WARPGROUP.ARRIVE ;  /* 0x00000000000079c5 */ /* 0x000fd40000000000 */
[----:B------:R-:W-:Y:S01]  /*dec0*/  HGMMA.64x32x16.F32 R152, gdesc[UR12].tnspA, R152, gsb0 ;  /* 0x206000000c9879f0 */ /* 0x000fe20008000898 */
[----:B------:R-:W-:Y:S02]  /*ded0*/  R2UR UR16, R104 ;  /* 0x00000000681072ca */ /* 0x000fe400000e0000 */
[----:B------:R-:W-:Y:S02]  /*dee0*/  R2UR UR17, R105 ;  /* 0x00000000691172ca */ /* 0x000fe400000e0000 */
[----:B----4-:R-:W-:Y:S02]  /*def0*/  R2UR UR18, R102 ;  /* 0x00000000661272ca */ /* 0x010fe400000e0000 */
        /* <DEDUP_REMOVED lines=18> */
[----:B------:R-:W-:Y:S02]  /*e020*/  MOV R49, UR29 ;  /* 0x0000001d00317c02 */ /* 0x000fe40008000f00 */
[----:B------:R-:W-:Y:S02]  /*e030*/  MOV R48, UR28 ;  /* 0x0000001c00307c02 */ /* 0x000fe40008000f00 */
[----:B------:R-:W-:Y:S02]  /*e040*/  R2UR UR28, R92 ;  /* 0x000000005c1c72ca */ /* 0x000fe400000e0000 */
[----:B------:R-:W-:Y:S02]  /*e050*/  R2UR UR29, R93 ;  /* 0x000000005d1d72ca */ /* 0x000fe400000e0000 */
[----:B------:R-:W-:Y:S02]  /*e060*/  R2UR UR30, R90 ;  /* 0x000000005a1e72ca */ /* 0x000fe400000e0000 */
[----:B------:R-:W-:Y:S01]  /*e070*/  R2UR UR31, R91 ;  /* 0x000000005b1f72ca */ /* 0x000fe200000e0000 */
[----:B------:R-:W-:-:S02]  /*e080*/  WARPGROUP.DEPBAR.LE gsb0, 0x0 ;  /* 0x00008000000079c5 */ /* 0x000fc40000010000 */
[----:B------:R-:W-:-:S10]  /*e090*/  WARPGROUP.ARRIVE ;  /* 0x00000000000079c5 */ /* 0x000fd40000000000 */
[----:B------:R-:W-:Y:S01]  /*e0a0*/  HGMMA.64x32x16.F32 R152, gdesc[UR28].tnspA, R152, gsb0 ;  /* 0x206000001c9879f0 */ /* 0x000fe20008000898 */
[----:B------:R-:W-:Y:S02]  /*e0b0*/  MOV R47, UR35 ;  /* 0x00000023002f7c02 */ /* 0x000fe40008000f00 */
[----:B------:R-:W-:Y:S02]  /*e0c0*/  MOV R46, UR34 ;  /* 0x00000022002e7c02 */ /* 0x000fe40008000f00 */
[----:B------:R-:W-:Y:S02]  /*e0d0*/  MOV R45, UR33 ;  /* 0x00000021002d7c02 */ /* 0x000fe40008000f00 */
[----:B------:R-:W-:Y:S02]  /*e0e0*/  MOV R44, UR32 ;  /* 0x00000020002c7c02 */ /* 0x000fe40008000f00 */
[----:B------:R-:W-:Y:S02]  /*e0f0*/  R2UR UR32, R88 ;  /* 0x00000000582072ca */ /* 0x000fe400000e0000 */
[----:B------:R-:W-:-:S02]  /*e100*/  R2UR UR33, R89 ;  /* 0x00000000592172ca */ /* 0x000fc400000e0000 */
[----:B------:R-:W-:Y:S02]  /*e110*/  R2UR UR34, R86 ;  /* 0x00000000562272ca */ /* 0x000fe400000e0000 */
[----:B------:R-:W-:Y:S01]  /*e120*/  R2UR UR35, R87 ;  /* 0x00000000572372ca */ /* 0x000fe200000e0000 */
[----:B------:R-:W-:Y:S02]  /*e130*/  WARPGROUP.DEPBAR.LE gsb0, 0x0 ;  /* 0x00008000000079c5 */ /* 0x000fe40000010000 */
        /* <DEDUP_REMOVED lines=9> */
[----:B--2---:R-:W-:Y:S02]  /*e1d0*/  R2UR UR4, R10 ;  /* 0x000000000a0472ca */ /* 0x004fe400000e0000 */
[----:B------:R-:W-:Y:S02]  /*e1e0*/  R2UR UR5, R11 ;  /* 0x000000000b0572ca */ /* 0x000fe400000e0000 */
[----:B------:R-:W-:Y:S01]  /*e1f0*/  R2UR UR6, R8 ;  /* 0x00000000080672ca */ /* 0x000fe200000e0000 */
[----:B------:R-:W2:Y:S01]  /*e200*/  LDL.64 R10, [R1+0x9f8] ;  /* 0x0009f800010a7983 */ /* 0x000ea20000100a00 */
[----:B------:R-:W-:Y:S02]  /*e210*/  R2UR UR39, R83 ;  /* 0x00000000532772ca */ /* 0x000fe400000e0000 */
[----:B------:R-:W-:-:S02]  /*e220*/  R2UR UR7, R9 ;  /* 0x00000000090772ca */ /* 0x000fc400000e0000 */
[----:B------:R-:W-:Y:S01]  /*e230*/  MOV R39, UR43 ;  /* 0x0000002b00277c02 */ /* 0x000fe20008000f00 */
[----:B------:R-:W4:Y:S01]  /*e240*/  LDL.64 R8, [R1+0x5f8] ;  /* 0x0005f80001087983 */ /* 0x000f220000100a00 */
[----:B------:R-:W-:Y:S02]  /*e250*/  WARPGROUP.DEPBAR.LE gsb0, 0x0 ;  /* 0x00008000000079c5 */ /* 0x000fe40000010000 */
[----:B------:R-:W-:Y:S01]  /*e260*/  WARPGROUP.ARRIVE ;  /* 0x00000000000079c5 */ /* 0x000fe20000000000 */
[----:B------:R-:W-:Y:S02]  /*e270*/  MOV R38, UR42 ;  /* 0x0000002a00267c02 */ /* 0x000fe40008000f00 */
[----:B------:R-:W-:Y:S02]  /*e280*/  MOV R37, UR41 ;  /* 0x0000002900257c02 */ /* 0x000fe40008000f00 */
[----:B------:R-:W-:Y:S01]  /*e290*/  MOV R36, UR40 ;  /* 0x0000002800247c02 */ /* 0x000fe20008000f00 */
[----:B------:R-:W-:Y:S01]  /*e2a0*/  HGMMA.64x32x16.F32 R152, gdesc[UR36].tnspA, R152, gsb0 ;  /* 0x20600000249879f0 */ /* 0x000fe20008000898 */
[----:B------:R-:W-:-:S02]  /*e2b0*/  R2UR UR40, R80 ;  /* 0x00000000502872ca */ /* 0x000fc400000e0000 */
[----:B------:R-:W-:Y:S02]  /*e2c0*/  MOV R35, UR47 ;  /* 0x0000002f00237c02 */ /* 0x000fe40008000f00 */
[----:B------:R-:W-:Y:S02]  /*e2d0*/  MOV R34, UR46 ;  /* 0x0000002e00227c02 */ /* 0x000fe40008000f00 */
[----:B------:R-:W-:Y:S02]  /*e2e0*/  MOV R33, UR45 ;  /* 0x0000002d00217c02 */ /* 0x000fe40008000f00 */
[----:B------:R-:W-:Y:S02]  /*e2f0*/  MOV R29, UR44 ;  /* 0x0000002c001d7c02 */ /* 0x000fe40008000f00 */
[----:B------:R-:W-:Y:S02]  /*e300*/  MOV R28, UR51 ;  /* 0x00000033001c7c02 */ /* 0x000fe40008000f00 */
[----:B------:R-:W-:-:S02]  /*e310*/  MOV R32, UR50 ;  /* 0x0000003200207c02 */ /* 0x000fc40008000f00 */
[----:B------:R-:W-:Y:S02]  /*e320*/  MOV R31, UR49 ;  /* 0x00000031001f7c02 */ /* 0x000fe40008000f00 */
[----:B------:R-:W-:Y:S02]  /*e330*/  MOV R30, UR48 ;  /* 0x00000030001e7c02 */ /* 0x000fe40008000f00 */
[----:B------:R-:W-:Y:S02]  /*e340*/  MOV R27, UR55 ;  /* 0x00000037001b7c02 */ /* 0x000fe40008000f00 */
[----:B------:R-:W-:Y:S02]  /*e350*/  MOV R26, UR54 ;  /* 0x00000036001a7c02 */ /* 0x000fe40008000f00 */
[----:B------:R-:W-:Y:S02]  /*e360*/  MOV R25, UR53 ;  /* 0x0000003500197c02 */ /* 0x000fe40008000f00 */
[----:B------:R-:W-:Y:S01]  /*e370*/  MOV R24, UR52 ;  /* 0x0000003400187c02 */ /* 0x000fe20008000f00 */
[----:B---3--:R-:W-:Y:S01]  /*e380*/  IMAD.WIDE R16, R3, 0x2, R16 ;  /* 0x0000000203107825 */ /* 0x008fe200078e0210 */
[----:B------:R-:W-:Y:S01]  /*e390*/  R2UR UR41, R81 ;  /* 0x00000000512972ca */ /* 0x000fe200000e0000 */
[----:B------:R-:W3:Y:S01]  /*e3a0*/  LDL.64 R82, [R1+0x3c8] ;  /* 0x0003c80001527983 */ /* 0x000ee20000100a00 */
[----:B------:R-:W-:-:S02]  /*e3b0*/  R2UR UR42, R78 ;  /* 0x000000004e2a72ca */ /* 0x000fc400000e0000 */
[----:B------:R-:W-:Y:S01]  /*e3c0*/  R2UR UR43, R79 ;  /* 0x000000004f2b72ca */ /* 0x000fe200000e0000 */
[----:B------:R-:W-:Y:S01]  /*e3d0*/  IMAD.WIDE R18, R3, 0x2, R18 ;  /* 0x0000000203127825 */ /* 0x000fe200078e0212 */
[----:B------:R-:W-:Y:S01]  /*e3e0*/  R2UR UR33, R45 ;  /* 0x000000002d2172ca */ /* 0x000fe200000e0000 */
[----:B------:R-:W3:Y:S01]  /*e3f0*/  LDL.64 R78, [R1+0x4a8] ;  /* 0x0004a800014e7983 */ /* 0x000ee20000100a00 */
[----:B------:R-:W-:Y:S02]  /*e400*/  R2UR UR32, R44 ;  /* 0x000000002c2072ca */ /* 0x000fe400000e0000 */
[----:B------:R-:W-:Y:S01]  /*e410*/  R2UR UR20, R56 ;  /* 0x00000000381472ca */ /* 0x000fe200000e0000 */
[----:B------:R-:W3:Y:S01]  /*e420*/  LDL.64 R44, [R1+0x5c8] ;  /* 0x0005c800012c7983 */ /* 0x000ee20000100a00 */
[----:B------:R-:W-:-:S04]  /*e430*/  IMAD.WIDE R22, R3, 0x2, R22 ;  /* 0x0000000203167825 */ /* 0x000fc800078e0216 */
[----:B------:R-:W-:Y:S01]  /*e440*/  IMAD.WIDE R20, R3, 0x2, R20 ;  /* 0x0000000203147825 */ /* 0x000fe200078e0214 */
[----:B------:R-:W-:Y:S01]  /*e450*/  R2UR UR27, R55 ;  /* 0x00000000371b72ca */ /* 0x000fe200000e0000 */
[----:B------:R0:W3:Y:S01]  /*e460*/  LDG.E.U16 R56, desc[UR60][R18.64] ;  /* 0x0000003c12387981 */ /* 0x0000e2000c1e1500 */
[----:B------:R-:W-:Y:S02]  /*e470*/  R2UR UR26, R54 ;  /* 0x00000000361a72ca */ /* 0x000fe400000e0000 */
[----:B------:R-:W-:Y:S01]  /*e480*/  R2UR UR25, R53 ;  /* 0x00000000351972ca */ /* 0x000fe200000e0000 */
[----:B------:R-:W3:Y:S01]  /*e490*/  LDG.E.U16 R54, desc[UR60][R20.64] ;  /* 0x0000003c14367981 */ /* 0x000ee2000c1e1500 */
[----:B------:R-:W-:Y:S02]  /*e4a0*/  R2UR UR24, R52 ;  /* 0x00000000341872ca */ /* 0x000fe400000e0000 */
[----:B------:R-:W-:Y:S01]  /*e4b0*/  R2UR UR19, R63 ;  /* 0x000000003f1372ca */ /* 0x000fe200000e0000 */
[----:B------:R-:W3:Y:S01]  /*e4c0*/  LDL.64 R80, [R1+0x4c8] ;  /* 0x0004c80001507983 */ /* 0x000ee20000100a00 */
[----:B------:R-:W-:-:S02]  /*e4d0*/  R2UR UR18, R62 ;  /* 0x000000003e1272ca */ /* 0x000fc400000e0000 */
[----:B------:R-:W-:Y:S01]  /*e4e0*/  R2UR UR29, R49 ;  /* 0x00000000311d72ca */ /* 0x000fe200000e0000 */
[----:B------:R-:W3:Y:S01]  /*e4f0*/  LDL.64 R84, [R1+0x310] ;  /* 0x0003100001547983 */ /* 0x000ee20000100a00 */
[----:B------:R-:W-:Y:S02]  /*e500*/  WARPGROUP.DEPBAR.LE gsb0, 0x0 ;  /* 0x00008000000079c5 */ /* 0x000fe40000010000 */
[----:B------:R-:W-:Y:S01]  /*e510*/  WARPGROUP.ARRIVE ;  /* 0x00000000000079c5 */ /* 0x000fe20000000000 */
[----:B------:R-:W-:Y:S02]  /*e520*/  R2UR UR44, R76 ;  /* 0x000000004c2c72ca */ /* 0x000fe400000e0000 */
[----:B------:R-:W-:Y:S02]  /*e530*/  R2UR UR45, R77 ;  /* 0x000000004d2d72ca */ /* 0x000fe400000e0000 */
[----:B------:R-:W-:Y:S01]  /*e540*/  R2UR UR46, R74 ;  /* 0x000000004a2e72ca */ /* 0x000fe200000e0000 */
[----:B------:R-:W-:Y:S01]  /*e550*/  HGMMA.64x32x16.F32 R152, gdesc[UR40].tnspA, R152, gsb0 ;  /* 0x20600000289879f0 */ /* 0x000fe20008000898 */
[----:B------:R-:W-:-:S02]  /*e560*/  R2UR UR47, R75 ;  /* 0x000000004b2f72ca */ /* 0x000fc400000e0000 */
[----:B------:R-:W-:Y:S02]  /*e570*/  R2UR UR48, R72 ;  /* 0x00000000483072ca */ /* 0x000fe400000e0000 */
[----:B------:R-:W-:Y:S02]  /*e580*/  R2UR UR49, R73 ;  /* 0x00000000493172ca */ /* 0x000fe400000e0000 */
[----:B------:R-:W-:Y:S02]  /*e590*/  R2UR UR50, R70 ;  /* 0x00000000463272ca */ /* 0x000fe400000e0000 */
[----:B------:R-:W-:Y:S02]  /*e5a0*/  R2UR UR51, R71 ;  /* 0x00000000473372ca */ /* 0x000fe400000e0000 */
[----:B------:R-:W-:Y:S02]  /*e5b0*/  R2UR UR52, R68 ;  /* 0x00000000443472ca */ /* 0x000fe400000e0000 */
[----:B------:R-:W-:-:S02]  /*e5c0*/  R2UR UR53, R69 ;  /* 0x00000000453572ca */ /* 0x000fc400000e0000 */
[----:B------:R-:W-:Y:S02]  /*e5d0*/  R2UR UR54, R12 ;  /* 0x000000000c3672ca */ /* 0x000fe400000e0000 */
[----:B------:R-:W-:Y:S02]  /*e5e0*/  R2UR UR55, R13 ;  /* 0x000000000d3772ca */ /* 0x000fe400000e0000 */
[----:B------:R-:W-:Y:S01]  /*e5f0*/  R2UR UR39, R43 ;  /* 0x000000002b2772ca */ /* 0x000fe200000e0000 */
[----:B------:R-:W3:Y:S01]  /*e600*/  LDL.64 R12, [R1+0x5e8] ;  /* 0x0005e800010c7983 */ /* 0x000ee20000100a00 */
[----:B------:R-:W-:Y:S02]  /*e610*/  R2UR UR38, R42 ;  /* 0x000000002a2672ca */ /* 0x000fe400000e0000 */
[----:B------:R-:W-:Y:S01]  /*e620*/  R2UR UR40, R36 ;  /* 0x00000000242872ca */ /* 0x000fe200000e0000 */
[----:B------:R-:W3:Y:S01]  /*e630*/  LDL.64 R42, [R1+0x5c0] ;  /* 0x0005c000012a7983 */ /* 0x000ee20000100a00 */
[----:B0-----:R-:W-:-:S03]  /*e640*/  IMAD.WIDE R18, R3, 0x2, R14 ;  /* 0x0000000203127825 */ /* 0x001fc600078e020e */
[----:B------:R4:W3:Y:S04]  /*e650*/  LDG.E.U16 R36, desc[UR60][R16.64] ;  /* 0x0000003c10247981 */ /* 0x0008e8000c1e1500 */
[----:B------:R-:W3:Y:S01]  /*e660*/  LDL.64 R14, [R1+0x5a0] ;  /* 0x0005a000010e7983 */ /* 0x000ee20000100a00 */
[----:B------:R-:W-:Y:S02]  /*e670*/  R2UR UR37, R41 ;  /* 0x00000000292572ca */ /* 0x000fe400000e0000 */
[----:B------:R-:W-:Y:S01]  /*e680*/  R2UR UR36, R40 ;  /* 0x00000000282472ca */ /* 0x000fe200000e0000 */
[----:B------:R-:W3:Y:S04]  /*e690*/  LDL.64 R62, [R1+0x570] ;  /* 0x00057000013e7983 */ /* 0x000ee80000100a00 */
[----:B------:R-:W3:Y:S01]  /*e6a0*/  LDL.64 R40, [R1+0x5b0] ;  /* 0x0005b00001287983 */ /* 0x000ee20000100a00 */
[----:B------:R-:W-:-:S02]  /*e6b0*/  R2UR UR43, R39 ;  /* 0x00000000272b72ca */ /* 0x000fc400000e0000 */
[----:B------:R-:W-:Y:S01]  /*e6c0*/  R2UR UR42, R38 ;  /* 0x00000000262a72ca */ /* 0x000fe200000e0000 */
[----:B------:R-:W3:Y:S04]  /*e6d0*/  LDL.64 R70, [R1+0x528] ;  /* 0x0005280001467983 */ /* 0x000ee80000100a00 */
[----:B------:R-:W3:Y:S01]  /*e6e0*/  LDL.64 R38, [R1+0x580] ;  /* 0x0005800001267983 */ /* 0x000ee20000100a00 */
        /* <DEDUP_REMOVED lines=8> */
[----:B------:R-:W3:Y:S01]  /*e770*/  LDL.64 R58, [R1+0x520] ;  /* 0x00052000013a7983 */ /* 0x000ee20000100a00 */
[----:B------:R-:W-:Y:S02]  /*e780*/  R2UR UR31, R51 ;  /* 0x00000000331f72ca */ /* 0x000fe400000e0000 */
[----:B------:R-:W-:Y:S01]  /*e790*/  R2UR UR30, R50 ;  /* 0x00000000321e72ca */ /* 0x000fe200000e0000 */
[----:B------:R-:W3:Y:S01]  /*e7a0*/  LDL.64 R74, [R1+0x500] ;  /* 0x00050000014a7983 */ /* 0x000ee20000100a00 */
[----:B------:R-:W-:Y:S01]  /*e7b0*/  HGMMA.64x32x16.F32 R152, gdesc[UR44].tnspA, R152, gsb0 ;  /* 0x206000002c9879f0 */ /* 0x000fe20008000898 */
[----:B------:R-:W-:-:S02]  /*e7c0*/  R2UR UR15, R67 ;  /* 0x00000000430f72ca */ /* 0x000fc400000e0000 */
[----:B------:R-:W-:Y:S01]  /*e7d0*/  R2UR UR14, R66 ;  /* 0x00000000420e72ca */ /* 0x000fe200000e0000 */
[----:B------:R-:W3:Y:S01]  /*e7e0*/  LDL.64 R72, [R1+0x4f8] ;  /* 0x0004f80001487983 */ /* 0x000ee20000100a00 */
[----:B------:R-:W-:Y:S02]  /*e7f0*/  R2UR UR44, R29 ;  /* 0x000000001d2c72ca */ /* 0x000fe400000e0000 */
[----:B------:R-:W-:Y:S01]  /*e800*/  R2UR UR45, R33 ;  /* 0x00000000212d72ca */ /* 0x000fe200000e0000 */
[----:B------:R-:W3:Y:S01]  /*e810*/  LDL.64 R66, [R1+0x4f0] ;  /* 0x0004f00001427983 */ /* 0x000ee20000100a00 */
[----:B------:R-:W-:Y:S02]  /*e820*/  R2UR UR28, R48 ;  /* 0x00000000301c72ca */ /* 0x000fe400000e0000 */
[----:B------:R-:W-:Y:S01]  /*e830*/  R2UR UR35, R47 ;  /* 0x000000002f2372ca */ /* 0x000fe200000e0000 */
[----:B------:R-:W3:Y:S01]  /*e840*/  LDL.64 R76, [R1+0x478] ;  /* 0x00047800014c7983 */ /* 0x000ee20000100a00 */
[----:B------:R-:W-:-:S02]  /*e850*/  WARPGROUP.DEPBAR.LE gsb0, 0x0 ;  /* 0x00008000000079c5 */ /* 0x000fc40000010000 */
[----:B------:R-:W-:-:S06]  /*e860*/  WARPGROUP.ARRIVE ;  /* 0x00000000000079c5 */ /* 0x000fcc0000000000 */
[----:B------:R-:W-:Y:S03]  /*e870*/  HGMMA.64x32x16.F32 R152, gdesc[UR48].tnspA, R152, gsb0 ;  /* 0x20600000309879f0 */ /* 0x000fe60008000898 */
[----:B------:R-:W-:Y:S02]  /*e880*/  WARPGROUP.DEPBAR.LE gsb0, 0x0 ;  /* 0x00008000000079c5 */ /* 0x000fe40000010000 */
[----:B------:R-:W-:-:S06]  /*e890*/  WARPGROUP.ARRIVE ;  /* 0x00000000000079c5 */ /* 0x000fcc0000000000 */
[----:B------:R-:W-:Y:S01]  /*e8a0*/  HGMMA.64x32x16.F32 R152, gdesc[UR52].tnspA, R152, gsb0 ;  /* 0x20600000349879f0 */ /* 0x000fe20008000898 */
[----:B------:R-:W-:Y:S02]  /*e8b0*/  R2UR UR51, R28 ;  /* 0x000000001c3372ca */ /* 0x000fe400000e0000 */
[----:B------:R-:W3:Y:S01]  /*e8c0*/  LDL.64 R28, [R1+0x618] ;  /* 0x00061800011c7983 */ /* 0x000ee20000100a00 */
[----:B------:R-:W-:Y:S02]  /*e8d0*/  R2UR UR50, R32 ;  /* 0x00000000203272ca */ /* 0x000fe400000e0000 */
[----:B------:R-:W-:Y:S01]  /*e8e0*/  R2UR UR55, R27 ;  /* 0x000000001b3772ca */ /* 0x000fe200000e0000 */
[----:B------:R-:W3:Y:S01]  /*e8f0*/  LDL.64 R32, [R1+0x5f0] ;  /* 0x0005f00001207983 */ /* 0x000ee20000100a00 */
[----:B------:R-:W-:-:S03]  /*e900*/  R2UR UR54, R26 ;  /* 0x000000001a3672ca */ /* 0x000fc600000e0000 */
[----:B------:R-:W3:Y:S01]  /*e910*/  LDL.64 R26, [R1+0x5e0] ;  /* 0x0005e000011a7983 */ /* 0x000ee20000100a00 */
[----:B------:R-:W-:Y:S02]  /*e920*/  R2UR UR53, R25 ;  /* 0x00000000193572ca */ /* 0x000fe400000e0000 */
[----:B------:R-:W-:Y:S02]  /*e930*/  R2UR UR52, R24 ;  /* 0x00000000183472ca */ /* 0x000fe400000e0000 */
[----:B------:R-:W3:Y:S01]  /*e940*/  LDL.64 R24, [R1+0x5b8] ;  /* 0x0005b80001187983 */ /* 0x000ee20000100a00 */
[----:B------:R-:W-:Y:S01]  /*e950*/  R2UR UR49, R31 ;  /* 0x000000001f3172ca */ /* 0x000fe200000e0000 */
[----:B----4-:R-:W-:Y:S01]  /*e960*/  IMAD.WIDE R16, R3, 0x2, R8 ;  /* 0x0000000203107825 */ /* 0x010fe200078e0208 */
[----:B------:R-:W-:Y:S01]  /*e970*/  R2UR UR48, R30 ;  /* 0x000000001e3072ca */ /* 0x000fe200000e0000 */
[----:B------:R-:W4:Y:S04]  /*e980*/  LDL.64 R8, [R1+0x598] ;  /* 0x0005980001087983 */ /* 0x000f280000100a00 */
[----:B------:R-:W4:Y:S01]  /*e990*/  LDL.64 R30, [R1+0x5d8] ;  /* 0x0005d800011e7983 */ /* 0x000f220000100a00 */
[----:B------:R-:W-:-:S03]  /*e9a0*/  R2UR UR47, R35 ;  /* 0x00000000232f72ca */ /* 0x000fc600000e0000 */
[----:B------:R3:W4:Y:S04]  /*e9b0*/  LDG.E.U16 R35, desc[UR60][R22.64] ;  /* 0x0000003c16237981 */ /* 0x000728000c1e1500 */
[----:B------:R-:W4:Y:S01]  /*e9c0*/  LDG.E.U16 R53, desc[UR60][R16.64] ;  /* 0x0000003c10357981 */ /* 0x000f22000c1e1500 */
[----:B------:R-:W-:Y:S02]  /*e9d0*/  WARPGROUP.DEPBAR.LE gsb0, 0x0 ;  /* 0x00008000000079c5 */ /* 0x000fe40000010000 */
[----:B------:R-:W-:-:S06]  /*e9e0*/  WARPGROUP.ARRIVE ;  /* 0x00000000000079c5 */ /* 0x000fcc0000000000 */
[----:B------:R-:W-:Y:S01]  /*e9f0*/  HGMMA.64x32x16.F32 R152, gdesc[UR4].tnspA, R152, gsb0 ;  /* 0x20600000049879f0 */ /* 0x000fe20008000898 */
[----:B--2---:R-:W-:Y:S02]  /*ea00*/  R2UR UR6, R10 ;  /* 0x000000000a0672ca */ /* 0x004fe400000e0000 */
[----:B------:R-:W-:Y:S02]  /*ea10*/  R2UR UR7, R11 ;  /* 0x000000000b0772ca */ /* 0x000fe400000e0000 */
[----:B------:R-:W2:Y:S01]  /*ea20*/  LDL.64 R10, [R1+0x5d0] ;  /* 0x0005d000010a7983 */ /* 0x000ea20000100a00 */
[----:B------:R-:W-:-:S03]  /*ea30*/  R2UR UR46, R34 ;  /* 0x00000000222e72ca */ /* 0x000fc600000e0000 */
[----:B------:R-:W2:Y:S01]  /*ea40*/  LDG.E.U16 R34, desc[UR60][R18.64] ;  /* 0x0000003c12227981 */ /* 0x000ea2000c1e1500 */
[----:B---3--:R-:W-:-:S03]  /*ea50*/  IMAD.WIDE R22, R3, 0x2, R12 ;  /* 0x0000000203167825 */ /* 0x008fc600078e020c */
[----:B------:R-:W3:Y:S04]  /*ea60*/  LDL.64 R12, [R1+0x590] ;  /* 0x00059000010c7983 */ /* 0x000ee80000100a00 */
[----:B------:R0:W3:Y:S02]  /*ea70*/  LDG.E.U16 R52, desc[UR60][R22.64] ;  /* 0x0000003c16347981 */ /* 0x0000e4000c1e1500 */
[C---:B0-----:R-:W-:Y:S02]  /*ea80*/  IMAD.WIDE R22, R3.reuse, 0x2, R42 ;  /* 0x0000000203167825 */ /* 0x041fe400078e022a */
[----:B------:R-:W3:Y:S02]  /*ea90*/  LDL.64 R42, [R1+0x558] ;  /* 0x00055800012a7983 */ /* 0x000ee40000100a00 */
[----:B------:R-:W-:-:S02]  /*eaa0*/  IMAD.WIDE R168, R3, 0x2, R28 ;  /* 0x0000000203a87825 */ /* 0x000fc400078e021c */
[----:B------:R-:W3:Y:S04]  /*eab0*/  LDL.64 R28, [R1+0x5a8] ;  /* 0x0005a800011c7983 */ /* 0x000ee80000100a00 */
[----:B------:R0:W3:Y:S01]  /*eac0*/  LDG.E.U16 R55, desc[UR60][R168.64] ;  /* 0x0000003ca8377981 */ /* 0x0000e2000c1e1500 */
[----:B------:R-:W-:-:S03]  /*ead0*/  IMAD.WIDE R20, R3, 0x2, R26 ;  /* 0x0000000203147825 */ /* 0x000fc600078e021a */
[----:B------:R-:W3:Y:S01]  /*eae0*/  LDL.64 R26, [R1+0x588] ;  /* 0x00058800011a7983 */ /* 0x000ee20000100a00 */
[----:B0-----:R-:W-:-:S03]  /*eaf0*/  IMAD.WIDE R168, R3, 0x2, R32 ;  /* 0x0000000203a87825 */ /* 0x001fc600078e0220 */
[----:B------:R0:W3:Y:S04]  /*eb00*/  LDG.E.U16 R32, desc[UR60][R20.64] ;  /* 0x0000003c14207981 */ /* 0x0000e8000c1e1500 */
[----:B------:R1:W3:Y:S01]  /*eb10*/  LDG.E.U16 R33, desc[UR60][R168.64] ;  /* 0x0000003ca8217981 */ /* 0x0002e2000c1e1500 */
[----:B0-----:R-:W-:-:S03]  /*eb20*/  IMAD.WIDE R20, R3, 0x2, R24 ;  /* 0x0000000203147825 */ /* 0x001fc600078e0218 */
[----:B------:R-:W3:Y:S01]  /*eb30*/  LDL.64 R24, [R1+0x560] ;  /* 0x0005600001187983 */ /* 0x000ee20000100a00 */
[----:B-1----:R-:W-:-:S03]  /*eb40*/  IMAD.WIDE R168, R3, 0x2, R44 ;  /* 0x0000000203a87825 */ /* 0x002fc600078e022c */
[----:B------:R-:W3:Y:S01]  /*eb50*/  LDL.64 R44, [R1+0x568] ;  /* 0x00056800012c7983 */ /* 0x000ee20000100a00 */
[----:B----4-:R-:W-:-:S03]  /*eb60*/  IMAD.WIDE R18, R3, 0x2, R30 ;  /* 0x0000000203127825 */ /* 0x010fc600078e021e */
[----:B------:R0:W4:Y:S04]  /*eb70*/  LDG.E.U16 R49, desc[UR60][R20.64] ;  /* 0x0000003c14317981 */ /* 0x000128000c1e1500 */
[----:B------:R1:W4:Y:S04]  /*eb80*/  LDG.E.U16 R30, desc[UR60][R22.64] ;  /* 0x0000003c161e7981 */ /* 0x000328000c1e1500 */
[----:B------:R2:W4:Y:S01]  /*eb90*/  LDG.E.U16 R51, desc[UR60][R18.64] ;  /* 0x0000003c12337981 */ /* 0x000522000c1e1500 */
[----:B0-----:R-:W-:-:S03]  /*eba0*/  IMAD.WIDE R20, R3, 0x2, R8 ;  /* 0x0000000203147825 */ /* 0x001fc600078e0208 */
[----:B------:R-:W4:Y:S01]  /*ebb0*/  LDL.64 R8, [R1+0x540] ;  /* 0x0005400001087983 */ /* 0x000f220000100a00 */
[----:B-1----:R-:W-:-:S03]  /*ebc0*/  IMAD.WIDE R22, R3, 0x2, R14 ;  /* 0x0000000203167825 */ /* 0x002fc600078e020e */
[----:B------:R-:W4:Y:S01]  /*ebd0*/  LDL.64 R14, [R1+0x548] ;  /* 0x00054800010e7983 */ /* 0x000f220000100a00 */
[----:B--2---:R-:W-:-:S03]  /*ebe0*/  IMAD.WIDE R16, R3, 0x2, R10 ;  /* 0x0000000203107825 */ /* 0x004fc600078e020a */
[----:B------:R0:W2:Y:S04]  /*ebf0*/  LDG.E.U16 R50, desc[UR60][R168.64] ;  /* 0x0000003ca8327981 */ /* 0x0000a8000c1e1500 */
[----:B------:R-:W2:Y:S01]  /*ec00*/  LDL.64 R10, [R1+0x578] ;  /* 0x00057800010a7983 */ /* 0x000ea20000100a00 */
[----:B------:R-:W-:-:S03]  /*ec10*/  IMAD.WIDE R18, R3, 0x2, R40 ;  /* 0x0000000203127825 */ /* 0x000fc600078e0228 */
[----:B------:R-:W2:Y:S04]  /*ec20*/  LDG.E.U16 R31, desc[UR60][R16.64] ;  /* 0x0000003c101f7981 */ /* 0x000ea8000c1e1500 */
[----:B------:R-:W2:Y:S01]  /*ec30*/  LDL.64 R40, [R1+0x550] ;  /* 0x0005500001287983 */ /* 0x000ea20000100a00 */
[----:B0-----:R-:W-:-:S03]  /*ec40*/  IMAD.WIDE R168, R3, 0x2, R38 ;  /* 0x0000000203a87825 */ /* 0x001fc600078e0226 */
[----:B------:R-:W2:Y:S01]  /*ec50*/  LDL.64 R38, [R1+0x518] ;  /* 0x0005180001267983 */ /* 0x000ea20000100a00 */
[----:B------:R-:W-:-:S03]  /*ec60*/  R2UR UR34, R46 ;  /* 0x000000002e2272ca */ /* 0x000fc600000e0000 */
[----:B------:R0:W2:Y:S01]  /*ec70*/  LDG.E.U16 R47, desc[UR60][R20.64] ;  /* 0x0000003c142f7981 */ /* 0x0000a2000c1e1500 */
[----:B------:R-:W-:Y:S02]  /*ec80*/  R2UR UR13, R65 ;  /* 0x00000000410d72ca */ /* 0x000fe400000e0000 */
[----:B------:R-:W-:Y:S02]  /*ec90*/  R2UR UR12, R64 ;  /* 0x00000000400c72ca */ /* 0x000fe400000e0000 */
[----:B------:R-:W2:Y:S01]  /*eca0*/  LDL.64 R64, [R1+0x4e0] ;  /* 0x0004e00001407983 */ /* 0x000ea20000100a00 */
[----:B0-----:R-:W-:-:S03]  /*ecb0*/  IMAD.WIDE R20, R3, 0x2, R62 ;  /* 0x0000000203147825 */ /* 0x001fc600078e023e */
[----:B------:R-:W2:Y:S01]  /*ecc0*/  LDL.64 R62, [R1+0x4d8] ;  /* 0x0004d800013e7983 */ /* 0x000ea20000100a00 */
[----:B---3--:R-:W-:-:S03]  /*ecd0*/  IMAD.WIDE R16, R3, 0x2, R28 ;  /* 0x0000000203107825 */ /* 0x008fc600078e021c */
[----:B------:R0:W3:Y:S04]  /*ece0*/  LDG.E.U16 R29, desc[UR60][R18.64] ;  /* 0x0000003c121d7981 */ /* 0x0000e8000c1e1500 */
[----:B------:R1:W3:Y:S04]  /*ecf0*/  LDG.E.U16 R48, desc[UR60][R16.64] ;  /* 0x0000003c10307981 */ /* 0x0002e8000c1e1500 */
[----:B------:R-:W3:Y:S01]  /*ed00*/  LDG.E.U16 R28, desc[UR60][R22.64] ;  /* 0x0000003c161c7981 */ /* 0x000ee2000c1e1500 */
[----:B0-----:R-:W-:-:S03]  /*ed10*/  IMAD.WIDE R18, R3, 0x2, R12 ;  /* 0x0000000203127825 */ /* 0x001fc600078e020c */
[----:B------:R-:W3:Y:S01]  /*ed20*/  LDL.64 R12, [R1+0x538] ;  /* 0x00053800010c7983 */ /* 0x000ee20000100a00 */
[----:B-1----:R-:W-:-:S03]  /*ed30*/  IMAD.WIDE R16, R3, 0x2, R26 ;  /* 0x0000000203107825 */ /* 0x002fc600078e021a */
[----:B------:R0:W3:Y:S04]  /*ed40*/  LDG.E.U16 R27, desc[UR60][R18.64] ;  /* 0x0000003c121b7981 */ /* 0x0000e8000c1e1500 */
[----:B------:R1:W3:Y:S04]  /*ed50*/  LDG.E.U16 R46, desc[UR60][R16.64] ;  /* 0x0000003c102e7981 */ /* 0x0002e8000c1e1500 */
[----:B------:R1:W3:Y:S01]  /*ed60*/  LDG.E.U16 R26, desc[UR60][R168.64] ;  /* 0x0000003ca81a7981 */ /* 0x0002e2000c1e1500 */
[----:B0-----:R-:W-:-:S04]  /*ed70*/  IMAD.WIDE R18, R3, 0x2, R44 ;  /* 0x0000000203127825 */ /* 0x001fc800078e022c */
[C---:B-1----:R-:W-:Y:S01]  /*ed80*/  IMAD.WIDE R16, R3.reuse, 0x2, R24 ;  /* 0x0000000203107825 */ /* 0x042fe200078e0218 */
[----:B------:R4:W3:Y:S03]  /*ed90*/  LDG.E.U16 R44, desc[UR60][R18.64] ;  /* 0x0000003c122c7981 */ /* 0x0008e6000c1e1500 */
[C---:B------:R-:W-:Y:S01]  /*eda0*/  IMAD.WIDE R168, R3.reuse, 0x2, R42 ;  /* 0x0000000203a87825 */ /* 0x040fe200078e022a */
[----:B------:R0:W3:Y:S04]  /*edb0*/  LDG.E.U16 R25, desc[UR60][R20.64] ;  /* 0x0000003c14197981 */ /* 0x0000e8000c1e1500 */
[----:B------:R1:W3:Y:S01]  /*edc0*/  LDG.E.U16 R43, desc[UR60][R168.64] ;  /* 0x0000003ca82b7981 */ /* 0x0002e2000c1e1500 */
[----:B----4-:R-:W-:-:S03]  /*edd0*/  IMAD.WIDE R18, R3, 0x2, R8 ;  /* 0x0000000203127825 */ /* 0x010fc600078e0208 */
[----:B------:R-:W4:Y:S01]  /*ede0*/  LDG.E.U16 R24, desc[UR60][R16.64] ;  /* 0x0000003c10187981 */ /* 0x000f22000c1e1500 */
[----:B0-----:R-:W-:-:S03]  /*edf0*/  IMAD.WIDE R20, R3, 0x2, R14 ;  /* 0x0000000203147825 */ /* 0x001fc600078e020e */
[----:B------:R-:W4:Y:S01]  /*ee00*/  LDL.64 R8, [R1+0x4e8] ;  /* 0x0004e80001087983 */ /* 0x000f220000100a00 */
[----:B-1----:R-:W-:-:S03]  /*ee10*/  IMAD.WIDE R168, R3, 0x2, R60 ;  /* 0x0000000203a87825 */ /* 0x002fc600078e023c */
[----:B------:R0:W4:Y:S04]  /*ee20*/  LDG.E.U16 R42, desc[UR60][R20.64] ;  /* 0x0000003c142a7981 */ /* 0x000128000c1e1500 */
[----:B------:R-:W4:Y:S01]  /*ee30*/  LDL.64 R60, [R1+0x4d0] ;  /* 0x0004d000013c7983 */ /* 0x000f220000100a00 */
[----:B--2---:R-:W-:-:S03]  /*ee40*/  IMAD.WIDE R22, R3, 0x2, R10 ;  /* 0x0000000203167825 */ /* 0x004fc600078e020a */
[----:B------:R-:W2:Y:S01]  /*ee50*/  LDL.64 R10, [R1+0x510] ;  /* 0x00051000010a7983 */ /* 0x000ea20000100a00 */
[----:B0-----:R-:W-:-:S03]  /*ee60*/  IMAD.WIDE R20, R3, 0x2, R58 ;  /* 0x0000000203147825 */ /* 0x001fc600078e023a */
[----:B------:R-:W4:Y:S04]  /*ee70*/  LDL.64 R58, [R1+0x4b8] ;  /* 0x0004b800013a7983 */ /* 0x000f280000100a00 */
[----:B------:R0:W4:Y:S02]  /*ee80*/  LDG.E.U16 R45, desc[UR60][R22.64] ;  /* 0x0000003c162d7981 */ /* 0x000124000c1e1500 */
[----:B0-----:R-:W-:-:S05]  /*ee90*/  IMAD.WIDE R22, R3, 0x2, R40 ;  /* 0x0000000203167825 */ /* 0x001fca00078e0228 */
[----:B------:R0:W4:Y:S02]  /*eea0*/  LDG.E.U16 R14, desc[UR60][R22.64] ;  /* 0x0000003c160e7981 */ /* 0x000124000c1e1500 */
[C---:B0-----:R-:W-:Y:S02]  /*eeb0*/  IMAD.WIDE R22, R3.reuse, 0x2, R70 ;  /* 0x0000000203167825 */ /* 0x041fe400078e0246 */
[----:B------:R-:W4:Y:S04]  /*eec0*/  LDL.64 R70, [R1+0x498] ;  /* 0x0004980001467983 */ /* 0x000f280000100a00 */
[----:B------:R0:W4:Y:S02]  /*eed0*/  LDG.E.U16 R40, desc[UR60][R22.64] ;  /* 0x0000003c16287981 */ /* 0x000124000c1e1500 */
[----:B0-----:R-:W-:-:S02]  /*eee0*/  IMAD.WIDE R22, R3, 0x2, R74 ;  /* 0x0000000203167825 */ /* 0x001fc400078e024a */
[----:B------:R-:W4:Y:S01]  /*eef0*/  LDL.64 R74, [R1+0x468] ;  /* 0x00046800014a7983 */ /* 0x000f220000100a00 */
[----:B------:R-:W-:Y:S01]  /*ef00*/  R2UR UR41, R37 ;  /* 0x00000000252972ca */ /* 0x000fe200000e0000 */
[C---:B---3--:R-:W-:Y:S02]  /*ef10*/  IMAD.WIDE R16, R3.reuse, 0x2, R12 ;  /* 0x0000000203107825 */ /* 0x048fe400078e020c */
[----:B------:R0:W3:Y:S04]  /*ef20*/  LDG.E.U16 R13, desc[UR60][R18.64] ;  /* 0x0000003c120d7981 */ /* 0x0000e8000c1e1500 */
[----:B------:R1:W3:Y:S04]  /*ef30*/  LDG.E.U16 R12, desc[UR60][R168.64] ;  /* 0x0000003ca80c7981 */ /* 0x0002e8000c1e1500 */
[----:B------:R-:W3:Y:S01]  /*ef40*/  LDG.E.U16 R41, desc[UR60][R16.64] ;  /* 0x0000003c10297981 */ /* 0x000ee2000c1e1500 */
[----:B0-----:R-:W-:-:S04]  /*ef50*/  IMAD.WIDE R18, R3, 0x2, R38 ;  /* 0x0000000203127825 */ /* 0x001fc800078e0226 */
[C---:B-1----:R-:W-:Y:S01]  /*ef60*/  IMAD.WIDE R168, R3.reuse, 0x2, R68 ;  /* 0x0000000203a87825 */ /* 0x042fe200078e0244 */
[----:B------:R0:W3:Y:S04]  /*ef70*/  LDG.E.U16 R39, desc[UR60][R18.64] ;  /* 0x0000003c12277981 */ /* 0x0000e8000c1e1500 */
[----:B------:R-:W3:Y:S04]  /*ef80*/  LDL.64 R68, [R1+0x488] ;  /* 0x0004880001447983 */ /* 0x000ee80000100a00 */
[----:B------:R1:W3:Y:S01]  /*ef90*/  LDG.E.U16 R38, desc[UR60][R168.64] ;  /* 0x0000003ca8267981 */ /* 0x0002e2000c1e1500 */
[----:B0-----:R-:W-:-:S03]  /*efa0*/  IMAD.WIDE R18, R3, 0x2, R66 ;  /* 0x0000000203127825 */ /* 0x001fc600078e0242 */
[----:B------:R-:W3:Y:S01]  /*efb0*/  LDL.64 R66, [R1+0x458] ;  /* 0x0004580001427983 */ /* 0x000ee20000100a00 */
[----:B-1----:R-:W-:-:S03]  /*efc0*/  IMAD.WIDE R168, R3, 0x2, R64 ;  /* 0x0000000203a87825 */ /* 0x002fc600078e0240 */
[----:B------:R-:W3:Y:S04]  /*efd0*/  LDL.64 R64, [R1+0x438] ;  /* 0x0004380001407983 */ /* 0x000ee80000100a00 */
[----:B------:R-:W3:Y:S01]  /*efe0*/  LDG.E.U16 R7, desc[UR60][R168.64] ;  /* 0x0000003ca8077981 */ /* 0x000ee2000c1e1500 */
[----:B--2---:R-:W-:-:S03]  /*eff0*/  IMAD.WIDE R16, R3, 0x2, R10 ;  /* 0x0000000203107825 */ /* 0x004fc600078e020a */
[----:B------:R0:W2:Y:S04]  /*f000*/  LDG.E.U16 R11, desc[UR60][R20.64] ;  /* 0x0000003c140b7981 */ /* 0x0000a8000c1e1500 */
[----:B------:R4:W2:Y:S01]  /*f010*/  LDG.E.U16 R10, desc[UR60][R16.64] ;  /* 0x0000003c100a7981 */ /* 0x0008a2000c1e1500 */
[----:B0-----:R-:W-:-:S03]  /*f020*/  IMAD.WIDE R20, R3, 0x2, R72 ;  /* 0x0000000203147825 */ /* 0x001fc600078e0248 */
[----:B------:R-:W2:Y:S01]  /*f030*/  LDL.64 R72, [R1+0x448] ;  /* 0x0004480001487983 */ /* 0x000ea20000100a00 */
        /* <DEDUP_REMOVED lines=8> */
[----:B------:R-:W-:-:S03]  /*f0c0*/  IMAD.WIDE R16, R3, 0x2, R58 ;  /* 0x0000000203107825 */ /* 0x000fc600078e023a */
[----:B------:R-:W4:Y:S01]  /*f0d0*/  LDL.64 R58, [R1+0x408] ;  /* 0x00040800013a7983 */ /* 0x000f220000100a00 */
[----:B------:R-:W-:-:S03]  /*f0e0*/  IMAD.WIDE R168, R3, 0x2, R78 ;  /* 0x0000000203a87825 */ /* 0x000fc600078e024e */
[----:B------:R0:W4:Y:S04]  /*f0f0*/  LDG.E.U16 R251, desc[UR60][R22.64] ;  /* 0x0000003c16fb7981 */ /* 0x000128000c1e1500 */
[----:B------:R-:W4:Y:S04]  /*f100*/  LDG.E.U16 R4, desc[UR60][R20.64] ;  /* 0x0000003c14047981 */ /* 0x000f28000c1e1500 */
[----:B------:R1:W4:Y:S01]  /*f110*/  LDG.E.U16 R8, desc[UR60][R18.64] ;  /* 0x0000003c12087981 */ /* 0x000322000c1e1500 */
[----:B0-----:R-:W-:-:S03]  /*f120*/  IMAD.WIDE R22, R3, 0x2, R70 ;  /* 0x0000000203167825 */ /* 0x001fc600078e0246 */
[----:B------:R-:W4:Y:S04]  /*f130*/  LDL.64 R70, [R1+0x3e8] ;  /* 0x0003e80001467983 */ /* 0x000f280000100a00 */
[----:B------:R-:W4:Y:S01]  /*f140*/  LDG.E.U16 R248, desc[UR60][R168.64] ;  /* 0x0000003ca8f87981 */ /* 0x000f22000c1e1500 */
[----:B-1----:R-:W-:-:S03]  /*f150*/  IMAD.WIDE R18, R3, 0x2, R80 ;  /* 0x0000000203127825 */ /* 0x002fc600078e0250 */
[----:B------:R-:W4:Y:S04]  /*f160*/  LDL.64 R78, [R1+0x3f8] ;  /* 0x0003f800014e7983 */ /* 0x000f280000100a00 */
[----:B------:R0:W4:Y:S04]  /*f170*/  LDG.E.U16 R250, desc[UR60][R18.64] ;  /* 0x0000003c12fa7981 */ /* 0x000128000c1e1500 */
[----:B------:R1:W4:Y:S04]  /*f180*/  LDG.E.U16 R249, desc[UR60][R16.64] ;  /* 0x0000003c10f97981 */ /* 0x000328000c1e1500 */
[----:B------:R-:W4:Y:S01]  /*f190*/  LDL.64 R80, [R1+0x3b8] ;  /* 0x0003b80001507983 */ /* 0x000f220000100a00 */
[----:B0-----:R-:W-:-:S03]  /*f1a0*/  IMAD.WIDE R18, R3, 0x2, R76 ;  /* 0x0000000203127825 */ /* 0x001fc600078e024c */
[----:B------:R-:W4:Y:S01]  /*f1b0*/  LDL.64 R76, [R1+0x3a8] ;  /* 0x0003a800014c7983 */ /* 0x000f220000100a00 */
[----:B-1----:R-:W-:-:S03]  /*f1c0*/  IMAD.WIDE R16, R3, 0x2, R74 ;  /* 0x0000000203107825 */ /* 0x002fc600078e024a */
[----:B------:R-:W4:Y:S04]  /*f1d0*/  LDL.64 R74, [R1+0x398] ;  /* 0x00039800014a7983 */ /* 0x000f280000100a00 */
[----:B------:R-:W4:Y:S04]  /*f1e0*/  LDG.E.U16 R247, desc[UR60][R22.64] ;  /* 0x0000003c16f77981 */ /* 0x000f28000c1e1500 */
[----:B------:R-:W4:Y:S04]  /*f1f0*/  LDG.E.U16 R245, desc[UR60][R18.64] ;  /* 0x0000003c12f57981 */ /* 0x000f28000c1e1500 */
[----:B------:R-:W4:Y:S01]  /*f200*/  LDG.E.U16 R244, desc[UR60][R16.64] ;  /* 0x0000003c10f47981 */ /* 0x000f22000c1e1500 */
[----:B---3--:R-:W-:-:S03]  /*f210*/  IMAD.WIDE R20, R3, 0x2, R68 ;  /* 0x0000000203147825 */ /* 0x008fc600078e0244 */
[----:B------:R-:W3:Y:S04]  /*f220*/  LDL.64 R68, [R1+0x3d8] ;  /* 0x0003d80001447983 */ /* 0x000ee80000100a00 */
[----:B------:R0:W3:Y:S01]  /*f230*/  LDG.E.U16 R246, desc[UR60][R20.64] ;  /* 0x0000003c14f67981 */ /* 0x0000e2000c1e1500 */
[----:B------:R-:W-:-:S03]  /*f240*/  IMAD.WIDE R168, R3, 0x2, R66 ;  /* 0x0000000203a87825 */ /* 0x000fc600078e0242 */
[----:B------:R-:W3:Y:S04]  /*f250*/  LDL.64 R66, [R1+0x388] ;  /* 0x0003880001427983 */ /* 0x000ee80000100a00 */
[----:B------:R-:W3:Y:S01]  /*f260*/  LDG.E.U16 R243, desc[UR60][R168.64] ;  /* 0x0000003ca8f37981 */ /* 0x000ee2000c1e1500 */
[----:B0-----:R-:W-:-:S03]  /*f270*/  IMAD.WIDE R20, R3, 0x2, R64 ;  /* 0x0000000203147825 */ /* 0x001fc600078e0240 */
[----:B------:R-:W3:Y:S04]  /*f280*/  LDL.64 R64, [R1+0x378] ;  /* 0x0003780001407983 */ /* 0x000ee80000100a00 */
[----:B------:R-:W3:Y:S01]  /*f290*/  LDG.E.U16 R241, desc[UR60][R20.64] ;  /* 0x0000003c14f17981 */ /* 0x000ee2000c1e1500 */
[----:B--2---:R-:W-:-:S03]  /*f2a0*/  IMAD.WIDE R22, R3, 0x2, R72 ;  /* 0x0000000203167825 */ /* 0x004fc600078e0248 */
[----:B------:R-:W2:Y:S04]  /*f2b0*/  LDL.64 R72, [R1+0x358] ;  /* 0x0003580001487983 */ /* 0x000ea80000100a00 */
[----:B------:R0:W2:Y:S01]  /*f2c0*/  LDG.E.U16 R242, desc[UR60][R22.64] ;  /* 0x0000003c16f27981 */ /* 0x0000a2000c1e1500 */
[----:B----4-:R-:W-:-:S03]  /*f2d0*/  IMAD.WIDE R18, R3, 0x2, R62 ;  /* 0x0000000203127825 */ /* 0x010fc600078e023e */
[----:B------:R-:W4:Y:S01]  /*f2e0*/  LDL.64 R62, [R1+0x368] ;  /* 0x00036800013e7983 */ /* 0x000f220000100a00 */
[----:B------:R-:W-:-:S03]  /*f2f0*/  IMAD.WIDE R16, R3, 0x2, R60 ;  /* 0x0000000203107825 */ /* 0x000fc600078e023c */
[----:B------:R-:W2:Y:S01]  /*f300*/  LDL.64 R60, [R1+0x348] ;  /* 0x00034800013c7983 */ /* 0x000ea20000100a00 */
[----:B0-----:R-:W-:-:S03]  /*f310*/  IMAD.WIDE R22, R3, 0x2, R58 ;  /* 0x0000000203167825 */ /* 0x001fc600078e023a */
[----:B------:R-:W2:Y:S04]  /*f320*/  LDL.64 R58, [R1+0x338] ;  /* 0x00033800013a7983 */ /* 0x000ea80000100a00 */
[----:B------:R0:W2:Y:S04]  /*f330*/  LDG.E.U16 R240, desc[UR60][R18.64] ;  /* 0x0000003c12f07981 */ /* 0x0000a8000c1e1500 */
[----:B------:R-:W2:Y:S01]  /*f340*/  LDG.E.U16 R239, desc[UR60][R16.64] ;  /* 0x0000003c10ef7981 */ /* 0x000ea2000c1e1500 */
[----:B------:R-:W-:-:S03]  /*f350*/  IMAD.WIDE R168, R3, 0x2, R82 ;  /* 0x0000000203a87825 */ /* 0x000fc600078e0252 */
[----:B------:R1:W2:Y:S01]  /*f360*/  LDG.E.U16 R237, desc[UR60][R22.64] ;  /* 0x0000003c16ed7981 */ /* 0x0002a2000c1e1500 */
[----:B0-----:R-:W-:-:S03]  /*f370*/  IMAD.WIDE R18, R3, 0x2, R70 ;  /* 0x0000000203127825 */ /* 0x001fc600078e0246 */
[----:B------:R-:W2:Y:S04]  /*f380*/  LDL.64 R70, [R1+0x318] ;  /* 0x0003180001467983 */ /* 0x000ea80000100a00 */
[----:B------:R-:W2:Y:S01]  /*f390*/  LDG.E.U16 R233, desc[UR60][R18.64] ;  /* 0x0000003c12e97981 */ /* 0x000ea2000c1e1500 */
[----:B------:R-:W-:-:S03]  /*f3a0*/  IMAD.WIDE R20, R3, 0x2, R78 ;  /* 0x0000000203147825 */ /* 0x000fc600078e024e */
[----:B------:R-:W2:Y:S04]  /*f3b0*/  LDL.64 R78, [R1+0x328] ;  /* 0x00032800014e7983 */ /* 0x000ea80000100a00 */
[----:B------:R0:W2:Y:S04]  /*f3c0*/  LDG.E.U16 R235, desc[UR60][R20.64] ;  /* 0x0000003c14eb7981 */ /* 0x0000a8000c1e1500 */
[----:B------:R-:W2:Y:S01]  /*f3d0*/  LDG.E.U16 R229, desc[UR60][R168.64] ;  /* 0x0000003ca8e57981 */ /* 0x000ea2000c1e1500 */
[----:B-1----:R-:W-:Y:S01]  /*f3e0*/  IMAD.WIDE R22, R3, 0x2, R80 ;  /* 0x0000000203167825 */ /* 0x002fe200078e0250 */
[----:B------:R-:W-:-:S02]  /*f3f0*/  R2UR UR58, R0 ;  /* 0x00000000003a72ca */ /* 0x000fc400000e0000 */
[----:B------:R-:W-:Y:S01]  /*f400*/  R2UR UR11, R148 ;  /* 0x00000000940b72ca */ /* 0x000fe200000e0000 */
[C---:B0-----:R-:W-:Y:S01]  /*f410*/  IMAD.WIDE R20, R3.reuse, 0x2, R76 ;  /* 0x0000000203147825 */ /* 0x041fe200078e024c */
[----:B------:R-:W2:Y:S03]  /*f420*/  LDG.E.U16 R227, desc[UR60][R22.64] ;  /* 0x0000003c16e37981 */ /* 0x000ea6000c1e1500 */
[----:B------:R-:W-:Y:S01]  /*f430*/  IMAD.WIDE R18, R3, 0x2, R74 ;  /* 0x0000000203127825 */ /* 0x000fe200078e024a */
[----:B------:R-:W2:Y:S04]  /*f440*/  LDL.64 R76, [R1+0x2f8] ;  /* 0x0002f800014c7983 */ /* 0x000ea80000100a00 */
[----:B------:R-:W2:Y:S04]  /*f450*/  LDL.64 R74, [R1+0x2e8] ;  /* 0x0002e800014a7983 */ /* 0x000ea80000100a00 */
[----:B------:R-:W2:Y:S04]  /*f460*/  LDG.E.U16 R223, desc[UR60][R18.64] ;  /* 0x0000003c12df7981 */ /* 0x000ea8000c1e1500 */
[----:B------:R-:W2:Y:S01]  /*f470*/  LDG.E.U16 R225, desc[UR60][R20.64] ;  /* 0x0000003c14e17981 */ /* 0x000ea2000c1e1500 */
[----:B------:R-:W-:-:S02]  /*f480*/  R2UR UR10, R149 ;  /* 0x00000000950a72ca */ /* 0x000fc400000e0000 */
[----:B------:R-:W-:Y:S02]  /*f490*/  R2UR UR9, R150 ;  /* 0x00000000960972ca */ /* 0x000fe400000e0000 */
[----:B------:R-:W-:Y:S01]  /*f4a0*/  R2UR UR8, R151 ;  /* 0x00000000970872ca */ /* 0x000fe200000e0000 */
[----:B------:R-:W-:Y:S02]  /*f4b0*/  WARPGROUP.DEPBAR.LE gsb0, 0x0 ;  /* 0x00008000000079c5 */ /* 0x000fe40000010000 */
[----:B------:R-:W-:Y:S01]  /*f4c0*/  R2UR UR21, R57 ;  /* 0x00000000391572ca */ /* 0x000fe200000e0000 */
[----:B------:R-:W2:Y:S04]  /*f4d0*/  LDL.64 R82, [R1+0x300] ;  /* 0x0003000001527983 */ /* 0x000ea80000100a00 */
[----:B------:R-:W2:Y:S01]  /*f4e0*/  LDL.64 R80, [R1+0x2f0] ;  /* 0x0002f00001507983 */ /* 0x000ea20000100a00 */
        /* <DEDUP_REMOVED lines=8> */
[----:B----4-:R-:W-:-:S04]  /*f570*/  IMAD.WIDE R22, R3, 0x2, R62 ;  /* 0x0000000203167825 */ /* 0x010fc800078e023e */
[C---:B--2---:R-:W-:Y:S01]  /*f580*/  IMAD.WIDE R18, R3.reuse, 0x2, R60 ;  /* 0x0000000203127825 */ /* 0x044fe200078e023c */
[----:B------:R-:W2:Y:S03]  /*f590*/  LDL.64 R62, [R1+0x4b0] ;  /* 0x0004b000013e7983 */ /* 0x000ea60000100a00 */
[C---:B0-----:R-:W-:Y:S01]  /*f5a0*/  IMAD.WIDE R16, R3.reuse, 0x2, R58 ;  /* 0x0000000203107825 */ /* 0x041fe200078e023a */
[----:B------:R-:W4:Y:S04]  /*f5b0*/  LDL.64 R60, [R1+0x490] ;  /* 0x00049000013c7983 */ /* 0x000f280000100a00 */
[----:B------:R-:W4:Y:S01]  /*f5c0*/  LDL.64 R58, [R1+0x480] ;  /* 0x00048000013a7983 */ /* 0x000f220000100a00 */
[----:B------:R-:W-:-:S03]  /*f5d0*/  IMAD.WIDE R20, R3, 0x2, R72 ;  /* 0x0000000203147825 */ /* 0x000fc600078e0248 */
[----:B------:R0:W4:Y:S04]  /*f5e0*/  LDG.E.U16 R214, desc[UR60][R18.64] ;  /* 0x0000003c12d67981 */ /* 0x000128000c1e1500 */
[----:B------:R-:W4:Y:S04]  /*f5f0*/  LDG.E.U16 R212, desc[UR60][R16.64] ;  /* 0x0000003c10d47981 */ /* 0x000f28000c1e1500 */
[----:B------:R-:W4:Y:S01]  /*f600*/  LDL.64 R72, [R1+0x4a0] ;  /* 0x0004a00001487983 */ /* 0x000f220000100a00 */
[----:B0-----:R-:W-:-:S03]  /*f610*/  IMAD.WIDE R18, R3, 0x2, R70 ;  /* 0x0000000203127825 */ /* 0x001fc600078e0246 */
[----:B------:R-:W4:Y:S04]  /*f620*/  LDL.64 R70, [R1+0x460] ;  /* 0x0004600001467983 */ /* 0x000f280000100a00 */
[----:B------:R0:W4:Y:S04]  /*f630*/  LDG.E.U16 R215, desc[UR60][R20.64] ;  /* 0x0000003c14d77981 */ /* 0x000128000c1e1500 */
[----:B------:R1:W4:Y:S04]  /*f640*/  LDG.E.U16 R208, desc[UR60][R18.64] ;  /* 0x0000003c12d07981 */ /* 0x000328000c1e1500 */
[----:B------:R-:W4:Y:S01]  /*f650*/  LDG.E.U16 R217, desc[UR60][R22.64] ;  /* 0x0000003c16d97981 */ /* 0x000f22000c1e1500 */
[----:B0-----:R-:W-:-:S03]  /*f660*/  IMAD.WIDE R20, R3, 0x2, R78 ;  /* 0x0000000203147825 */ /* 0x001fc600078e024e */
[----:B------:R-:W4:Y:S04]  /*f670*/  LDL.64 R78, [R1+0x470] ;  /* 0x00047000014e7983 */ /* 0x000f280000100a00 */
[----:B------:R0:W4:Y:S04]  /*f680*/  LDG.E.U16 R209, desc[UR60][R20.64] ;  /* 0x0000003c14d17981 */ /* 0x000128000c1e1500 */
[----:B------:R-:W4:Y:S01]  /*f690*/  LDL.64 R22, [R1+0x2c0] ;  /* 0x0002c00001167983 */ /* 0x000f220000100a00 */
[----:B-1----:R-:W-:-:S03]  /*f6a0*/  IMAD.WIDE R18, R3, 0x2, R74 ;  /* 0x0000000203127825 */ /* 0x002fc600078e024a */
[----:B------:R-:W4:Y:S01]  /*f6b0*/  LDL.64 R74, [R1+0x420] ;  /* 0x00042000014a7983 */ /* 0x000f220000100a00 */
[----:B0-----:R-:W-:-:S03]  /*f6c0*/  IMAD.WIDE R20, R3, 0x2, R76 ;  /* 0x0000000203147825 */ /* 0x001fc600078e024c */
[----:B------:R-:W4:Y:S04]  /*f6d0*/  LDL.64 R76, [R1+0x440] ;  /* 0x00044000014c7983 */ /* 0x000f280000100a00 */
[----:B------:R-:W4:Y:S04]  /*f6e0*/  LDG.E.U16 R2, desc[UR60][R18.64] ;  /* 0x0000003c12027981 */ /* 0x000f28000c1e1500 */
[----:B------:R-:W4:Y:S01]  /*f6f0*/  LDG.E.U16 R206, desc[UR60][R20.64] ;  /* 0x0000003c14ce7981 */ /* 0x000f22000c1e1500 */
[----:B------:R-:W-:-:S03]  /*f700*/  WARPGROUP.ARRIVE ;  /* 0x00000000000079c5 */ /* 0x000fc60000000000 */
[----:B------:R-:W4:Y:S03]  /*f710*/  LDG.E.U16 R219, desc[UR60][R168.64] ;  /* 0x0000003ca8db7981 */ /* 0x000f26000c1e1500 */
[----:B------:R-:W-:Y:S01]  /*f720*/  HGMMA.64x32x16.F32 R152, gdesc[UR8].tnspA, R152, gsb0 ;  /* 0x20600000089879f0 */ /* 0x000fe20008000898 */
[C---:B---3--:R-:W-:Y:S02]  /*f730*/  IMAD.WIDE R16, R3.reuse, 0x2, R68 ;  /* 0x0000000203107825 */ /* 0x048fe400078e0244 */
[----:B------:R-:W3:Y:S04]  /*f740*/  LDL.64 R68, [R1+0x450] ;  /* 0x0004500001447983 */ /* 0x000ee80000100a00 */
[----:B------:R0:W3:Y:S02]  /*f750*/  LDG.E.U16 R207, desc[UR60][R16.64] ;  /* 0x0000003c10cf7981 */ /* 0x0000e4000c1e1500 */
[----:B0-----:R-:W-:-:S02]  /*f760*/  IMAD.WIDE R16, R3, 0x2, R66 ;  /* 0x0000000203107825 */ /* 0x001fc400078e0242 */
[----:B------:R-:W3:Y:S02]  /*f770*/  LDL.64 R66, [R1+0x430] ;  /* 0x0004300001427983 */ /* 0x000ee40000100a00 */
[C---:B------:R-:W-:Y:S02]  /*f780*/  IMAD.WIDE R18, R3.reuse, 0x2, R64 ;  /* 0x0000000203127825 */ /* 0x040fe400078e0240 */
[----:B------:R2:W3:Y:S04]  /*f790*/  LDG.E.U16 R0, desc[UR60][R16.64] ;  /* 0x0000003c10007981 */ /* 0x0004e8000c1e1500 */
[----:B------:R-:W3:Y:S04]  /*f7a0*/  LDL.64 R64, [R1+0x410] ;  /* 0x0004100001407983 */ /* 0x000ee80000100a00 */
[----:B------:R4:W3:Y:S01]  /*f7b0*/  LDG.E.U16 R238, desc[UR60][R18.64] ;  /* 0x0000003c12ee7981 */ /* 0x0008e2000c1e1500 */
[----:B--2---:R-:W-:-:S03]  /*f7c0*/  IMAD.WIDE R16, R3, 0x2, R62 ;  /* 0x0000000203107825 */ /* 0x004fc600078e023e */
[----:B------:R-:W2:Y:S01]  /*f7d0*/  LDL.64 R62, [R1+0x2b0] ;  /* 0x0002b000013e7983 */ /* 0x000ea20000100a00 */
[----:B----4-:R-:W-:-:S03]  /*f7e0*/  IMAD.WIDE R18, R3, 0x2, R60 ;  /* 0x0000000203127825 */ /* 0x010fc600078e023c */
[----:B------:R0:W4:Y:S04]  /*f7f0*/  LDG.E.U16 R236, desc[UR60][R16.64] ;  /* 0x0000003c10ec7981 */ /* 0x000128000c1e1500 */
[----:B------:R-:W4:Y:S04]  /*f800*/  LDL.64 R60, [R1+0x3f0] ;  /* 0x0003f000013c7983 */ /* 0x000f280000100a00 */
[----:B------:R1:W4:Y:S01]  /*f810*/  LDG.E.U16 R232, desc[UR60][R18.64] ;  /* 0x0000003c12e87981 */ /* 0x000322000c1e1500 */
[----:B0-----:R-:W-:-:S03]  /*f820*/  IMAD.WIDE R16, R3, 0x2, R58 ;  /* 0x0000000203107825 */ /* 0x001fc600078e023a */
[----:B------:R-:W4:Y:S01]  /*f830*/  LDL.64 R58, [R1+0x3e0] ;  /* 0x0003e000013a7983 */ /* 0x000f220000100a00 */
[----:B------:R-:W-:-:S03]  /*f840*/  IMAD.WIDE R20, R3, 0x2, R72 ;  /* 0x0000000203147825 */ /* 0x000fc600078e0248 */
[----:B------:R-:W4:Y:S01]  /*f850*/  LDL.64 R72, [R1+0x400] ;  /* 0x0004000001487983 */ /* 0x000f220000100a00 */
[----:B-1----:R-:W-:-:S03]  /*f860*/  IMAD.WIDE R18, R3, 0x2, R70 ;  /* 0x0000000203127825 */ /* 0x002fc600078e0246 */
[----:B------:R0:W4:Y:S04]  /*f870*/  LDG.E.U16 R234, desc[UR60][R20.64] ;  /* 0x0000003c14ea7981 */ /* 0x000128000c1e1500 */
[----:B------:R-:W4:Y:S04]  /*f880*/  LDG.E.U16 R230, desc[UR60][R16.64] ;  /* 0x0000003c10e67981 */ /* 0x000f28000c1e1500 */
[----:B------:R-:W4:Y:S04]  /*f890*/  LDG.E.U16 R226, desc[UR60][R18.64] ;  /* 0x0000003c12e27981 */ /* 0x000f28000c1e1500 */
[----:B------:R-:W4:Y:S01]  /*f8a0*/  LDL.64 R70, [R1+0x2a0] ;  /* 0x0002a00001467983 */ /* 0x000f220000100a00 */
[----:B0-----:R-:W-:Y:S01]  /*f8b0*/  IMAD.WIDE R20, R3, 0x2, R78 ;  /* 0x0000000203147825 */ /* 0x001fe200078e024e */
[----:B------:R-:W-:-:S02]  /*f8c0*/  WARPGROUP.DEPBAR.LE gsb0, 0x0 ;  /* 0x00008000000079c5 */ /* 0x000fc40000010000 */
[----:B------:R-:W4:Y:S04]  /*f8d0*/  LDL.64 R78, [R1+0x270] ;  /* 0x00027000014e7983 */ /* 0x000f280000100a00 */
[----:B------:R0:W4:Y:S02]  /*f8e0*/  LDG.E.U16 R228, desc[UR60][R20.64] ;  /* 0x0000003c14e47981 */ /* 0x000124000c1e1500 */
[C---:B0-----:R-:W-:Y:S02]  /*f8f0*/  IMAD.WIDE R20, R3.reuse, 0x2, R76 ;  /* 0x0000000203147825 */ /* 0x041fe400078e024c */
[----:B------:R-:W4:Y:S02]  /*f900*/  LDL.64 R76, [R1+0x260] ;  /* 0x00026000014c7983 */ /* 0x000f240000100a00 */
[----:B---3--:R-:W-:-:S04]  /*f910*/  IMAD.WIDE R16, R3, 0x2, R68 ;  /* 0x0000000203107825 */ /* 0x008fc800078e0244 */
[----:B------:R-:W-:Y:S01]  /*f920*/  IMAD.WIDE R18, R3, 0x2, R66 ;  /* 0x0000000203127825 */ /* 0x000fe200078e0242 */
[----:B------:R-:W3:Y:S04]  /*f930*/  LDL.64 R68, [R1+0x290] ;  /* 0x0002900001447983 */ /* 0x000ee80000100a00 */
[----:B------:R-:W3:Y:S04]  /*f940*/  LDL.64 R66, [R1+0x280] ;  /* 0x0002800001427983 */ /* 0x000ee80000100a00 */
[----:B------:R0:W3:Y:S04]  /*f950*/  LDG.E.U16 R224, desc[UR60][R16.64] ;  /* 0x0000003c10e07981 */ /* 0x0000e8000c1e1500 */
[----:B------:R1:W3:Y:S01]  /*f960*/  LDG.E.U16 R220, desc[UR60][R18.64] ;  /* 0x0000003c12dc7981 */ /* 0x0002e2000c1e1500 */
[----:B------:R-:W-:-:S03]  /*f970*/  WARPGROUP.ARRIVE ;  /* 0x00000000000079c5 */ /* 0x000fc60000000000 */
[----:B------:R-:W3:Y:S01]  /*f980*/  LDG.E.U16 R222, desc[UR60][R20.64] ;  /* 0x0000003c14de7981 */ /* 0x000ee2000c1e1500 */
[C---:B0-----:R-:W-:Y:S02]  /*f990*/  IMAD.WIDE R16, R3.reuse, 0x2, R22 ;  /* 0x0000000203107825 */ /* 0x041fe400078e0216 */
[----:B------:R-:W-:Y:S01]  /*f9a0*/  HGMMA.64x32x16.F32 R152, gdesc[UR12].tnspA, R152, gsb0 ;  /* 0x206000000c9879f0 */ /* 0x000fe20008000898 */
[----:B------:R-:W3:Y:S01]  /*f9b0*/  LDL.64 R22, [R1+0x250] ;  /* 0x0002500001167983 */ /* 0x000ee20000100a00 */
[----:B-1----:R-:W-:-:S03]  /*f9c0*/  IMAD.WIDE R18, R3, 0x2, R64 ;  /* 0x0000000203127825 */ /* 0x002fc600078e0240 */
[----:B------:R2:W3:Y:S04]  /*f9d0*/  LDG.E.U16 R15, desc[UR60][R16.64] ;  /* 0x0000003c100f7981 */ /* 0x0004e8000c1e1500 */
[----:B------:R-:W3:Y:S04]  /*f9e0*/  LDL.64 R64, [R1+0x240] ;  /* 0x0002400001407983 */ /* 0x000ee80000100a00 */
[----:B------:R4:W3:Y:S01]  /*f9f0*/  LDG.E.U16 R216, desc[UR60][R18.64] ;  /* 0x0000003c12d87981 */ /* 0x0008e2000c1e1500 */
[----:B--2---:R-:W-:-:S03]  /*fa00*/  IMAD.WIDE R16, R3, 0x2, R62 ;  /* 0x0000000203107825 */ /* 0x004fc600078e023e */
[----:B------:R-:W2:Y:S04]  /*fa10*/  LDL.64 R62, [R1+0x230] ;  /* 0x00023000013e7983 */ /* 0x000ea80000100a00 */
[----:B------:R0:W2:Y:S01]  /*fa20*/  LDG.E.U16 R197, desc[UR60][R16.64] ;  /* 0x0000003c10c57981 */ /* 0x0000a2000c1e1500 */
[----:B----4-:R-:W-:-:S03]  /*fa30*/  IMAD.WIDE R18, R3, 0x2, R60 ;  /* 0x0000000203127825 */ /* 0x010fc600078e023c */
[----:B------:R-:W4:Y:S01]  /*fa40*/  LDL.64 R60, [R1+0x3b0] ;  /* 0x0003b000013c7983 */ /* 0x000f220000100a00 */
[----:B------:R-:W-:-:S03]  /*fa50*/  IMAD.WIDE R20, R3, 0x2, R74 ;  /* 0x0000000203147825 */ /* 0x000fc600078e024a */
[----:B------:R-:W4:Y:S01]  /*fa60*/  LDL.64 R74, [R1+0x3d0] ;  /* 0x0003d000014a7983 */ /* 0x000f220000100a00 */
[----:B0-----:R-:W-:-:S03]  /*fa70*/  IMAD.WIDE R16, R3, 0x2, R58 ;  /* 0x0000000203107825 */ /* 0x001fc600078e023a */
[----:B------:R-:W4:Y:S04]  /*fa80*/  LDL.64 R58, [R1+0x3a0] ;  /* 0x0003a000013a7983 */ /* 0x000f280000100a00 */
[----:B------:R0:W4:Y:S01]  /*fa90*/  LDG.E.U16 R218, desc[UR60][R20.64] ;  /* 0x0000003c14da7981 */ /* 0x000122000c1e1500 */
[----:B------:R-:W-:Y:S02]  /*faa0*/  WARPGROUP.DEPBAR.LE gsb0, 0x0 ;  /* 0x00008000000079c5 */ /* 0x000fe40000010000 */
[----:B------:R-:W-:Y:S01]  /*fab0*/  WARPGROUP.ARRIVE ;  /* 0x00000000000079c5 */ /* 0x000fe20000000000 */
[----:B------:R-:W4:Y:S04]  /*fac0*/  LDG.E.U16 R211, desc[UR60][R18.64] ;  /* 0x0000003c12d37981 */ /* 0x000f28000c1e1500 */
[----:B------:R-:W4:Y:S01]  /*fad0*/  LDG.E.U16 R210, desc[UR60][R16.64] ;  /* 0x0000003c10d27981 */ /* 0x000f22000c1e1500 */
[----:B------:R-:W-:Y:S01]  /*fae0*/  HGMMA.64x32x16.F32 R152, gdesc[UR16].tnspA, R152, gsb0 ;  /* 0x20600000109879f0 */ /* 0x000fe20008000898 */
[----:B0-----:R-:W-:-:S02]  /*faf0*/  IMAD.WIDE R20, R3, 0x2, R72 ;  /* 0x0000000203147825 */ /* 0x001fc400078e0248 */
[----:B------:R-:W4:Y:S04]  /*fb00*/  LDL.64 R72, [R1+0x3c0] ;  /* 0x0003c00001487983 */ /* 0x000f280000100a00 */
[----:B------:R0:W4:Y:S02]  /*fb10*/  LDG.E.U16 R213, desc[UR60][R20.64] ;  /* 0x0000003c14d57981 */ /* 0x000124000c1e1500 */
[----:B0-----:R-:W-:Y:S02]  /*fb20*/  IMAD.WIDE R20, R3, 0x2, R70 ;  /* 0x0000000203147825 */ /* 0x001fe400078e0246 */
[----:B------:R-:W4:Y:S04]  /*fb30*/  LDL.64 R70, [R1+0x390] ;  /* 0x0003900001467983 */ /* 0x000f280000100a00 */
[----:B------:R-:W4:Y:S01]  /*fb40*/  LDG.E.U16 R203, desc[UR60][R20.64] ;  /* 0x0000003c14cb7981 */ /* 0x000f22000c1e1500 */
[----:B------:R-:W-:-:S02]  /*fb50*/  WARPGROUP.DEPBAR.LE gsb0, 0x0 ;  /* 0x00008000000079c5 */ /* 0x000fc40000010000 */
[----:B------:R-:W-:-:S06]  /*fb60*/  WARPGROUP.ARRIVE ;  /* 0x00000000000079c5 */ /* 0x000fcc0000000000 */
[----:B------:R-:W-:Y:S01]  /*fb70*/  HGMMA.64x32x16.F32 R152, gdesc[UR20].tnspA, R152, gsb0 ;  /* 0x20600000149879f0 */ /* 0x000fe20008000898 */
[C---:B---3--:R-:W-:Y:S02]  /*fb80*/  IMAD.WIDE R18, R3.reuse, 0x2, R68 ;  /* 0x0000000203127825 */ /* 0x048fe400078e0244 */
[----:B------:R-:W3:Y:S02]  /*fb90*/  LDL.64 R68, [R1+0x380] ;  /* 0x0003800001447983 */ /* 0x000ee40000100a00 */
[C---:B------:R-:W-:Y:S02]  /*fba0*/  IMAD.WIDE R16, R3.reuse, 0x2, R66 ;  /* 0x0000000203107825 */ /* 0x040fe400078e0242 */
[----:B------:R0:W3:Y:S04]  /*fbb0*/  LDG.E.U16 R204, desc[UR60][R18.64] ;  /* 0x0000003c12cc7981 */ /* 0x0000e8000c1e1500 */
[----:B------:R1:W3:Y:S04]  /*fbc0*/  LDG.E.U16 R201, desc[UR60][R16.64] ;  /* 0x0000003c10c97981 */ /* 0x0002e8000c1e1500 */
[----:B------:R-:W3:Y:S01]  /*fbd0*/  LDL.64 R66, [R1+0x370] ;  /* 0x0003700001427983 */ /* 0x000ee20000100a00 */
[----:B0-----:R-:W-:Y:S01]  /*fbe0*/  IMAD.WIDE R18, R3, 0x2, R76 ;  /* 0x0000000203127825 */ /* 0x001fe200078e024c */
[----:B------:R-:W-:-:S02]  /*fbf0*/  WARPGROUP.DEPBAR.LE gsb0, 0x0 ;  /* 0x00008000000079c5 */ /* 0x000fc40000010000 */
[----:B------:R-:W3:Y:S01]  /*fc00*/  LDL.64 R76, [R1+0x2c8] ;  /* 0x0002c800014c7983 */ /* 0x000ee20000100a00 */
[----:B-1----:R-:W-:-:S03]  /*fc10*/  IMAD.WIDE R16, R3, 0x2, R22 ;  /* 0x0000000203107825 */ /* 0x002fc600078e0216 */
[----:B------:R-:W3:Y:S04]  /*fc20*/  LDL.64 R22, [R1+0x360] ;  /* 0x0003600001167983 */ /* 0x000ee80000100a00 */
[----:B------:R0:W3:Y:S04]  /*fc30*/  LDG.E.U16 R196, desc[UR60][R18.64] ;  /* 0x0000003c12c47981 */ /* 0x0000e8000c1e1500 */
[----:B------:R2:W3:Y:S01]  /*fc40*/  LDG.E.U16 R194, desc[UR60][R16.64] ;  /* 0x0000003c10c27981 */ /* 0x0004e2000c1e1500 */
[----:B0-----:R-:W-:-:S03]  /*fc50*/  IMAD.WIDE R18, R3, 0x2, R64 ;  /* 0x0000000203127825 */ /* 0x001fc600078e0240 */
[----:B------:R-:W3:Y:S04]  /*fc60*/  LDL.64 R64, [R1+0x350] ;  /* 0x0003500001407983 */ /* 0x000ee80000100a00 */
[----:B------:R4:W3:Y:S01]  /*fc70*/  LDG.E.U16 R192, desc[UR60][R18.64] ;  /* 0x0000003c12c07981 */ /* 0x0008e2000c1e1500 */
[----:B--2---:R-:W-:-:S03]  /*fc80*/  IMAD.WIDE R16, R3, 0x2, R62 ;  /* 0x0000000203107825 */ /* 0x004fc600078e023e */
[----:B------:R-:W2:Y:S04]  /*fc90*/  LDL.64 R62, [R1+0x340] ;  /* 0x00034000013e7983 */ /* 0x000ea80000100a00 */
[----:B------:R0:W2:Y:S01]  /*fca0*/  LDG.E.U16 R189, desc[UR60][R16.64] ;  /* 0x0000003c10bd7981 */ /* 0x0000a2000c1e1500 */
[----:B----4-:R-:W-:-:S03]  /*fcb0*/  IMAD.WIDE R18, R3, 0x2, R60 ;  /* 0x0000000203127825 */ /* 0x010fc600078e023c */
[----:B------:R-:W4:Y:S01]  /*fcc0*/  LDL.64 R60, [R1+0x330] ;  /* 0x00033000013c7983 */ /* 0x000f220000100a00 */
[----:B------:R-:W-:Y:S01]  /*fcd0*/  WARPGROUP.ARRIVE ;  /* 0x00000000000079c5 */ /* 0x000fe20000000000 */
[C---:B------:R-:W-:Y:S02]  /*fce0*/  IMAD.WIDE R20, R3.reuse, 0x2, R78 ;  /* 0x0000000203147825 */ /* 0x040fe400078e024e */
[----:B------:R-:W4:Y:S02]  /*fcf0*/  LDL.64 R78, [R1+0x2e0] ;  /* 0x0002e000014e7983 */ /* 0x000f240000100a00 */
[----:B0-----:R-:W-:Y:S01]  /*fd00*/  IMAD.WIDE R16, R3, 0x2, R58 ;  /* 0x0000000203107825 */ /* 0x001fe200078e023a */
[----:B------:R-:W-:Y:S01]  /*fd10*/  HGMMA.64x32x16.F32 R152, gdesc[UR24].tnspA, R152, gsb0 ;  /* 0x20600000189879f0 */ /* 0x000fe20008000898 */
[----:B------:R-:W4:Y:S04]  /*fd20*/  LDL.64 R58, [R1+0x320] ;  /* 0x00032000013a7983 */ /* 0x000f280000100a00 */
[----:B------:R0:W4:Y:S04]  /*fd30*/  LDG.E.U16 R200, desc[UR60][R20.64] ;  /* 0x0000003c14c87981 */ /* 0x000128000c1e1500 */
[----:B------:R-:W4:Y:S04]  /*fd40*/  LDG.E.U16 R199, desc[UR60][R18.64] ;  /* 0x0000003c12c77981 */ /* 0x000f28000c1e1500 */
[----:B------:R-:W4:Y:S01]  /*fd50*/  LDG.E.U16 R198, desc[UR60][R16.64] ;  /* 0x0000003c10c67981 */ /* 0x000f22000c1e1500 */
[----:B------:R-:W-:-:S02]  /*fd60*/  WARPGROUP.DEPBAR.LE gsb0, 0x0 ;  /* 0x00008000000079c5 */ /* 0x000fc40000010000 */
[----:B------:R-:W-:-:S06]  /*fd70*/  WARPGROUP.ARRIVE ;  /* 0x00000000000079c5 */ /* 0x000fcc0000000000 */
[----:B------:R-:W-:Y:S03]  /*fd80*/  HGMMA.64x32x16.F32 R152, gdesc[UR28].tnspA, R152, gsb0 ;  /* 0x206000001c9879f0 */ /* 0x000fe60008000898 */
[----:B------:R-:W-:Y:S02]  /*fd90*/  WARPGROUP.DEPBAR.LE gsb0, 0x0 ;  /* 0x00008000000079c5 */ /* 0x000fe40000010000 */
[----:B------:R-:W-:-:S06]  /*fda0*/  WARPGROUP.ARRIVE ;  /* 0x00000000000079c5 */ /* 0x000fcc0000000000 */
[----:B------:R-:W-:Y:S01]  /*fdb0*/  HGMMA.64x32x16.F32 R152, gdesc[UR32].tnspA, R152, gsb0 ;  /* 0x20600000209879f0 */ /* 0x000fe20008000898 */
[C---:B0-----:R-:W-:Y:S02]  /*fdc0*/  IMAD.WIDE R20, R3.reuse, 0x2, R74 ;  /* 0x0000000203147825 */ /* 0x041fe400078e024a */
[----:B------:R-:W4:Y:S04]  /*fdd0*/  LDL.64 R74, [R1+0x2b8] ;  /* 0x0002b800014a7983 */ /* 0x000f280000100a00 */
[----:B------:R0:W4:Y:S02]  /*fde0*/  LDG.E.U16 R205, desc[UR60][R20.64] ;  /* 0x0000003c14cd7981 */ /* 0x000124000c1e1500 */
[C---:B0-----:R-:W-:Y:S02]  /*fdf0*/  IMAD.WIDE R20, R3.reuse, 0x2, R72 ;  /* 0x0000000203147825 */ /* 0x041fe400078e0248 */
[----:B------:R-:W4:Y:S04]  /*fe00*/  LDL.64 R72, [R1+0x2a8] ;  /* 0x0002a80001487983 */ /* 0x000f280000100a00 */
[----:B------:R0:W4:Y:S02]  /*fe10*/  LDG.E.U16 R202, desc[UR60][R20.64] ;  /* 0x0000003c14ca7981 */ /* 0x000124000c1e1500 */
[----:B0-----:R-:W-:-:S02]  /*fe20*/  IMAD.WIDE R20, R3, 0x2, R70 ;  /* 0x0000000203147825 */ /* 0x001fc400078e0246 */
[----:B------:R-:W4:Y:S04]  /*fe30*/  LDL.64 R70, [R1+0x298] ;  /* 0x0002980001467983 */ /* 0x000f280000100a00 */
[----:B------:R0:W4:Y:S01]  /*fe40*/  LDG.E.U16 R195, desc[UR60][R20.64] ;  /* 0x0000003c14c37981 */ /* 0x000122000c1e1500 */
[----:B------:R-:W-:Y:S02]  /*fe50*/  WARPGROUP.DEPBAR.LE gsb0, 0x0 ;  /* 0x00008000000079c5 */ /* 0x000fe40000010000 */
[----:B------:R-:W-:-:S06]  /*fe60*/  WARPGROUP.ARRIVE ;  /* 0x00000000000079c5 */ /* 0x000fcc0000000000 */
[----:B------:R-:W-:Y:S01]  /*fe70*/  HGMMA.64x32x16.F32 R152, gdesc[UR36].tnspA, R152, gsb0 ;  /* 0x20600000249879f0 */ /* 0x000fe20008000898 */
[C---:B---3--:R-:W-:Y:S02]  /*fe80*/  IMAD.WIDE R18, R3.reuse, 0x2, R68 ;  /* 0x0000000203127825 */ /* 0x048fe400078e0244 */
[----:B------:R-:W3:Y:S04]  /*fe90*/  LDL.64 R68, [R1+0x288] ;  /* 0x0002880001447983 */ /* 0x000ee80000100a00 */
[----:B------:R1:W3:Y:S01]  /*fea0*/  LDG.E.U16 R193, desc[UR60][R18.64] ;  /* 0x0000003c12c17981 */ /* 0x0002e2000c1e1500 */
[----:B------:R-:W-:-:S03]  /*feb0*/  IMAD.WIDE R16, R3, 0x2, R66 ;  /* 0x0000000203107825 */ /* 0x000fc600078e0242 */
[----:B------:R-:W3:Y:S04]  /*fec0*/  LDL.64 R66, [R1+0x268] ;  /* 0x0002680001427983 */ /* 0x000ee80000100a00 */
[----:B------:R2:W3:Y:S01]  /*fed0*/  LDG.E.U16 R191, desc[UR60][R16.64] ;  /* 0x0000003c10bf7981 */ /* 0x0004e2000c1e1500 */
[----:B0-----:R-:W-:-:S03]  /*fee0*/  IMAD.WIDE R20, R3, 0x2, R22 ;  /* 0x0000000203147825 */ /* 0x001fc600078e0216 */
[----:B------:R-:W3:Y:S04]  /*fef0*/  LDL.64 R22, [R1+0x278] ;  /* 0x0002780001167983 */ /* 0x000ee80000100a00 */
[----:B------:R4:W3:Y:S01]  /*ff00*/  LDG.E.U16 R190, desc[UR60][R20.64] ;  /* 0x0000003c14be7981 */ /* 0x0008e2000c1e1500 */
[----:B-1----:R-:W-:-:S03]  /*ff10*/  IMAD.WIDE R18, R3, 0x2, R64 ;  /* 0x0000000203127825 */ /* 0x002fc600078e0240 */
[----:B------:R-:W3:Y:S04]  /*ff20*/  LDL.64 R64, [R1+0x258] ;  /* 0x0002580001407983 */ /* 0x000ee80000100a00 */
[----:B------:R0:W3:Y:S01]  /*ff30*/  LDG.E.U16 R188, desc[UR60][R18.64] ;  /* 0x0000003c12bc7981 */ /* 0x0000e2000c1e1500 */
[----:B--2---:R-:W-:-:S03]  /*ff40*/  IMAD.WIDE R16, R3, 0x2, R62 ;  /* 0x0000000203107825 */ /* 0x004fc600078e023e */
[----:B------:R-:W2:Y:S01]  /*ff50*/  LDL.64 R62, [R1+0x248] ;  /* 0x00024800013e7983 */ /* 0x000ea20000100a00 */
[----:B------:R-:W-:Y:S02]  /*ff60*/  WARPGROUP.DEPBAR.LE gsb0, 0x0 ;  /* 0x00008000000079c5 */ /* 0x000fe40000010000 */
[C---:B----4-:R-:W-:Y:S01]  /*ff70*/  IMAD.WIDE R20, R3.reuse, 0x2, R60 ;  /* 0x0000000203147825 */ /* 0x050fe200078e023c */
[----:B------:R-:W4:Y:S04]  /*ff80*/  LDG.E.U16 R187, desc[UR60][R16.64] ;  /* 0x0000003c10bb7981 */ /* 0x000f28000c1e1500 */
[----:B------:R-:W4:Y:S01]  /*ff90*/  LDL.64 R60, [R1+0x238] ;  /* 0x00023800013c7983 */ /* 0x000f220000100a00 */
[----:B0-----:R-:W-:Y:S01]  /*ffa0*/  IMAD.WIDE R18, R3, 0x2, R58 ;  /* 0x0000000203127825 */ /* 0x001fe200078e023a */
[----:B------:R-:W-:-:S02]  /*ffb0*/  WARPGROUP.ARRIVE ;  /* 0x00000000000079c5 */ /* 0x000fc40000000000 */
[----:B------:R-:W4:Y:S04]  /*ffc0*/  LDL.64 R58, [R1+0x228] ;  /* 0x00022800013a7983 */ /* 0x000f280000100a00 */
[----:B------:R0:W4:Y:S01]  /*ffd0*/  LDG.E.U16 R186, desc[UR60][R20.64] ;  /* 0x0000003c14ba7981 */ /* 0x000122000c1e1500 */
[----:B------:R-:W-:Y:S03]  /*ffe0*/  HGMMA.64x32x16.F32 R152, gdesc[UR40].tnspA, R152, gsb0 ;  /* 0x20600000289879f0 */ /* 0x000fe60008000898 */
[----:B------:R1:W4:Y:S01]  /*fff0*/  LDG.E.U16 R185, desc[UR60][R18.64] ;  /* 0x0000003c12b97981 */ /* 0x000322000c1e1500 */
[----:B------:R-:W-:Y:S02]  /*10000*/  WARPGROUP.DEPBAR.LE gsb0, 0x0 ;  /* 0x00008000000079c5 */ /* 0x000fe40000010000 */
[----:B------:R-:W-:-:S06]  /*10010*/  WARPGROUP.ARRIVE ;  /* 0x00000000000079c5 */ /* 0x000fcc0000000000 */
[----:B------:R-:W-:Y:S03]  /*10020*/  HGMMA.64x32x16.F32 R152, gdesc[UR44].tnspA, R152, gsb0 ;  /* 0x206000002c9879f0 */ /* 0x000fe60008000898 */
[----:B------:R-:W-:Y:S02]  /*10030*/  WARPGROUP.DEPBAR.LE gsb0, 0x0 ;  /* 0x00008000000079c5 */ /* 0x000fe40000010000 */
[----:B------:R-:W-:-:S06]  /*10040*/  WARPGROUP.ARRIVE ;  /* 0x00000000000079c5 */ /* 0x000fcc0000000000 */
[----:B------:R-:W-:Y:S01]  /*10050*/  HGMMA.64x32x16.F32 R152, gdesc[UR48].tnspA, R152, gsb0 ;  /* 0x20600000309879f0 */ /* 0x000fe20008000898 */
[----:B0-----:R-:W-:-:S04]  /*10060*/  IMAD.WIDE R20, R3, 0x2, R82 ;  /* 0x0000000203147825 */ /* 0x001fc800078e0252 */
[C---:B-1----:R-:W-:Y:S01]  /*10070*/  IMAD.WIDE R18, R3.reuse, 0x2, R80 ;  /* 0x0000000203127825 */ /* 0x042fe200078e0250 */
[----:B------:R0:W4:Y:S04]  /*10080*/  LDG.E.U16 R183, desc[UR60][R20.64] ;  /* 0x0000003c14b77981 */ /* 0x000128000c1e1500 */
[----:B------:R-:W4:Y:S01]  /*10090*/  LDG.E.U16 R182, desc[UR60][R18.64] ;  /* 0x0000003c12b67981 */ /* 0x000f22000c1e1500 */
[----:B------:R-:W-:-:S05]  /*100a0*/  IMAD.WIDE R16, R3, 0x2, R84 ;  /* 0x0000000203107825 */ /* 0x000fca00078e0254 */
[----:B------:R1:W4:Y:S01]  /*100b0*/  LDG.E.U16 R184, desc[UR60][R16.64] ;  /* 0x0000003c10b87981 */ /* 0x000322000c1e1500 */
[C---:B0-----:R-:W-:Y:S01]  /*100c0*/  IMAD.WIDE R20, R3.reuse, 0x2, R76 ;  /* 0x0000000203147825 */ /* 0x041fe200078e024c */
[----:B------:R-:W-:Y:S02]  /*100d0*/  WARPGROUP.DEPBAR.LE gsb0, 0x0 ;  /* 0x00008000000079c5 */ /* 0x000fe40000010000 */
[----:B------:R-:W-:Y:S01]  /*100e0*/  WARPGROUP.ARRIVE ;  /* 0x00000000000079c5 */ /* 0x000fe20000000000 */
[C---:B-1----:R-:W-:Y:S01]  /*100f0*/  IMAD.WIDE R16, R3.reuse, 0x2, R78 ;  /* 0x0000000203107825 */ /* 0x042fe200078e024e */
[----:B------:R0:W4:Y:S04]  /*10100*/  LDG.E.U16 R180, desc[UR60][R20.64] ;  /* 0x0000003c14b47981 */ /* 0x000128000c1e1500 */
[----:B------:R-:W-:Y:S01]  /*10110*/  HGMMA.64x32x16.F32 R152, gdesc[UR52].tnspA, R152, gsb0 ;  /* 0x20600000349879f0 */ /* 0x000fe20008000898 */
[----:B------:R1:W4:Y:S01]  /*10120*/  LDG.E.U16 R181, desc[UR60][R16.64] ;  /* 0x0000003c10b57981 */ /* 0x000322000c1e1500 */
[----:B------:R-:W-:-:S04]  /*10130*/  IMAD.WIDE R18, R3, 0x2, R74 ;  /* 0x0000000203127825 */ /* 0x000fc800078e024a */
[C---:B0-----:R-:W-:Y:S01]  /*10140*/  IMAD.WIDE R20, R3.reuse, 0x2, R70 ;  /* 0x0000000203147825 */ /* 0x041fe200078e0246 */
[----:B------:R3:W4:Y:S03]  /*10150*/  LDG.E.U16 R179, desc[UR60][R18.64] ;  /* 0x0000003c12b37981 */ /* 0x000726000c1e1500 */
[C---:B-1----:R-:W-:Y:S01]  /*10160*/  IMAD.WIDE R16, R3.reuse, 0x2, R72 ;  /* 0x0000000203107825 */ /* 0x042fe200078e0248 */
[----:B------:R0:W4:Y:S04]  /*10170*/  LDG.E.U16 R169, desc[UR60][R20.64] ;  /* 0x0000003c14a97981 */ /* 0x000128000c1e1500 */
[----:B------:R1:W4:Y:S01]  /*10180*/  LDG.E.U16 R178, desc[UR60][R16.64] ;  /* 0x0000003c10b27981 */ /* 0x000322000c1e1500 */
[----:B---3--:R-:W-:-:S05]  /*10190*/  IMAD.WIDE R18, R3, 0x2, R68 ;  /* 0x0000000203127825 */ /* 0x008fca00078e0244 */
[----:B------:R3:W4:Y:S01]  /*101a0*/  LDG.E.U16 R168, desc[UR60][R18.64] ;  /* 0x0000003c12a87981 */ /* 0x000722000c1e1500 */
[----:B0-----:R-:W-:-:S04]  /*101b0*/  IMAD.WIDE R20, R3, 0x2, R66 ;  /* 0x0000000203147825 */ /* 0x001fc800078e0242 */
[C---:B-1----:R-:W-:Y:S02]  /*101c0*/  IMAD.WIDE R16, R3.reuse, 0x2, R22 ;  /* 0x0000000203107825 */ /* 0x042fe400078e0216 */
[----:B------:R-:W4:Y:S04]  /*101d0*/  LDG.E.U16 R22, desc[UR60][R20.64] ;  /* 0x0000003c14167981 */ /* 0x000f28000c1e1500 */
[----:B------:R2:W4:Y:S01]  /*101e0*/  LDG.E.U16 R23, desc[UR60][R16.64] ;  /* 0x0000003c10177981 */ /* 0x000522000c1e1500 */
[----:B---3--:R-:W-:-:S05]  /*101f0*/  IMAD.WIDE R18, R3, 0x2, R64 ;  /* 0x0000000203127825 */ /* 0x008fca00078e0240 */
[----:B------:R4:W3:Y:S01]  /*10200*/  LDG.E.U16 R21, desc[UR60][R18.64] ;  /* 0x0000003c12157981 */ /* 0x0008e2000c1e1500 */
[----:B------:R-:W-:Y:S02]  /*10210*/  WARPGROUP.DEPBAR.LE gsb0, 0x0 ;  /* 0x00008000000079c5 */ /* 0x000fe40000010000 */
[----:B--2---:R-:W-:-:S05]  /*10220*/  IMAD.WIDE R16, R3, 0x2, R62 ;  /* 0x0000000203107825 */ /* 0x004fca00078e023e */
[----:B------:R0:W2:Y:S01]  /*10230*/  LDG.E.U16 R20, desc[UR60][R16.64] ;  /* 0x0000003c10147981 */ /* 0x0000a2000c1e1500 */
[----:B----4-:R-:W-:-:S04]  /*10240*/  IMAD.WIDE R18, R3, 0x2, R60 ;  /* 0x0000000203127825 */ /* 0x010fc800078e023c */
[----:B0-----:R-:W-:Y:S02]  /*10250*/  IMAD.WIDE R16, R3, 0x2, R58 ;  /* 0x0000000203107825 */ /* 0x001fe400078e023a */
[----:B------:R-:W4:Y:S04]  /*10260*/  LDG.E.U16 R18, desc[UR60][R18.64] ;  /* 0x0000003c12127981 */ /* 0x000f28000c1e1500 */
[----:B------:R0:W4:Y:S01]  /*10270*/  LDG.E.U16 R17, desc[UR60][R16.64] ;  /* 0x0000003c10117981 */ /* 0x000122000c1e1500 */
[----:B------:R-:W-:Y:S06]  /*10280*/  BAR.SYNC.DEFER_BLOCKING 0x0 ;  /* 0x0000000000007b1d */ /* 0x000fec0000010000 */
[----:B------:R1:W-:Y:S02]  /*10290*/  STS.U16 [R6+0x14400], R237 ;  /* 0x014400ed06007388 */ /* 0x0003e40000000400 */
[----:B-1----:R-:W1:Y:S02]  /*102a0*/  LDC R237, c[0x0][0x238] ;  /* 0x00008e00ffed7b82 */ /* 0x002e640000000800 */
[----:B------:R1:W-:Y:S04]  /*102b0*/  STS.U16 [R6+0x16800], R2 ;  /* 0x0168000206007388 */ /* 0x0003e80000000400 */
[----:B------:R0:W-:Y:S01]  /*102c0*/  STS.U16 [R6+0x16a00], R0 ;  /* 0x016a000006007388 */ /* 0x0001e20000000400 */
[-C--:B-1----:R-:W-:Y:S01]  /*102d0*/  FMUL R2, R152, R237.reuse ;  /* 0x000000ed98027220 */ /* 0x082fe20000400000 */
[----:B0-----:R-:W-:-:S05]  /*102e0*/  FMUL R0, R153, R237 ;  /* 0x000000ed99007220 */ /* 0x001fca0000400000 */
[----:B------:R-:W-:Y:S01]  /*102f0*/  FMNMX R0, R2, R0, !PT ;  /* 0x0000000002007209 */ /* 0x000fe20007800000 */
[----:B------:R-:W-:-:S05]  /*10300*/  FMUL R2, R156, R237 ;  /* 0x000000ed9c027220 */ /* 0x000fca0000400000 */
        /* <DEDUP_REMOVED lines=9> */
[-C--:B------:R-:W-:Y:S01]  /*103a0*/  FMUL R2, R165, R237.reuse ;  /* 0x000000eda5027220 */ /* 0x080fe20000400000 */
[----:B------:R0:W-:Y:S04]  /*103b0*/  STS.U16 [R6+0x16c00], R15 ;  /* 0x016c000f06007388 */ /* 0x0001e80000000400 */
[----:B------:R-:W-:Y:S01]  /*103c0*/  FMNMX R0, R2, R0, !PT ;  /* 0x0000000002007209 */ /* 0x000fe20007800000 */
[-C--:B------:R-:W-:Y:S01]  /*103d0*/  FMUL R2, R155, R237.reuse ;  /* 0x000000ed9b027220 */ /* 0x080fe20000400000 */
[----:B0-----:R-:W-:-:S05]  /*103e0*/  FMUL R15, R154, R237 ;  /* 0x000000ed9a0f7220 */ /* 0x001fca0000400000 */
[----:B------:R-:W-:Y:S01]  /*103f0*/  FMNMX R2, R15, R2, !PT ;  /* 0x000000020f027209 */ /* 0x000fe20007800000 */
[----:B------:R-:W-:-:S05]  /*10400*/  FMUL R15, R158, R237 ;  /* 0x000000ed9e0f7220 */ /* 0x000fca0000400000 */
[----:B------:R-:W-:Y:S01]  /*10410*/  FMNMX R2, R15, R2, !PT ;  /* 0x000000020f027209 */ /* 0x000fe20007800000 */
[-C--:B------:R-:W-:Y:S01]  /*10420*/  FMUL R15, R159, R237.reuse ;  /* 0x000000ed9f0f7220 */ /* 0x080fe20000400000 */
[----:B------:R-:W0:Y:S04]  /*10430*/  SHFL.BFLY PT, R16, R0, 0x2, 0x1f ;  /* 0x0c401f0000107f89 */ /* 0x000e2800000e0000 */
[----:B------:R-:W-:Y:S01]  /*10440*/  FMNMX R2, R15, R2, !PT ;  /* 0x000000020f027209 */ /* 0x000fe20007800000 */
[----:B------:R-:W-:-:S05]  /*10450*/  FMUL R15, R162, R237 ;  /* 0x000000eda20f7220 */ /* 0x000fca0000400000 */
[----:B------:R-:W-:Y:S01]  /*10460*/  FMNMX R2, R15, R2, !PT ;  /* 0x000000020f027209 */ /* 0x000fe20007800000 */
[----:B------:R-:W-:-:S05]  /*10470*/  FMUL R15, R163, R237 ;  /* 0x000000eda30f7220 */ /* 0x000fca0000400000 */
[----:B------:R-:W-:Y:S01]  /*10480*/  FMNMX R15, R15, R2, !PT ;  /* 0x000000020f0f7209 */ /* 0x000fe20007800000 */
[----:B------:R-:W-:-:S05]  /*10490*/  FMUL R2, R166, R237 ;  /* 0x000000eda6027220 */ /* 0x000fca0000400000 */
[----:B------:R-:W-:Y:S01]  /*104a0*/  FMNMX R2, R2, R15, !PT ;  /* 0x0000000f02027209 */ /* 0x000fe20007800000 */
[----:B------:R-:W-:Y:S01]  /*104b0*/  FMUL R15, R167, R237 ;  /* 0x000000eda70f7220 */ /* 0x000fe20000400000 */
[----:B0-----:R-:W-:-:S04]  /*104c0*/  FMNMX R0, R0, R16, !PT ;  /* 0x0000001000007209 */ /* 0x001fc80007800000 */
[----:B------:R-:W-:Y:S01]  /*104d0*/  FMNMX R2, R15, R2, !PT ;  /* 0x000000020f027209 */ /* 0x000fe20007800000 */
[----:B------:R-:W0:Y:S04]  /*104e0*/  SHFL.BFLY PT, R16, R0, 0x1, 0x1f ;  /* 0x0c201f0000107f89 */ /* 0x000e2800000e0000 */
[----:B------:R-:W1:Y:S01]  /*104f0*/  SHFL.BFLY PT, R15, R2, 0x2, 0x1f ;  /* 0x0c401f00020f7f89 */ /* 0x000e6200000e0000 */
[----:B0-----:R-:W-:Y:S02]  /*10500*/  FMNMX R16, R0, R16, !PT ;  /* 0x0000001000107209 */ /* 0x001fe40007800000 */
[----:B-1----:R-:W-:-:S05]  /*10510*/  FMNMX R0, R2, R15, !PT ;  /* 0x0000000f02007209 */ /* 0x002fca0007800000 */
[----:B------:R-:W0:Y:S04]  /*10520*/  SHFL.BFLY PT, R15, R0, 0x1, 0x1f ;  /* 0x0c201f00000f7f89 */ /* 0x000e2800000e0000 */
[----:B------:R1:W-:Y:S04]  /*10530*/  STL [R1+0xdac], R3 ;  /* 0x000dac0301007387 */ /* 0x0003e80000100800 */
[----:B------:R-:W-:Y:S04]  /*10540*/  STS.U16 [R6+0x10000], R56 ;  /* 0x0100003806007388 */ /* 0x000fe80000000400 */
[----:B------:R-:W-:Y:S04]  /*10550*/  STS.U16 [R6+0x10200], R55 ;  /* 0x0102003706007388 */ /* 0x000fe80000000400 */
[----:B-1----:R-:W4:Y:S04]  /*10560*/  LDL.LU R3, [R1+0x210] ;  /* 0x0002100001037983 */ /* 0x002f280000300800 */
[----:B------:R-:W-:Y:S04]  /*10570*/  STS.U16 [R6+0x10400], R54 ;  /* 0x0104003606007388 */ /* 0x000fe80000000400 */
[----:B------:R-:W-:Y:S01]  /*10580*/  STS.U16 [R6+0x10600], R53 ;  /* 0x0106003506007388 */ /* 0x000fe20000000400 */
[----:B0-----:R-:W-:-:S03]  /*10590*/  FMNMX R15, R0, R15, !PT ;  /* 0x0000000f000f7209 */ /* 0x001fc60007800000 */
        /* <DEDUP_REMOVED lines=56> */
[----:B------:R-:W-:Y:S04]  /*10920*/  STL [R1+0xdb0], R6 ;  /* 0x000db00601007387 */ /* 0x000fe80000100800 */
[----:B------:R-:W-:Y:S04]  /*10930*/  STS.U16 [R5+0x11700], R25 ;  /* 0x0117001905007388 */ /* 0x000fe80000000400 */
[----:B------:R0:W-:Y:S04]  /*10940*/  STS.U16 [R5+0x11900], R24 ;  /* 0x0119001805007388 */ /* 0x0001e80000000400 */
[----:B------:R-:W4:Y:S04]  /*10950*/  LDL.LU R0, [R1+0x214] ;  /* 0x0002140001007983 */ /* 0x000f280000300800 */
[----:B------:R-:W-:Y:S04]  /*10960*/  STS.U16 [R5+0x11300], R27 ;  /* 0x0113001b05007388 */ /* 0x000fe80000000400 */
[----:B------:R1:W-:Y:S04]  /*10970*/  STS.U16 [R5+0x11500], R26 ;  /* 0x0115001a05007388 */ /* 0x0003e80000000400 */
[----:B0-----:R-:W4:Y:S04]  /*10980*/  LDL.LU.64 R24, [R1] ;  /* 0x0000000001187983 */ /* 0x001f280000300a00 */
[----:B------:R-:W-:Y:S04]  /*10990*/  STS.U16 [R5+0x10f00], R29 ;  /* 0x010f001d05007388 */ /* 0x000fe80000000400 */
[----:B------:R0:W-:Y:S04]  /*109a0*/  STS.U16 [R5+0x11100], R28 ;  /* 0x0111001c05007388 */ /* 0x0001e80000000400 */
[----:B-1----:R-:W4:Y:S04]  /*109b0*/  LDL.LU.64 R26, [R1+0x8] ;  /* 0x00000800011a7983 */ /* 0x002f280000300a00 */
[----:B------:R-:W-:Y:S04]  /*109c0*/  STS.U16 [R5+0x10b00], R31 ;  /* 0x010b001f05007388 */ /* 0x000fe80000000400 */
[----:B------:R1:W-:Y:S04]  /*109d0*/  STS.U16 [R5+0x10d00], R30 ;  /* 0x010d001e05007388 */ /* 0x0003e80000000400 */
[----:B0-----:R-:W4:Y:S04]  /*109e0*/  LDL.LU.64 R28, [R1+0x10] ;  /* 0x00001000011c7983 */ /* 0x001f280000300a00 */
[----:B------:R-:W-:Y:S04]  /*109f0*/  STS.U16 [R5+0x10700], R33 ;  /* 0x0107002105007388 */ /* 0x000fe80000000400 */
[----:B------:R0:W-:Y:S04]  /*10a00*/  STS.U16 [R5+0x10900], R32 ;  /* 0x0109002005007388 */ /* 0x0001e80000000400 */
[----:B-1----:R-:W4:Y:S04]  /*10a10*/  LDL.LU.64 R30, [R1+0x18] ;  /* 0x00001800011e7983 */ /* 0x002f280000300a00 */
[----:B------:R-:W-:Y:S04]  /*10a20*/  STS.U16 [R5+0x10300], R35 ;  /* 0x0103002305007388 */ /* 0x000fe80000000400 */
[----:B------:R1:W-:Y:S04]  /*10a30*/  STS.U16 [R5+0x10500], R34 ;  /* 0x0105002205007388 */ /* 0x0003e80000000400 */
[----:B0-----:R-:W4:Y:S04]  /*10a40*/  LDL.LU.64 R32, [R1+0x20] ;  /* 0x0000200001207983 */ /* 0x001f280000300a00 */
[----:B------:R0:W-:Y:S04]  /*10a50*/  STS.U16 [R5+0x10100], R36 ;  /* 0x0101002405007388 */ /* 0x0001e80000000400 */
[----:B-1----:R-:W4:Y:S04]  /*10a60*/  LDL.LU.64 R34, [R1+0x28] ;  /* 0x0000280001227983 */ /* 0x002f280000300a00 */
[----:B0-----:R-:W4:Y:S04]  /*10a70*/  LDL.LU.64 R36, [R1+0x30] ;  /* 0x0000300001247983 */ /* 0x001f280000300a00 */
[----:B------:R-:W4:Y:S04]  /*10a80*/  LDL.LU.64 R38, [R1+0x38] ;  /* 0x0000380001267983 */ /* 0x000f280000300a00 */
        /* <DEDUP_REMOVED lines=56> */
[----:B------:R-:W-:Y:S04]  /*10e10*/  STS.U16 [R5+0x16500], R183 ;  /* 0x016500b705007388 */ /* 0x000fe80000000400 */
[----:B------:R0:W-:Y:S04]  /*10e20*/  STS.U16 [R5+0x16700], R182 ;  /* 0x016700b605007388 */ /* 0x0001e80000000400 */
[----:B0-----:R-:W4:Y:S04]  /*10e30*/  LDL.64 R182, [R1+0xa08] ;  /* 0x000a080001b67983 */ /* 0x001f280000100a00 */
[----:B------:R-:W-:Y:S04]  /*10e40*/  STS.U16 [R5+0x16900], R181 ;  /* 0x016900b505007388 */ /* 0x000fe80000000400 */
[----:B------:R0:W-:Y:S04]  /*10e50*/  STS.U16 [R5+0x16b00], R180 ;  /* 0x016b00b405007388 */ /* 0x0001e80000000400 */
        /* <DEDUP_REMOVED lines=40> */
[----:B------:R-:W-:Y:S04]  /*110e0*/  STS.U16 [R5+0x17300], R168 ;  /* 0x017300a805007388 */ /* 0x000fe80000000400 */
[----:B------:R-:W-:Y:S04]  /*110f0*/  STS.U16 [R5+0x17500], R23 ;  /* 0x0175001705007388 */ /* 0x000fe80000000400 */
[----:B------:R-:W-:Y:S04]  /*11100*/  STS.U16 [R5+0x17700], R22 ;  /* 0x0177001605007388 */ /* 0x000fe80000000400 */
[----:B---3--:R-:W-:Y:S04]  /*11110*/  STS.U16 [R5+0x17900], R21 ;  /* 0x0179001505007388 */ /* 0x008fe80000000400 */
[----:B--2---:R-:W-:Y:S04]  /*11120*/  STS.U16 [R5+0x17b00], R20 ;  /* 0x017b001405007388 */ /* 0x004fe80000000400 */
[----:B----4-:R-:W-:Y:S04]  /*11130*/  STS.U16 [R5+0x17d00], R18 ;  /* 0x017d001205007388 */ /* 0x010fe80000000400 */
[----:B------:R2:W-:Y:S01]  /*11140*/  STS.U16 [R5+0x17f00], R17 ;  /* 0x017f001105007388 */ /* 0x0005e20000000400 */
[----:B------:R3:W-:Y:S06]  /*11150*/  MEMBAR.ALL.CTA ;  /* 0x0000000000007992 */ /* 0x0007ec0000008000 */
[----:B---3--:R-:W3:Y:S01]  /*11160*/  FENCE.VIEW.ASYNC.S ;  /* 0x00000000000073c6 */ /* 0x008ee20000000000 */
[----:B------:R-:W-:-:S03]  /*11170*/  FMNMX R16, R16, R3, !PT ;  /* 0x0000000310107209 */ /* 0x000fc60007800000 */
[----:B------:R4:W-:Y:S04]  /*11180*/  STL [R1+0xdb8], R182 ;  /* 0x000db8b601007387 */ /* 0x0009e80000100800 */
[----:B------:R-:W-:Y:S04]  /*11190*/  STL [R1+0xdb4], R183 ;  /* 0x000db4b701007387 */ /* 0x000fe80000100800 */
[----:B0-----:R-:W2:Y:S01]  /*111a0*/  LDL.64 R180, [R1+0xa00] ;  /* 0x000a000001b47983 */ /* 0x001ea20000100a00 */
[----:B------:R-:W-:Y:S01]  /*111b0*/  FMNMX R15, R15, R0, !PT ;  /* 0x000000000f0f7209 */ /* 0x000fe20007800000 */
[----:B------:R-:W-:-:S04]  /*111c0*/  FADD R2, -R16, R3 ;  /* 0x0000000310027221 */ /* 0x000fc80000000100 */
[----:B------:R-:W-:Y:S01]  /*111d0*/  FADD R0, -R15, R0 ;  /* 0x000000000f007221 */ /* 0x000fe20000000100 */
[-CC-:B------:R-:W-:Y:S01]  /*111e0*/  FFMA R155, R155, R237.reuse, -R15.reuse ;  /* 0x000000ed9b9b7223 */ /* 0x180fe2000000080f */
[-CC-:B------:R-:W-:Y:S01]  /*111f0*/  FFMA R152, R152, R237.reuse, -R16.reuse ;  /* 0x000000ed98987223 */ /* 0x180fe20000000810 */
[-CC-:B------:R-:W-:Y:S01]  /*11200*/  FFMA R153, R153, R237.reuse, -R16.reuse ;  /* 0x000000ed99997223 */ /* 0x180fe20000000810 */
[-CC-:B------:R-:W-:Y:S01]  /*11210*/  FFMA R156, R156, R237.reuse, -R16.reuse ;  /* 0x000000ed9c9c7223 */ /* 0x180fe20000000810 */
[-C--:B------:R-:W-:Y:S01]  /*11220*/  FFMA R157, R157, R237.reuse, -R16 ;  /* 0x000000ed9d9d7223 */ /* 0x080fe20000000810 */
[----:B------:R-:W-:Y:S01]  /*11230*/  FMUL R2, R2, 1.4426950216293334961 ;  /* 0x3fb8aa3b02027820 */ /* 0x000fe20000400000 */
[-CC-:B------:R-:W-:Y:S01]  /*11240*/  FFMA R154, R154, R237.reuse, -R15.reuse ;  /* 0x000000ed9a9a7223 */ /* 0x180fe2000000080f */
[-CC-:B------:R-:W-:Y:S01]  /*11250*/  FFMA R158, R158, R237.reuse, -R15.reuse ;  /* 0x000000ed9e9e7223 */ /* 0x180fe2000000080f */
[----:B------:R-:W-:Y:S01]  /*11260*/  FFMA R159, R159, R237, -R15 ;  /* 0x000000ed9f9f7223 */ /* 0x000fe2000000080f */
[----:B------:R-:W-:Y:S01]  /*11270*/  FMUL R0, R0, 1.4426950216293334961 ;  /* 0x3fb8aa3b00007820 */ /* 0x000fe20000400000 */
        /* <DEDUP_REMOVED lines=8> */
[----:B------:R-:W0:Y:S08]  /*11300*/  MUFU.EX2 R2, R2 ;  /* 0x0000000200027308 */ /* 0x000e300000000800 */
[----:B------:R-:W3:Y:S08]  /*11310*/  MUFU.EX2 R0, R0 ;  /* 0x0000000000007308 */ /* 0x000ef00000000800 */
[----:B------:R-:W-:Y:S08]  /*11320*/  MUFU.EX2 R197, R152 ;  /* 0x0000009800c57308 */ /* 0x000ff00000000800 */
[----:B------:R-:W4:Y:S08]  /*11330*/  MUFU.EX2 R196, R153 ;  /* 0x0000009900c47308 */ /* 0x000f300000000800 */
[----:B------:R4:W-:Y:S08]  /*11340*/  MUFU.EX2 R194, R156 ;  /* 0x0000009c00c27308 */ /* 0x0009f00000000800 */
[----:B------:R-:W4:Y:S08]  /*11350*/  MUFU.EX2 R192, R157 ;  /* 0x0000009d00c07308 */ /* 0x000f300000000800 */
[----:B------:R-:W-:Y:S08]  /*11360*/  MUFU.EX2 R189, R154 ;  /* 0x0000009a00bd7308 */ /* 0x000ff00000000800 */
[----:B------:R-:W4:Y:S08]  /*11370*/  MUFU.EX2 R19, R19 ;  /* 0x0000001300137308 */ /* 0x000f300000000800 */
[----:B-1----:R1:W-:Y:S08]  /*11380*/  MUFU.EX2 R179, R158 ;  /* 0x0000009e00b37308 */ /* 0x0023f00000000800 */
[----:B------:R-:W1:Y:S01]  /*11390*/  MUFU.EX2 R169, R159 ;  /* 0x0000009f00a97308 */ /* 0x000e620000000800 */
[-C--:B0-----:R-:W-:Y:S01]  /*113a0*/  FMUL R24, R24, R2.reuse ;  /* 0x0000000218187220 */ /* 0x081fe20000400000 */
[-C--:B------:R-:W-:Y:S01]  /*113b0*/  FMUL R25, R25, R2.reuse ;  /* 0x0000000219197220 */ /* 0x080fe20000400000 */
        /* <DEDUP_REMOVED lines=61> */
[----:B------:R-:W-:Y:S01]  /*11790*/  FMUL R149, R149, R2 ;  /* 0x0000000295957220 */ /* 0x000fe20000400000 */
[-C--:B---3--:R-:W-:Y:S01]  /*117a0*/  FMUL R26, R26, R0.reuse ;  /* 0x000000001a1a7220 */ /* 0x088fe20000400000 */
        /* <DEDUP_REMOVED lines=63> */
[----:B----4-:R-:W-:-:S02]  /*11ba0*/  F2FP.F16.F32.PACK_AB R156, R196, R197 ;  /* 0x000000c5c49c723e */ /* 0x010fc400000000ff */
[----:B-1----:R-:W-:Y:S02]  /*11bb0*/  F2FP.F16.F32.PACK_AB R158, R192, R194 ;  /* 0x000000c2c09e723e */ /* 0x002fe400000000ff */
[----:B------:R-:W-:Y:S02]  /*11bc0*/  F2FP.F16.F32.PACK_AB R157, R19, R189 ;  /* 0x000000bd139d723e */ /* 0x000fe400000000ff */
[----:B------:R-:W-:Y:S01]  /*11bd0*/  F2FP.F16.F32.PACK_AB R159, R169, R179 ;  /* 0x000000b3a99f723e */ /* 0x000fe200000000ff */
[----:B------:R-:W-:Y:S06]  /*11be0*/  BAR.SYNC.DEFER_BLOCKING 0x0 ;  /* 0x0000000000007b1d */ /* 0x000fec0000010000 */
[----:B------:R-:W-:Y:S01]  /*11bf0*/  UMOV UR59, 0x80000020 ;  /* 0x80000020003b7882 */ /* 0x000fe20000000000 */
[----:B------:R-:W-:-:S06]  /*11c00*/  WARPGROUP.ARRIVE ;  /* 0x00000000000079c5 */ /* 0x000fcc0000000000 */
[----:B------:R-:W-:Y:S01]  /*11c10*/  HGMMA.64x256x16.F32 R24, R156, gdesc[UR56], R24, gsb0 ;  /* 0x03e000389c187df0 */ /* 0x000fe20008000818 */
[----:B--2---:R-:W-:Y:S04]  /*11c20*/  STL [R1+0xdc0], R180 ;  /* 0x000dc0b401007387 */ /* 0x004fe80000100800 */
[----:B------:R0:W-:Y:S04]  /*11c30*/  STL [R1+0xdbc], R181 ;  /* 0x000dbcb501007387 */ /* 0x0001e80000100800 */
[----:B------:R1:W-:Y:S01]  /*11c40*/  STL [R1+0xdc4], R5 ;  /* 0x000dc40501007387 */ /* 0x0003e20000100800 */
[----:B------:R-:W-:-:S03]  /*11c50*/  WARPGROUP.DEPBAR.LE gsb0, 0x0 ;  /* 0x00008000000079c5 */ /* 0x000fc60000010000 */
[----:B------:R-:W-:Y:S04]  /*11c60*/  STL.64 [R1], R24 ;  /* 0x0000001801007387 */ /* 0x000fe80000100a00 */
        /* <DEDUP_REMOVED lines=12> */
[----:B------:R-:W-:Y:S01]  /*11d30*/  STL.64 [R1+0x68], R50 ;  /* 0x0000683201007387 */ /* 0x000fe20000100a00 */
[----:B------:R-:W-:-:S03]  /*11d40*/  IMAD.MOV.U32 R152, RZ, RZ, R150 ;  /* 0x000000ffff987224 */ /* 0x000fc600078e0096 */
[----:B------:R-:W-:Y:S01]  /*11d50*/  STL.64 [R1+0x70], R52 ;  /* 0x0000703401007387 */ /* 0x000fe20000100a00 */
[----:B------:R-:W-:-:S03]  /*11d60*/  IMAD.MOV.U32 R17, RZ, RZ, R151 ;  /* 0x000000ffff117224 */ /* 0x000fc600078e0097 */
[----:B------:R-:W-:Y:S01]  /*11d70*/  STL.64 [R1+0x78], R54 ;  /* 0x0000783601007387 */ /* 0x000fe20000100a00 */
[----:B------:R-:W-:Y:S01]  /*11d80*/  MOV R154, R148 ;  /* 0x00000094009a7202 */ /* 0x000fe20000000f00 */
[----:B------:R-:W-:Y:S02]  /*11d90*/  IMAD.MOV.U32 R153, RZ, RZ, R149 ;  /* 0x000000ffff997224 */ /* 0x000fe400078e0095 */
[----:B------:R-:W-:Y:S01]  /*11da0*/  STL.64 [R1+0x80], R56 ;  /* 0x0000803801007387 */ /* 0x000fe20000100a00 */
[----:B------:R-:W-:-:S03]  /*11db0*/  IMAD.MOV.U32 R178, RZ, RZ, R146 ;  /* 0x000000ffffb27224 */ /* 0x000fc600078e0092 */
[----:B------:R2:W-:Y:S01]  /*11dc0*/  STL [R1+0x88], R58 ;  /* 0x0000883a01007387 */ /* 0x0005e20000100800 */
[----:B------:R-:W-:Y:S01]  /*11dd0*/  IMAD.MOV.U32 R155, RZ, RZ, R147 ;  /* 0x000000ffff9b7224 */ /* 0x000fe200078e0093 */
[----:B------:R-:W-:Y:S02]  /*11de0*/  MOV R185, R144 ;  /* 0x0000009000b97202 */ /* 0x000fe40000000f00 */
[----:B------:R-:W3:Y:S01]  /*11df0*/  LDL.LU.64 R150, [R1+0xfc0] ;  /* 0x000fc00001967983 */ /* 0x000ee20000300a00 */
[----:B------:R-:W-:-:S03]  /*11e00*/  IMAD.MOV.U32 R184, RZ, RZ, R145 ;  /* 0x000000ffffb87224 */ /* 0x000fc600078e0091 */
[----:B------:R-:W4:Y:S01]  /*11e10*/  LDL.LU.64 R148, [R1+0xfb8] ;  /* 0x000fb80001947983 */ /* 0x000f220000300a00 */
[----:B------:R-:W-:Y:S01]  /*11e20*/  IMAD.MOV.U32 R187, RZ, RZ, R142 ;  /* 0x000000ffffbb7224 */ /* 0x000fe200078e008e */
[----:B------:R-:W-:Y:S01]  /*11e30*/  MOV R190, R140 ;  /* 0x0000008c00be7202 */ /* 0x000fe20000000f00 */
[----:B------:R-:W-:Y:S01]  /*11e40*/  IMAD.MOV.U32 R186, RZ, RZ, R143 ;  /* 0x000000ffffba7224 */ /* 0x000fe200078e008f */
[----:B------:R-:W4:Y:S01]  /*11e50*/  LDL.LU.64 R146, [R1+0xfb0] ;  /* 0x000fb00001927983 */ /* 0x000f220000300a00 */
        /* <DEDUP_REMOVED lines=8> */
[----:B------:R-:W-:Y:S02]  /*11ee0*/  IMAD.MOV.U32 R200, RZ, RZ, R134 ;  /* 0x000000ffffc87224 */ /* 0x000fe400078e0086 */
[----:B------:R-:W-:Y:S01]  /*11ef0*/  IMAD.MOV.U32 R199, RZ, RZ, R135 ;  /* 0x000000ffffc77224 */ /* 0x000fe200078e0087 */
        /* <DEDUP_REMOVED lines=107> */
[----:B0-----:R-:W-:Y:S01]  /*125b0*/  MOV R181, R61 ;  /* 0x0000003d00b57202 */ /* 0x001fe20000000f00 */
[----:B------:R-:W-:Y:S01]  /*125c0*/  IMAD.MOV.U32 R183, RZ, RZ, R63 ;  /* 0x000000ffffb77224 */ /* 0x000fe200078e003f */
[----:B------:R-:W4:Y:S01]  /*125d0*/  LDL.LU.64 R66, [R1+0xe70] ;  /* 0x000e700001427983 */ /* 0x000f220000300a00 */
[----:B------:R-:W-:-:S03]  /*125e0*/  IMAD.MOV.U32 R180, RZ, RZ, R60 ;  /* 0x000000ffffb47224 */ /* 0x000fc600078e003c */
[----:B------:R-:W4:Y:S01]  /*125f0*/  LDL.LU.64 R64, [R1+0xe68] ;  /* 0x000e680001407983 */ /* 0x000f220000300a00 */
[----:B-1----:R-:W-:-:S03]  /*12600*/  IMAD.MOV.U32 R5, RZ, RZ, R59 ;  /* 0x000000ffff057224 */ /* 0x002fc600078e003b */
[----:B------:R-:W4:Y:S04]  /*12610*/  LDL.LU.64 R62, [R1+0xe60] ;  /* 0x000e6000013e7983 */ /* 0x000f280000300a00 */
[----:B------:R-:W4:Y:S04]  /*12620*/  LDL.LU.64 R60, [R1+0xe58] ;  /* 0x000e5800013c7983 */ /* 0x000f280000300a00 */
[----:B--2---:R-:W2:Y:S04]  /*12630*/  LDL.LU.64 R58, [R1+0xe50] ;  /* 0x000e5000013a7983 */ /* 0x004ea80000300a00 */
[----:B------:R-:W2:Y:S04]  /*12640*/  LDL.LU.64 R56, [R1+0xe48] ;  /* 0x000e480001387983 */ /* 0x000ea80000300a00 */
        /* <DEDUP_REMOVED lines=16> */
[----:B---3--:R-:W-:Y:S01]  /*12750*/  STL.64 [R1+0xd60], R150 ;  /* 0x000d609601007387 */ /* 0x008fe20000100a00 */
[-C--:B----4-:R-:W-:Y:S01]  /*12760*/  FMUL R148, R148, R2.reuse ;  /* 0x0000000294947220 */ /* 0x090fe20000400000 */
[-C--:B------:R-:W-:Y:S01]  /*12770*/  FMUL R149, R149, R2.reuse ;  /* 0x0000000295957220 */ /* 0x080fe20000400000 */
[-C--:B------:R-:W-:Y:S01]  /*12780*/  FMUL R144, R144, R2.reuse ;  /* 0x0000000290907220 */ /* 0x080fe20000400000 */
[----:B------:R-:W-:-:S03]  /*12790*/  FMUL R145, R145, R2 ;  /* 0x0000000291917220 */ /* 0x000fc60000400000 */
[----:B------:R-:W-:Y:S04]  /*127a0*/  STL.64 [R1+0xd58], R148 ;  /* 0x000d589401007387 */ /* 0x000fe80000100a00 */
[----:B------:R-:W-:Y:S01]  /*127b0*/  STL.64 [R1+0xd50], R146 ;  /* 0x000d509201007387 */ /* 0x000fe20000100a00 */
[-C--:B------:R-:W-:Y:S01]  /*127c0*/  FMUL R140, R140, R2.reuse ;  /* 0x000000028c8c7220 */ /* 0x080fe20000400000 */
[-C--:B------:R-:W-:Y:S02]  /*127d0*/  FMUL R141, R141, R2.reuse ;  /* 0x000000028d8d7220 */ /* 0x080fe40000400000 */
[----:B------:R-:W-:Y:S04]  /*127e0*/  STL.64 [R1+0xd48], R144 ;  /* 0x000d489001007387 */ /* 0x000fe80000100a00 */
[----:B------:R-:W-:Y:S01]  /*127f0*/  STL.64 [R1+0xd40], R142 ;  /* 0x000d408e01007387 */ /* 0x000fe20000100a00 */
[-C--:B------:R-:W-:Y:S01]  /*12800*/  FMUL R136, R136, R2.reuse ;  /* 0x0000000288887220 */ /* 0x080fe20000400000 */
[----:B------:R-:W-:-:S02]  /*12810*/  FMUL R137, R137, R2 ;  /* 0x0000000289897220 */ /* 0x000fc40000400000 */
        /* <DEDUP_REMOVED lines=35> */
[----:B------:R-:W-:Y:S02]  /*12a50*/  FMUL R101, R101, R2 ;  /* 0x0000000265657220 */ /* 0x000fe40000400000 */
[----:B------:R-:W-:Y:S01]  /*12a60*/  STL.64 [R1+0xca8], R104 ;  /* 0x000ca86801007387 */ /* 0x000fe20000100a00 */
[----:B------:R-:W-:-:S03]  /*12a70*/  FMUL R98, R98, R0 ;  /* 0x0000000062627220 */ /* 0x000fc60000400000 */
[----:B------:R-:W-:Y:S01]  /*12a80*/  STL.64 [R1+0xca0], R102 ;  /* 0x000ca06601007387 */ /* 0x000fe20000100a00 */
[-C--:B------:R-:W-:Y:S01]  /*12a90*/  FMUL R96, R96, R2.reuse ;  /* 0x0000000260607220 */ /* 0x080fe20000400000 */
[----:B------:R-:W-:Y:S02]  /*12aa0*/  FMUL R97, R97, R2 ;  /* 0x0000000261617220 */ /* 0x000fe40000400000 */
[----:B------:R-:W-:Y:S01]  /*12ab0*/  STL.64 [R1+0xc98], R100 ;  /* 0x000c986401007387 */ /* 0x000fe20000100a00 */
[-C--:B------:R-:W-:Y:S01]  /*12ac0*/  FMUL R94, R94, R0.reuse ;  /* 0x000000005e5e7220 */ /* 0x080fe20000400000 */
[----:B------:R-:W-:Y:S02]  /*12ad0*/  FMUL R95, R95, R0 ;  /* 0x000000005f5f7220 */ /* 0x000fe40000400000 */
[----:B------:R-:W-:Y:S01]  /*12ae0*/  STL.64 [R1+0xc90], R98 ;  /* 0x000c906201007387 */ /* 0x000fe20000100a00 */
[-C--:B------:R-:W-:Y:S01]  /*12af0*/  FMUL R92, R92, R2.reuse ;  /* 0x000000025c5c7220 */ /* 0x080fe20000400000 */
[----:B------:R-:W-:-:S02]  /*12b00*/  FMUL R93, R93, R2 ;  /* 0x000000025d5d7220 */ /* 0x000fc40000400000 */
        /* <DEDUP_REMOVED lines=49> */
[-C--:B--2---:R-:W-:Y:S01]  /*12e20*/  FMUL R58, R58, R0.reuse ;  /* 0x000000003a3a7220 */ /* 0x084fe20000400000 */
        /* <DEDUP_REMOVED lines=52> */
[----:B------:R-:W-:Y:S04]  /*13170*/  STL.64 [R1+0xb78], R28 ;  /* 0x000b781c01007387 */ /* 0x000fe80000100a00 */
[----:B------:R-:W-:Y:S04]  /*13180*/  STL.64 [R1+0xb70], R26 ;  /* 0x000b701a01007387 */ /* 0x000fe80000100a00 */
[----:B------:R0:W-:Y:S04]  /*13190*/  STL.64 [R1+0xb68], R24 ;  /* 0x000b681801007387 */ /* 0x0001e80000100a00 */
[----:B0-----:R-:W2:Y:S04]  /*131a0*/  LDL.LU R24, [R1] ;  /* 0x0000000001187983 */ /* 0x001ea80000300800 */
[----:B------:R-:W2:Y:S04]  /*131b0*/  LDL.LU R25, [R1+0x4] ;  /* 0x0000040001197983 */ /* 0x000ea80000300800 */
        /* <DEDUP_REMOVED lines=32> */
[----:B------:R-:W2:Y:S01]  /*133c0*/  LDL.LU R58, [R1+0x88] ;  /* 0x00008800013a7983 */ /* 0x000ea20000300800 */
[-CC-:B------:R-:W-:Y:S01]  /*133d0*/  FFMA R161, R161, R237.reuse, -R16.reuse ;  /* 0x000000eda1a17223 */ /* 0x180fe20000000810 */
[-CC-:B------:R-:W-:Y:S01]  /*133e0*/  FFMA R160, R160, R237.reuse, -R16.reuse ;  /* 0x000000eda0a07223 */ /* 0x180fe20000000810 */
[-CC-:B------:R-:W-:Y:S01]  /*133f0*/  FFMA R164, R164, R237.reuse, -R16.reuse ;  /* 0x000000eda4a47223 */ /* 0x180fe20000000810 */
[-C--:B------:R-:W-:Y:S01]  /*13400*/  FFMA R165, R165, R237.reuse, -R16 ;  /* 0x000000eda5a57223 */ /* 0x080fe20000000810 */
[----:B------:R-:W-:Y:S01]  /*13410*/  FMUL R161, R161, 1.4426950216293334961 ;  /* 0x3fb8aa3ba1a17820 */ /* 0x000fe20000400000 */
[-CC-:B------:R-:W-:Y:S01]  /*13420*/  FFMA R162, R162, R237.reuse, -R15.reuse ;  /* 0x000000eda2a27223 */ /* 0x180fe2000000080f */
[-CC-:B------:R-:W-:Y:S01]  /*13430*/  FFMA R163, R163, R237.reuse, -R15.reuse ;  /* 0x000000eda3a37223 */ /* 0x180fe2000000080f */
[-CC-:B------:R-:W-:Y:S01]  /*13440*/  FFMA R166, R166, R237.reuse, -R15.reuse ;  /* 0x000000eda6a67223 */ /* 0x180fe2000000080f */
[----:B------:R-:W-:Y:S01]  /*13450*/  FFMA R167, R167, R237, -R15 ;  /* 0x000000eda7a77223 */ /* 0x000fe2000000080f */
[----:B------:R-:W-:Y:S01]  /*13460*/  FMUL R18, R160, 1.4426950216293334961 ;  /* 0x3fb8aa3ba0127820 */ /* 0x000fe20000400000 */
[----:B------:R0:W-:Y:S01]  /*13470*/  MUFU.EX2 R168, R161 ;  /* 0x000000a100a87308 */ /* 0x0001e20000000800 */
[----:B------:R-:W-:Y:S01]  /*13480*/  FMUL R160, R165, 1.4426950216293334961 ;  /* 0x3fb8aa3ba5a07820 */ /* 0x000fe20000400000 */
[----:B------:R-:W-:Y:S01]  /*13490*/  FMUL R22, R162, 1.4426950216293334961 ;  /* 0x3fb8aa3ba2167820 */ /* 0x000fe20000400000 */
[----:B------:R-:W-:Y:S01]  /*134a0*/  FMUL R21, R163, 1.4426950216293334961 ;  /* 0x3fb8aa3ba3157820 */ /* 0x000fe20000400000 */
[----:B------:R-:W-:Y:S01]  /*134b0*/  FMUL R20, R166, 1.4426950216293334961 ;  /* 0x3fb8aa3ba6147820 */ /* 0x000fe20000400000 */
[----:B------:R-:W-:Y:S01]  /*134c0*/  FMUL R23, R167, 1.4426950216293334961 ;  /* 0x3fb8aa3ba7177820 */ /* 0x000fe20000400000 */
[----:B0-----:R-:W-:-:S02]  /*134d0*/  FMUL R161, R164, 1.4426950216293334961 ;  /* 0x3fb8aa3ba4a17820 */ /* 0x001fc40000400000 */
[----:B------:R-:W0:Y:S08]  /*134e0*/  MUFU.EX2 R18, R18 ;  /* 0x0000001200127308 */ /* 0x000e300000000800 */
[----:B------:R-:W-:Y:S08]  /*134f0*/  MUFU.EX2 R161, R161 ;  /* 0x000000a100a17308 */ /* 0x000ff00000000800 */
[----:B------:R-:W-:Y:S08]  /*13500*/  MUFU.EX2 R160, R160 ;  /* 0x000000a000a07308 */ /* 0x000ff00000000800 */
[----:B------:R-:W-:Y:S08]  /*13510*/  MUFU.EX2 R22, R22 ;  /* 0x0000001600167308 */ /* 0x000ff00000000800 */
[----:B------:R-:W1:Y:S08]  /*13520*/  MUFU.EX2 R21, R21 ;  /* 0x0000001500157308 */ /* 0x000e700000000800 */
[----:B------:R-:W-:Y:S08]  /*13530*/  MUFU.EX2 R20, R20 ;  /* 0x0000001400147308 */ /* 0x000ff00000000800 */
[----:B------:R-:W3:Y:S01]  /*13540*/  MUFU.EX2 R23, R23 ;  /* 0x0000001700177308 */ /* 0x000ee20000000800 */
[----:B------:R-:W-:Y:S01]  /*13550*/  MOV R59, R5 ;  /* 0x00000005003b7202 */ /* 0x000fe20000000f00 */
[----:B------:R-:W-:Y:S01]  /*13560*/  IMAD.MOV.U32 R60, RZ, RZ, R180 ;  /* 0x000000ffff3c7224 */ /* 0x000fe200078e00b4 */
        /* <DEDUP_REMOVED lines=45> */
[----:B------:R-:W-:-:S02]  /*13840*/  IMAD.MOV.U32 R90, RZ, RZ, R245 ;  /* 0x000000ffff5a7224 */ /* 0x000fc400078e00f5 */
[----:B------:R-:W-:Y:S02]  /*13850*/  IMAD.MOV.U32 R92, RZ, RZ, R243 ;  /* 0x000000ffff5c7224 */ /* 0x000fe400078e00f3 */
[----:B------:R-:W-:Y:S02]  /*13860*/  IMAD.MOV.U32 R93, RZ, RZ, R242 ;  /* 0x000000ffff5d7224 */ /* 0x000fe400078e00f2 */
[----:B------:R-:W-:Y:S02]  /*13870*/  IMAD.MOV.U32 R94, RZ, RZ, R241 ;  /* 0x000000ffff5e7224 */ /* 0x000fe400078e00f1 */
[----:B------:R-:W-:Y:S02]  /*13880*/  IMAD.MOV.U32 R96, RZ, RZ, R239 ;  /* 0x000000ffff607224 */ /* 0x000fe400078e00ef */
[----:B------:R-:W-:Y:S02]  /*13890*/  IMAD.MOV.U32 R97, RZ, RZ, R238 ;  /* 0x000000ffff617224 */ /* 0x000fe400078e00ee */
        /* <DEDUP_REMOVED lines=39> */
[----:B------:R-:W-:Y:S01]  /*13b10*/  IMAD.MOV.U32 R150, RZ, RZ, R152 ;  /* 0x000000ffff967224 */ /* 0x000fe200078e0098 */
[----:B0-----:R-:W-:Y:S01]  /*13b20*/  F2FP.F16.F32.PACK_AB R152, R168, R18 ;  /* 0x00000012a898723e */ /* 0x001fe200000000ff */
[----:B------:R4:W5:Y:S01]  /*13b30*/  LDL.LU R5, [R1+0xdc4] ;  /* 0x000dc40001057983 */ /* 0x0009620000300800 */
[----:B-1----:R-:W-:Y:S02]  /*13b40*/  F2FP.F16.F32.PACK_AB R153, R21, R22 ;  /* 0x000000161599723e */ /* 0x002fe400000000ff */
[----:B------:R-:W-:Y:S01]  /*13b50*/  F2FP.F16.F32.PACK_AB R154, R160, R161 ;  /* 0x000000a1a09a723e */ /* 0x000fe200000000ff */
[----:B------:R-:W4:Y:S01]  /*13b60*/  LDL.LU R180, [R1+0xdc0] ;  /* 0x000dc00001b47983 */ /* 0x000f220000300800 */
[----:B---3--:R-:W-:-:S03]  /*13b70*/  F2FP.F16.F32.PACK_AB R155, R23, R20 ;  /* 0x00000014179b723e */ /* 0x008fc600000000ff */
[----:B------:R-:W3:Y:S04]  /*13b80*/  LDL.LU R181, [R1+0xdbc] ;  /* 0x000dbc0001b57983 */ /* 0x000ee80000300800 */
[----:B------:R-:W4:Y:S04]  /*13b90*/  LDL.LU R182, [R1+0xdb8] ;  /* 0x000db80001b67983 */ /* 0x000f280000300800 */
[----:B------:R-:W3:Y:S04]  /*13ba0*/  LDL.LU R183, [R1+0xdb4] ;  /* 0x000db40001b77983 */ /* 0x000ee80000300800 */
[----:B------:R1:W5:Y:S04]  /*13bb0*/  LDL.LU R6, [R1+0xdb0] ;  /* 0x000db00001067983 */ /* 0x0003680000300800 */
[----:B------:R-:W3:Y:S04]  /*13bc0*/  LDL.LU R3, [R1+0xdac] ;  /* 0x000dac0001037983 */ /* 0x000ee80000300800 */
[----:B------:R-:W3:Y:S04]  /*13bd0*/  LDL.LU R177, [R1+0xda8] ;  /* 0x000da80001b17983 */ /* 0x000ee80000300800 */
[----:B------:R-:W3:Y:S04]  /*13be0*/  LDL.LU R176, [R1+0xda4] ;  /* 0x000da40001b07983 */ /* 0x000ee80000300800 */
[----:B------:R-:W3:Y:S04]  /*13bf0*/  LDL.LU R175, [R1+0xda0] ;  /* 0x000da00001af7983 */ /* 0x000ee80000300800 */
[----:B------:R-:W3:Y:S04]  /*13c00*/  LDL.LU R174, [R1+0xd9c] ;  /* 0x000d9c0001ae7983 */ /* 0x000ee80000300800 */
[----:B------:R1:W5:Y:S04]  /*13c10*/  LDL.LU R7, [R1+0xd98] ;  /* 0x000d980001077983 */ /* 0x0003680000300800 */
[----:B------:R1:W5:Y:S04]  /*13c20*/  LDL.LU R8, [R1+0xd94] ;  /* 0x000d940001087983 */ /* 0x0003680000300800 */
[----:B------:R1:W5:Y:S04]  /*13c30*/  LDL.LU R9, [R1+0xd90] ;  /* 0x000d900001097983 */ /* 0x0003680000300800 */
[----:B------:R1:W5:Y:S04]  /*13c40*/  LDL.LU R10, [R1+0xd8c] ;  /* 0x000d8c00010a7983 */ /* 0x0003680000300800 */
[----:B------:R1:W5:Y:S04]  /*13c50*/  LDL.LU R11, [R1+0xd88] ;  /* 0x000d8800010b7983 */ /* 0x0003680000300800 */
[----:B------:R1:W5:Y:S04]  /*13c60*/  LDL.LU R12, [R1+0xd84] ;  /* 0x000d8400010c7983 */ /* 0x0003680000300800 */
[----:B------:R1:W5:Y:S04]  /*13c70*/  LDL.LU R13, [R1+0xd80] ;  /* 0x000d8000010d7983 */ /* 0x0003680000300800 */
[----:B------:R1:W5:Y:S04]  /*13c80*/  LDL.LU R14, [R1+0xd7c] ;  /* 0x000d7c00010e7983 */ /* 0x0003680000300800 */
[----:B------:R-:W3:Y:S04]  /*13c90*/  LDL.LU R4, [R1+0xd78] ;  /* 0x000d780001047983 */ /* 0x000ee80000300800 */
[----:B------:R1:W5:Y:S04]  /*13ca0*/  LDL.LU R170, [R1+0xd74] ;  /* 0x000d740001aa7983 */ /* 0x0003680000300800 */
[----:B------:R1:W5:Y:S04]  /*13cb0*/  LDL.LU R171, [R1+0xd70] ;  /* 0x000d700001ab7983 */ /* 0x0003680000300800 */
[----:B------:R1:W5:Y:S01]  /*13cc0*/  LDL.LU R172, [R1+0xd6c] ;  /* 0x000d6c0001ac7983 */ /* 0x0003620000300800 */
[----:B--2---:R-:W-:-:S03]  /*13cd0*/  WARPGROUP.ARRIVE ;  /* 0x00000000000079c5 */ /* 0x004fc60000000000 */
[----:B------:R1:W5:Y:S03]  /*13ce0*/  LDL.LU R173, [R1+0xd68] ;  /* 0x000d680001ad7983 */ /* 0x0003660000300800 */
[----:B------:R-:W-:Y:S03]  /*13cf0*/  HGMMA.64x256x16.F32 R24, R152, gdesc[UR4], R24, gsb0 ;  /* 0x03e0000498187df0 */ /* 0x000fe60008000818 */
[----:B------:R-:W-:Y:S02]  /*13d00*/  WARPGROUP.DEPBAR.LE gsb0, 0x0 ;  /* 0x00008000000079c5 */ /* 0x000fe40000010000 */
        /* <DEDUP_REMOVED lines=64> */
[----:B0-----:R-:W2:Y:S04]  /*14110*/  LDL.LU.64 R150, [R1+0xd60] ;  /* 0x000d600001967983 */ /* 0x001ea80000300a00 */
        /* <DEDUP_REMOVED lines=62> */
[----:B------:R-:W2:Y:S01]  /*14500*/  LDL.LU.64 R24, [R1+0xb68] ;  /* 0x000b680001187983 */ /* 0x000ea20000300a00 */
[----:B----4-:R-:W-:-:S02]  /*14510*/  R2UR UR6, R182 ;  /* 0x00000000b60672ca */ /* 0x010fc400000e0000 */
[----:B---3--:R-:W-:Y:S01]  /*14520*/  R2UR UR7, R183 ;  /* 0x00000000b70772ca */ /* 0x008fe200000e0000 */
[----:B------:R-:W3:Y:S01]  /*14530*/  LDL.LU R162, [R1+0x218] ;  /* 0x0002180001a27983 */ /* 0x000ee20000300800 */
[-C--:B--2---:R-:W-:Y:S01]  /*14540*/  FMUL R150, R150, R0.reuse ;  /* 0x0000000096967220 */ /* 0x084fe20000400000 */
        /* <DEDUP_REMOVED lines=25> */
[----:B------:R-:W-:-:S06]  /*146e0*/  FMUL R99, R99, R0 ;  /* 0x0000000063637220 */ /* 0x000fcc0000400000 */
[----:B------:R-:W-:-:S06]  /*146f0*/  WARPGROUP.ARRIVE ;  /* 0x00000000000079c5 */ /* 0x000fcc0000000000 */
[----:B------:R-:W-:Y:S01]  /*14700*/  HGMMA.64x256x16.F32 R24, R156, gdesc[UR4], R24, gsb0 ;  /* 0x03e000049c187df0 */ /* 0x000fe20008000818 */
[----:B------:R-:W-:Y:S02]  /*14710*/  R2UR UR7, R174 ;  /* 0x00000000ae0772ca */ /* 0x000fe400000e0000 */
[----:B------:R1:W5:Y:S01]  /*14720*/  LDL.LU R174, [R1+0xb64] ;  /* 0x000b640001ae7983 */ /* 0x0003620000300800 */
[----:B------:R-:W-:-:S03]  /*14730*/  R2UR UR6, R175 ;  /* 0x00000000af0672ca */ /* 0x000fc600000e0000 */
[----:B------:R1:W5:Y:S01]  /*14740*/  LDL.LU R175, [R1+0xb60] ;  /* 0x000b600001af7983 */ /* 0x0003620000300800 */
[----:B------:R-:W-:Y:S02]  /*14750*/  R2UR UR5, R176 ;  /* 0x00000000b00572ca */ /* 0x000fe400000e0000 */
[----:B------:R-:W-:Y:S02]  /*14760*/  R2UR UR58, R180 ;  /* 0x00000000b43a72ca */ /* 0x000fe400000e0000 */
[----:B------:R-:W-:Y:S01]  /*14770*/  R2UR UR59, R181 ;  /* 0x00000000b53b72ca */ /* 0x000fe200000e0000 */
[----:B------:R-:W-:Y:S01]  /*14780*/  FADD R17, R197, R196 ;  /* 0x000000c4c5117221 */ /* 0x000fe20000000000 */
[----:B------:R-:W-:-:S03]  /*14790*/  FADD R19, R189, R19 ;  /* 0x00000013bd137221 */ /* 0x000fc60000000000 */
[----:B------:R-:W-:Y:S01]  /*147a0*/  FADD R17, R194, R17 ;  /* 0x00000011c2117221 */ /* 0x000fe20000000000 */
[----:B------:R-:W-:-:S03]  /*147b0*/  FADD R19, R179, R19 ;  /* 0x00000013b3137221 */ /* 0x000fc60000000000 */
[----:B------:R-:W-:Y:S01]  /*147c0*/  FADD R17, R192, R17 ;  /* 0x00000011c0117221 */ /* 0x000fe20000000000 */
[----:B------:R-:W-:-:S03]  /*147d0*/  FADD R19, R169, R19 ;  /* 0x00000013a9137221 */ /* 0x000fc60000000000 */
[----:B------:R-:W-:Y:S01]  /*147e0*/  FADD R18, R18, R17 ;  /* 0x0000001112127221 */ /* 0x000fe20000000000 */
[----:B------:R-:W-:-:S03]  /*147f0*/  FADD R17, R22, R19 ;  /* 0x0000001316117221 */ /* 0x000fc60000000000 */
[----:B------:R-:W-:Y:S01]  /*14800*/  FADD R18, R168, R18 ;  /* 0x00000012a8127221 */ /* 0x000fe20000000000 */
[----:B------:R-:W-:Y:S01]  /*14810*/  FADD R17, R21, R17 ;  /* 0x0000001115117221 */ /* 0x000fe20000000000 */
[----:B---3--:R-:W-:Y:S01]  /*14820*/  VIADD R162, R162, 0x20 ;  /* 0x00000020a2a27836 */ /* 0x008fe20000000000 */
[----:B------:R-:W-:Y:S01]  /*14830*/  R2UR UR4, R177 ;  /* 0x00000000b10472ca */ /* 0x000fe200000e0000 */
[----:B------:R-:W-:Y:S01]  /*14840*/  FADD R18, R161, R18 ;  /* 0x00000012a1127221 */ /* 0x000fe20000000000 */
[----:B------:R-:W-:Y:S01]  /*14850*/  FADD R19, R20, R17 ;  /* 0x0000001114137221 */ /* 0x000fe20000000000 */
[----:B------:R-:W0:Y:S01]  /*14860*/  LDC R21, c[0x0][0x254] ;  /* 0x00009500ff157b82 */ /* 0x000e220000000800 */
[----:B------:R-:W-:Y:S02]  /*14870*/  WARPGROUP.DEPBAR.LE gsb0, 0x0 ;  /* 0x00008000000079c5 */ /* 0x000fe40000010000 */
[----:B------:R-:W2:Y:S01]  /*14880*/  LDL.LU R159, [R1+0x21c] ;  /* 0x00021c00019f7983 */ /* 0x000ea20000300800 */
[----:B------:R-:W-:Y:S01]  /*14890*/  FADD R17, R160, R18 ;  /* 0x00000012a0117221 */ /* 0x000fe20000000000 */
[----:B------:R-:W-:-:S03]  /*148a0*/  FADD R19, R23, R19 ;  /* 0x0000001317137221 */ /* 0x000fc60000000000 */
[----:B------:R-:W3:Y:S01]  /*148b0*/  LDC R157, c[0x0][0x280] ;  /* 0x0000a000ff9d7b82 */ /* 0x000ee20000000800 */
[----:B------:R-:W4:Y:S04]  /*148c0*/  LDL.LU R158, [R1+0x220] ;  /* 0x00022000019e7983 */ /* 0x000f280000300800 */
[----:B------:R1:W5:Y:S04]  /*148d0*/  LDL.LU R176, [R1+0xb5c] ;  /* 0x000b5c0001b07983 */ /* 0x0003680000300800 */
[----:B------:R-:W4:Y:S01]  /*148e0*/  LDL R156, [R1+0xb4c] ;  /* 0x000b4c00019c7983 */ /* 0x000f220000100800 */
[----:B------:R-:W-:-:S03]  /*148f0*/  WARPGROUP.ARRIVE ;  /* 0x00000000000079c5 */ /* 0x000fc60000000000 */
[----:B------:R-:W1:Y:S03]  /*14900*/  SHFL.BFLY PT, R18, R17, 0x2, 0x1f ;  /* 0x0c401f0011127f89 */ /* 0x000e6600000e0000 */
[----:B------:R-:W-:Y:S01]  /*14910*/  HGMMA.64x256x16.F32 R24, R152, gdesc[UR56], R24, gsb0 ;  /* 0x03e0003898187df0 */ /* 0x000fe20008000818 */
[----:B------:R-:W0:Y:S04]  /*14920*/  SHFL.BFLY PT, R20, R19, 0x2, 0x1f ;  /* 0x0c401f0013147f89 */ /* 0x000e2800000e0000 */
[----:B------:R0:W5:Y:S01]  /*14930*/  LDL.LU R177, [R1+0xb58] ;  /* 0x000b580001b17983 */ /* 0x0001620000300800 */
[----:B-1----:R-:W-:Y:S01]  /*14940*/  FADD R18, R17, R18 ;  /* 0x0000001211127221 */ /* 0x002fe20000000000 */
[----:B0-----:R-:W-:-:S04]  /*14950*/  FADD R17, R19, R20 ;  /* 0x0000001413117221 */ /* 0x001fc80000000000 */
[----:B------:R-:W0:Y:S04]  /*14960*/  SHFL.BFLY PT, R19, R18, 0x1, 0x1f ;  /* 0x0c201f0012137f89 */ /* 0x000e2800000e0000 */
[----:B------:R-:W1:Y:S04]  /*14970*/  SHFL.BFLY PT, R20, R17, 0x1, 0x1f ;  /* 0x0c201f0011147f89 */ /* 0x000e6800000e0000 */
[----:B------:R0:W-:Y:S02]  /*14980*/  STL [R1+0x218], R162 ;  /* 0x000218a201007387 */ /* 0x0001e40000100800 */
[----:B0-----:R-:W-:Y:S01]  /*14990*/  FADD R18, R18, R19 ;  /* 0x0000001312127221 */ /* 0x001fe20000000000 */
[----:B-1----:R-:W-:Y:S01]  /*149a0*/  FADD R17, R17, R20 ;  /* 0x0000001411117221 */ /* 0x002fe20000000000 */
[----:B---3--:R-:W-:Y:S01]  /*149b0*/  ISETP.GE.AND P0, PT, R162, R157, PT ;  /* 0x0000009da200720c */ /* 0x008fe20003f06270 */
[----:B------:R-:W-:-:S02]  /*149c0*/  IMAD R4, R21, 0x20, R4 ;  /* 0x0000002015047824 */ /* 0x000fc400078e0204 */
[----:B--2---:R-:W-:Y:S01]  /*149d0*/  FFMA R159, R2, R159, R18 ;  /* 0x0000009f029f7223 */ /* 0x004fe20000000012 */
[----:B----4-:R-:W-:-:S04]  /*149e0*/  FFMA R158, R0, R158, R17 ;  /* 0x0000009e009e7223 */ /* 0x010fc80000000011 */
[----:B------:R1:W-:Y:S04]  /*149f0*/  STL [R1+0x21c], R159 ;  /* 0x00021c9f01007387 */ /* 0x0003e80000100800 */
[----:B------:R1:W-:Y:S04]  /*14a00*/  STL [R1+0x220], R158 ;  /* 0x0002209e01007387 */ /* 0x0003e80000100800 */
[----:B------:R1:W-:Y:S04]  /*14a10*/  STL [R1+0x210], R16 ;  /* 0x0002101001007387 */ /* 0x0003e80000100800 */
[----:B------:R1:W-:Y:S01]  /*14a20*/  STL [R1+0x214], R15 ;  /* 0x0002140f01007387 */ /* 0x0003e20000100800 */
[----:B------:R-:W-:-:S02]  /*14a30*/  WARPGROUP.DEPBAR.LE gsb0, 0x0 ;  /* 0x00008000000079c5 */ /* 0x000fc40000010000 */
[----:B------:R-:W-:Y:S01]  /*14a40*/  IMAD R3, R156, 0x20, R3 ;  /* 0x000000209c037824 */ /* 0x000fe200078e0203 */
[----:B------:R-:W-:Y:S01]  /*14a50*/  MOV R17, R15 ;  /* 0x0000000f00117202 */ /* 0x000fe20000000f00 */
[----:B------:R-:W-:Y:S06]  /*14a60*/  @!P0 BRA `(.L_x_1) ;  /* 0xffffff6400548947 */ /* 0x000fec000383ffff */
.L_x_0:
[----:B------:R-:W-:Y:S04]  /*14a70*/  STL [R1+0xb5c], R16 ;  /* 0x000b5c1001007387 */ /* 0x000fe80000100800 */
[----:B------:R0:W-:Y:S04]  /*14a80*/  STL [R1+0xb58], R17 ;  /* 0x000b581101007387 */ /* 0x0001e80000100800 */
[----:B------:R-:W2:Y:S04]  /*14a90*/  LDL.LU R3, [R1+0x21c] ;  /* 0x00021c0001037983 */ /* 0x000ea80000300800 */
[----:B------:R-:W3:Y:S04]  /*14aa0*/  LDL.LU R2, [R1+0x220] ;  /* 0x0002200001027983 */ /* 0x000ee80000300800 */
[----:B------:R-:W4:Y:S04]  /*14ab0*/  LDL.LU R181, [R1+0x8] ;  /* 0x0000080001b57983 */ /* 0x000f280000300800 */
[----:B------:R-:W3:Y:S04]  /*14ac0*/  LDL.LU R180, [R1] ;  /* 0x0000000001b47983 */ /* 0x000ee80000300800 */
[----:B------:R-:W3:Y:S04]  /*14ad0*/  LDL.LU R179, [R1+0x10] ;  /* 0x0000100001b37983 */ /* 0x000ee80000300800 */
        /* <DEDUP_REMOVED lines=15> */
[----:B-1----:R-:W3:Y:S04]  /*14bd0*/  LDL.LU R159, [R1+0x54] ;  /* 0x00005400019f7983 */ /* 0x002ee80000300800 */
        /* <DEDUP_REMOVED lines=10> */
[----:B------:R-:W3:Y:S01]  /*14c80*/  LDL.LU R0, [R1+0x8c] ;  /* 0x00008c0001007983 */ /* 0x000ee20000300800 */
[----:B-----5:R-:W-:Y:S01]  /*14c90*/  MOV R8, 0x3dc6b27f ;  /* 0x3dc6b27f00087802 */ /* 0x020fe20000000f00 */
[C---:B--2---:R-:W-:Y:S01]  /*14ca0*/  FMUL R4, R3.reuse, 8388608 ;  /* 0x4b00000003047820 */ /* 0x044fe20000400000 */
[----:B------:R-:W-:Y:S01]  /*14cb0*/  FSETP.GEU.AND P1, PT, R3, 1.175494350822287508e-38, PT ;  /* 0x008000000300780b */ /* 0x000fe20003f2e000 */
[----:B----4-:R-:W-:-:S02]  /*14cc0*/  IMAD.MOV.U32 R183, RZ, RZ, R181 ;  /* 0x000000ffffb77224 */ /* 0x010fc400078e00b5 */
[----:B---3--:R-:W-:Y:S02]  /*14cd0*/  IMAD.MOV.U32 R182, RZ, RZ, R180 ;  /* 0x000000ffffb67224 */ /* 0x008fe400078e00b4 */
[----:B------:R-:W-:Y:S01]  /*14ce0*/  IMAD.MOV.U32 R181, RZ, RZ, R179 ;  /* 0x000000ffffb57224 */ /* 0x000fe200078e00b3 */
[----:B------:R-:W-:Y:S01]  /*14cf0*/  MOV R180, R178 ;  /* 0x000000b200b47202 */ /* 0x000fe20000000f00 */
[----:B------:R-:W-:Y:S02]  /*14d00*/  IMAD.MOV.U32 R179, RZ, RZ, R169 ;  /* 0x000000ffffb37224 */ /* 0x000fe400078e00a9 */
[----:B------:R-:W-:Y:S02]  /*14d10*/  IMAD.MOV.U32 R178, RZ, RZ, R168 ;  /* 0x000000ffffb27224 */ /* 0x000fe400078e00a8 */
[----:B------:R-:W-:Y:S01]  /*14d20*/  IMAD.MOV.U32 R169, RZ, RZ, R167 ;  /* 0x000000ffffa97224 */ /* 0x000fe200078e00a7 */
[----:B------:R-:W-:Y:S01]  /*14d30*/  MOV R168, R166 ;  /* 0x000000a600a87202 */ /* 0x000fe20000000f00 */
[----:B------:R-:W-:-:S02]  /*14d40*/  IMAD.MOV.U32 R167, RZ, RZ, R165 ;  /* 0x000000ffffa77224 */ /* 0x000fc400078e00a5 */
[----:B------:R-:W-:Y:S01]  /*14d50*/  IMAD.MOV.U32 R166, RZ, RZ, R164 ;  /* 0x000000ffffa67224 */ /* 0x000fe200078e00a4 */
[----:B------:R-:W-:Y:S01]  /*14d60*/  FSEL R4, R4, R3, !P1 ;  /* 0x0000000304047208 */ /* 0x000fe20004800000 */
[----:B------:R-:W-:Y:S01]  /*14d70*/  IMAD.MOV.U32 R165, RZ, RZ, R163 ;  /* 0x000000ffffa57224 */ /* 0x000fe200078e00a3 */
[----:B------:R-:W-:Y:S01]  /*14d80*/  MOV R164, R162 ;  /* 0x000000a200a47202 */ /* 0x000fe20000000f00 */
[----:B------:R-:W-:Y:S02]  /*14d90*/  IMAD.MOV.U32 R163, RZ, RZ, R161 ;  /* 0x000000ffffa37224 */ /* 0x000fe400078e00a1 */
[----:B------:R-:W-:Y:S02]  /*14da0*/  IMAD.MOV.U32 R162, RZ, RZ, R160 ;  /* 0x000000ffffa27224 */ /* 0x000fe400078e00a0 */
[----:B------:R-:W-:Y:S01]  /*14db0*/  IMAD.MOV.U32 R161, RZ, RZ, R159 ;  /* 0x000000ffffa17224 */ /* 0x000fe200078e009f */
[----:B------:R-:W-:Y:S01]  /*14dc0*/  MOV R160, R158 ;  /* 0x0000009e00a07202 */ /* 0x000fe20000000f00 */
[----:B------:R-:W-:-:S02]  /*14dd0*/  IMAD.MOV.U32 R159, RZ, RZ, R157 ;  /* 0x000000ffff9f7224 */ /* 0x000fc400078e009d */
[----:B------:R-:W-:Y:S02]  /*14de0*/  IMAD.MOV.U32 R158, RZ, RZ, R156 ;  /* 0x000000ffff9e7224 */ /* 0x000fe400078e009c */
[----:B------:R-:W-:Y:S01]  /*14df0*/  IMAD.MOV.U32 R157, RZ, RZ, R155 ;  /* 0x000000ffff9d7224 */ /* 0x000fe200078e009b */
[----:B------:R-:W-:Y:S01]  /*14e00*/  MOV R156, R154 ;  /* 0x0000009a009c7202 */ /* 0x000fe20000000f00 */
[----:B------:R-:W-:Y:S02]  /*14e10*/  IMAD.MOV.U32 R155, RZ, RZ, R153 ;  /* 0x000000ffff9b7224 */ /* 0x000fe400078e0099 */
[----:B------:R-:W-:Y:S02]  /*14e20*/  IMAD.MOV.U32 R154, RZ, RZ, R152 ;  /* 0x000000ffff9a7224 */ /* 0x000fe400078e0098 */
[----:B------:R-:W-:Y:S01]  /*14e30*/  IMAD.MOV.U32 R153, RZ, RZ, R23 ;  /* 0x000000ffff997224 */ /* 0x000fe200078e0017 */
[----:B------:R-:W-:Y:S02]  /*14e40*/  MOV R152, R18 ;  /* 0x0000001200987202 */ /* 0x000fe40000000f00 */
[----:B------:R-:W2:Y:S01]  /*14e50*/  LDL.LU R18, [R1+0x7c] ;  /* 0x00007c0001127983 */ /* 0x000ea20000300800 */
[----:B------:R-:W-:-:S02]  /*14e60*/  IMAD.MOV.U32 R23, RZ, RZ, R0 ;  /* 0x000000ffff177224 */ /* 0x000fc400078e0000 */
[----:B------:R-:W-:-:S05]  /*14e70*/  VIADD R0, R4, 0xc0cafb0d ;  /* 0xc0cafb0d04007836 */ /* 0x000fca0000000000 */
[----:B------:R-:W-:Y:S02]  /*14e80*/  LOP3.LUT R0, R0, 0xff800000, RZ, 0xc0, !PT ;  /* 0xff80000000007812 */ /* 0x000fe400078ec0ff */
[----:B------:R-:W-:-:S03]  /*14e90*/  FSEL R5, RZ, -23, P1 ;  /* 0xc1b80000ff057808 */ /* 0x000fc60000800000 */
[----:B------:R-:W-:Y:S01]  /*14ea0*/  IMAD.IADD R6, R4, 0x1, -R0 ;  /* 0x0000000104067824 */ /* 0x000fe200078e0a00 */
[----:B------:R-:W-:-:S05]  /*14eb0*/  I2FP.F32.S32 R0, R0 ;  /* 0x0000000000007245 */ /* 0x000fca0000201400 */
[----:B------:R-:W-:Y:S01]  /*14ec0*/  FFMA.FTZ R7, R0, 1.1920928955078125e-07, R5 ;  /* 0x3400000000077823 */ /* 0x000fe20000010005 */
[----:B------:R-:W-:-:S04]  /*14ed0*/  FADD R0, R6, -1 ;  /* 0xbf80000006007421 */ /* 0x000fc80000000000 */
[----:B------:R-:W-:-:S04]  /*14ee0*/  FFMA.FTZ R5, R0, R8, -0.16845393180847167969 ;  /* 0xbe2c7f3000057423 */ /* 0x000fc80000010008 */
[----:B------:R-:W-:-:S04]  /*14ef0*/  FFMA.FTZ R5, R0, R5, 0.1716887056827545166 ;  /* 0x3e2fcf2a00057423 */ /* 0x000fc80000010005 */
[----:B------:R-:W-:-:S04]  /*14f00*/  FFMA.FTZ R5, R0, R5, -0.17900948226451873779 ;  /* 0xbe374e4300057423 */ /* 0x000fc80000010005 */
[----:B------:R-:W-:-:S04]  /*14f10*/  FFMA.FTZ R5, R0, R5, 0.20512372255325317383 ;  /* 0x3e520bf400057423 */ /* 0x000fc80000010005 */
[----:B------:R-:W-:-:S04]  /*14f20*/  FFMA.FTZ R5, R0, R5, -0.24046532809734344482 ;  /* 0xbe763c8b00057423 */ /* 0x000fc80000010005 */
[----:B------:R-:W-:-:S04]  /*14f30*/  FFMA.FTZ R5, R0, R5, 0.28857114911079406738 ;  /* 0x3e93bf9900057423 */ /* 0x000fc80000010005 */
[----:B------:R-:W-:Y:S01]  /*14f40*/  FFMA.FTZ R5, R0, R5, -0.36067417263984680176 ;  /* 0xbeb8aa4900057423 */ /* 0x000fe20000010005 */
[----:B------:R-:W-:-:S03]  /*14f50*/  IMAD.MOV.U32 R184, RZ, RZ, R182 ;  /* 0x000000ffffb87224 */ /* 0x000fc600078e00b6 */
[C---:B------:R-:W-:Y:S01]  /*14f60*/  FFMA.FTZ R5, R0.reuse, R5, 0.48089820146560668945 ;  /* 0x3ef6384a00057423 */ /* 0x040fe20000010005 */
[----:B------:R-:W-:Y:S01]  /*14f70*/  MOV R182, R180 ;  /* 0x000000b400b67202 */ /* 0x000fe20000000f00 */
[----:B------:R-:W-:Y:S02]  /*14f80*/  IMAD.MOV.U32 R180, RZ, RZ, R178 ;  /* 0x000000ffffb47224 */ /* 0x000fe400078e00b2 */
[----:B------:R-:W-:Y:S01]  /*14f90*/  FFMA.FTZ R5, R0, R5, -0.72134751081466674805 ;  /* 0xbf38aa3b00057423 */ /* 0x000fe20000010005 */
[----:B------:R-:W-:Y:S01]  /*14fa0*/  MOV R178, R168 ;  /* 0x000000a800b27202 */ /* 0x000fe20000000f00 */
[----:B------:R-:W-:Y:S01]  /*14fb0*/  IMAD.MOV.U32 R168, RZ, RZ, R166 ;  /* 0x000000ffffa87224 */ /* 0x000fe200078e00a6 */
[----:B------:R-:W-:Y:S01]  /*14fc0*/  ISETP.GE.U32.AND P1, PT, R4, 0x7f800000, PT ;  /* 0x7f8000000400780c */ /* 0x000fe20003f26070 */
[----:B------:R-:W-:Y:S01]  /*14fd0*/  FMUL R5, R0, R5 ;  /* 0x0000000500057220 */ /* 0x000fe20000400000 */
[----:B------:R-:W-:Y:S01]  /*14fe0*/  MOV R166, R164 ;  /* 0x000000a400a67202 */ /* 0x000fe20000000f00 */
[----:B------:R-:W-:Y:S01]  /*14ff0*/  IMAD.MOV.U32 R164, RZ, RZ, R162 ;  /* 0x000000ffffa47224 */ /* 0x000fe200078e00a2 */
[----:B------:R-:W-:Y:S01]  /*15000*/  MOV R162, R160 ;  /* 0x000000a000a27202 */ /* 0x000fe20000000f00 */
[----:B------:R-:W-:-:S02]  /*15010*/  IMAD.MOV.U32 R160, RZ, RZ, R158 ;  /* 0x000000ffffa07224 */ /* 0x000fc400078e009e */
[C---:B------:R-:W-:Y:S01]  /*15020*/  FMUL R5, R0.reuse, R5 ;  /* 0x0000000500057220 */ /* 0x040fe20000400000 */
[----:B------:R-:W-:Y:S01]  /*15030*/  MOV R158, R156 ;  /* 0x0000009c009e7202 */ /* 0x000fe20000000f00 */
[----:B------:R-:W-:Y:S01]  /*15040*/  IMAD.MOV.U32 R156, RZ, RZ, R154 ;  /* 0x000000ffff9c7224 */ /* 0x000fe200078e009a */
[----:B------:R-:W-:Y:S01]  /*15050*/  MOV R154, R152 ;  /* 0x00000098009a7202 */ /* 0x000fe20000000f00 */
[----:B------:R-:W-:Y:S01]  /*15060*/  FFMA.FTZ R0, R0, 1.4426950216293334961, R5 ;  /* 0x3fb8aa3b00007823 */ /* 0x000fe20000010005 */
[----:B------:R-:W-:-:S03]  /*15070*/  FSETP.GEU.AND P2, PT, R2, 1.175494350822287508e-38, PT ;  /* 0x008000000200780b */ /* 0x000fc60003f4e000 */
[----:B------:R-:W-:Y:S01]  /*15080*/  FADD R10, R7, R0 ;  /* 0x00000000070a7221 */ /* 0x000fe20000000000 */
[----:B------:R-:W-:-:S04]  /*15090*/  @P1 IMAD.MOV.U32 R0, RZ, RZ, 0x7f800000 ;  /* 0x7f800000ff001424 */ /* 0x000fc800078e00ff */
[C---:B------:R-:W-:Y:S01]  /*150a0*/  @P1 FFMA.FTZ R10, R4.reuse, R0, +INF ;  /* 0x7f800000040a1423 */ /* 0x040fe20000010000 */
[----:B------:R-:W-:Y:S02]  /*150b0*/  FSETP.NEU.AND P1, PT, R4, RZ, PT ;  /* 0x000000ff0400720b */ /* 0x000fe40003f2d000 */
[----:B------:R-:W-:Y:S01]  /*150c0*/  FSEL R4, RZ, -23, P2 ;  /* 0xc1b80000ff047808 */ /* 0x000fe20001000000 */
[----:B------:R-:W-:Y:S01]  /*150d0*/  FMUL R9, R183, 0.25 ;  /* 0x3e800000b7097820 */ /* 0x000fe20000400000 */
[----:B------:R-:W-:-:S04]  /*150e0*/  FSETP.GT.AND P0, PT, |R2|, 8.50705917302346158658e+37, PT ;  /* 0x7e8000000200780b */ /* 0x000fc80003f04200 */
[----:B------:R-:W-:Y:S01]  /*150f0*/  FSEL R9, R9, R183, P0 ;  /* 0x000000b709097208 */ /* 0x000fe20000000000 */
        /* <DEDUP_REMOVED lines=9> */
[----:B------:R-:W-:Y:S01]  /*15190*/  IMAD.MOV.U32 R157, RZ, RZ, R155 ;  /* 0x000000ffff9d7224 */ /* 0x000fe200078e009b */
[----:B------:R-:W-:Y:S01]  /*151a0*/  STL [R1+0x204], R10 ;  /* 0x0002040a01007387 */ /* 0x000fe20000100800 */
[----:B------:R-:W-:Y:S02]  /*151b0*/  IMAD.MOV.U32 R155, RZ, RZ, R153 ;  /* 0x000000ffff9b7224 */ /* 0x000fe400078e0099 */
[----:B------:R-:W-:-:S02]  /*151c0*/  IMAD.MOV.U32 R153, RZ, RZ, R23 ;  /* 0x000000ffff997224 */ /* 0x000fc400078e0017 */
[----:B------:R-:W3:Y:S01]  /*151d0*/  LDL.LU R23, [R1+0x78] ;  /* 0x0000780001177983 */ /* 0x000ee20000300800 */
[----:B------:R-:W-:Y:S02]  /*151e0*/  IMAD.MOV.U32 R202, RZ, RZ, R180 ;  /* 0x000000ffffca7224 */ /* 0x000fe400078e00b4 */
[----:B------:R-:W-:Y:S01]  /*151f0*/  IMAD.MOV.U32 R201, RZ, RZ, R179 ;  /* 0x000000ffffc97224 */ /* 0x000fe200078e00b3 */
[----:B------:R-:W-:Y:S01]  /*15200*/  MOV R199, R169 ;  /* 0x000000a900c77202 */ /* 0x000fe20000000f00 */
[----:B------:R-:W-:Y:S02]  /*15210*/  IMAD.MOV.U32 R200, RZ, RZ, R178 ;  /* 0x000000ffffc87224 */ /* 0x000fe400078e00b2 */
[----:B------:R-:W-:Y:S02]  /*15220*/  IMAD.MOV.U32 R198, RZ, RZ, R168 ;  /* 0x000000ffffc67224 */ /* 0x000fe400078e00a8 */
[----:B------:R-:W-:Y:S01]  /*15230*/  IMAD.MOV.U32 R197, RZ, RZ, R167 ;  /* 0x000000ffffc57224 */ /* 0x000fe200078e00a7 */
[----:B------:R-:W-:-:S02]  /*15240*/  FSETP.GT.AND P3, PT, |R3|, 8.50705917302346158658e+37, PT ;  /* 0x7e8000000300780b */ /* 0x000fc40003f64200 */
[----:B------:R-:W-:Y:S01]  /*15250*/  FSETP.GEU.AND P5, PT, |R3|, 1.175494350822287508e-38, PT ;  /* 0x008000000300780b */ /* 0x000fe20003fae200 */
[----:B------:R-:W-:-:S10]  /*15260*/  IMAD.MOV.U32 R205, RZ, RZ, R183 ;  /* 0x000000ffffcd7224 */ /* 0x000fd400078e00b7 */
[----:B------:R-:W-:Y:S01]  /*15270*/  @P3 FMUL R3, R3, 0.25 ;  /* 0x3e80000003033820 */ /* 0x000fe20000400000 */
[----:B--2---:R-:W-:Y:S02]  /*15280*/  IMAD.MOV.U32 R152, RZ, RZ, R18 ;  /* 0x000000ffff987224 */ /* 0x004fe400078e0012 */
[----:B------:R-:W-:-:S05]  /*15290*/  FMUL R18, R2, 8388608 ;  /* 0x4b00000002127820 */ /* 0x000fca0000400000 */
[----:B------:R-:W-:-:S05]  /*152a0*/  FSEL R18, R18, R2, !P2 ;  /* 0x0000000212127208 */ /* 0x000fca0005000000 */
[----:B------:R-:W-:-:S05]  /*152b0*/  VIADD R0, R18, 0xc0cafb0d ;  /* 0xc0cafb0d12007836 */ /* 0x000fca0000000000 */
[----:B------:R-:W-:-:S04]  /*152c0*/  LOP3.LUT R0, R0, 0xff800000, RZ, 0xc0, !PT ;  /* 0xff80000000007812 */ /* 0x000fc800078ec0ff */
[-C--:B------:R-:W-:Y:S02]  /*152d0*/  IADD3 R5, R18, -R0.reuse, RZ ;  /* 0x8000000012057210 */ /* 0x080fe40007ffe0ff */
        /* <DEDUP_REMOVED lines=9> */
[----:B------:R-:W-:-:S04]  /*15370*/  FFMA.FTZ R4, R0, R4, -0.36067417263984680176 ;  /* 0xbeb8aa4900047423 */ /* 0x000fc80000010004 */
[----:B------:R-:W-:-:S04]  /*15380*/  FFMA.FTZ R4, R0, R4, 0.48089820146560668945 ;  /* 0x3ef6384a00047423 */ /* 0x000fc80000010004 */
[----:B------:R-:W-:Y:S01]  /*15390*/  FFMA.FTZ R4, R0, R4, -0.72134751081466674805 ;  /* 0xbf38aa3b00047423 */ /* 0x000fe20000010004 */
[----:B------:R-:W-:-:S03]  /*153a0*/  ISETP.GE.U32.AND P2, PT, R18, 0x7f800000, PT ;  /* 0x7f8000001200780c */ /* 0x000fc60003f46070 */
[----:B------:R-:W-:-:S04]  /*153b0*/  FMUL R4, R0, R4 ;  /* 0x0000000400047220 */ /* 0x000fc80000400000 */
[----:B------:R-:W-:-:S04]  /*153c0*/  FMUL R4, R0, R4 ;  /* 0x0000000400047220 */ /* 0x000fc80000400000 */
[----:B------:R-:W-:-:S04]  /*153d0*/  FFMA.FTZ R0, R0, 1.4426950216293334961, R4 ;  /* 0x3fb8aa3b00007823 */ /* 0x000fc80000010004 */
[----:B------:R-:W-:Y:S01]  /*153e0*/  FADD R7, R6, R0 ;  /* 0x0000000006077221 */ /* 0x000fe20000000000 */
[----:B------:R-:W-:-:S04]  /*153f0*/  @P2 IMAD.MOV.U32 R0, RZ, RZ, 0x7f800000 ;  /* 0x7f800000ff002424 */ /* 0x000fc800078e00ff */
[----:B------:R-:W-:-:S05]  /*15400*/  @P2 FFMA.FTZ R7, R18, R0, +INF ;  /* 0x7f80000012072423 */ /* 0x000fca0000010000 */
[----:B------:R1:W-:Y:S04]  /*15410*/  STL [R1+0x200], R7 ;  /* 0x0002000701007387 */ /* 0x0003e80000100800 */
[----:B------:R-:W2:Y:S04]  /*15420*/  LDL.LU R180, [R1+0x70] ;  /* 0x0000700001b47983 */ /* 0x000ea80000300800 */
[----:B------:R-:W4:Y:S04]  /*15430*/  LDL.LU R179, [R1+0x60] ;  /* 0x0000600001b37983 */ /* 0x000f280000300800 */
[----:B------:R-:W2:Y:S04]  /*15440*/  LDL.LU R178, [R1+0x74] ;  /* 0x0000740001b27983 */ /* 0x000ea80000300800 */
[----:B------:R-:W4:Y:S04]  /*15450*/  LDL.LU R169, [R1+0x64] ;  /* 0x0000640001a97983 */ /* 0x000f280000300800 */
[----:B------:R-:W2:Y:S04]  /*15460*/  LDL.LU R168, [R1+0x90] ;  /* 0x0000900001a87983 */ /* 0x000ea80000300800 */
[----:B------:R-:W4:Y:S01]  /*15470*/  LDL.LU R167, [R1+0x80] ;  /* 0x0000800001a77983 */ /* 0x000f220000300800 */
[----:B------:R-:W-:Y:S01]  /*15480*/  @!P5 FMUL R3, R3, 16777216 ;  /* 0x4b8000000303d820 */ /* 0x000fe20000400000 */
[----:B------:R-:W-:Y:S01]  /*15490*/  FSETP.GEU.AND P4, PT, |R2|, 1.175494350822287508e-38, PT ;  /* 0x008000000200780b */ /* 0x000fe20003f8e200 */
[----:B------:R-:W-:-:S04]  /*154a0*/  FMUL R4, R184, 0.25 ;  /* 0x3e800000b8047820 */ /* 0x000fc80000400000 */
[----:B------:R-:W1:Y:S01]  /*154b0*/  MUFU.RCP R3, R3 ;  /* 0x0000000300037308 */ /* 0x000e620000001000 */
[----:B------:R-:W-:Y:S01]  /*154c0*/  FMUL R0, R205, 0.25 ;  /* 0x3e800000cd007820 */ /* 0x000fe20000400000 */
[----:B------:R-:W3:Y:S01]  /*154d0*/  S2R R170, SR_TID.X ;  /* 0x0000000000aa7919 */ /* 0x000ee20000002100 */
[----:B------:R-:W-:Y:S01]  /*154e0*/  FSEL R4, R4, R184, P3 ;  /* 0x000000b804047208 */ /* 0x000fe20001800000 */
[----:B0-----:R-:W0:Y:S02]  /*154f0*/  S2R R17, SR_CgaCtaId ;  /* 0x0000000000117919 */ /* 0x001e240000008800 */
[----:B------:R-:W-:Y:S01]  /*15500*/  FSEL R0, R0, R205, P3 ;  /* 0x000000cd00007208 */ /* 0x000fe20001800000 */
[----:B------:R-:W-:Y:S01]  /*15510*/  @P0 FMUL R2, R2, 0.25 ;  /* 0x3e80000002020820 */ /* 0x000fe20000400000 */
[----:B------:R-:W-:Y:S01]  /*15520*/  @!P5 FMUL R4, R4, 16777216 ;  /* 0x4b8000000404d820 */ /* 0x000fe20000400000 */
[----:B------:R-:W-:Y:S01]  /*15530*/  IMAD.MOV.U32 R204, RZ, RZ, R182 ;  /* 0x000000ffffcc7224 */ /* 0x000fe200078e00b6 */
[----:B------:R-:W-:Y:S01]  /*15540*/  MOV R203, R181 ;  /* 0x000000b500cb7202 */ /* 0x000fe20000000f00 */
[----:B------:R-:W-:Y:S01]  /*15550*/  @!P5 FMUL R0, R0, 16777216 ;  /* 0x4b8000000000d820 */ /* 0x000fe20000400000 */
[----:B------:R-:W-:Y:S01]  /*15560*/  @!P4 FMUL R2, R2, 16777216 ;  /* 0x4b8000000202c820 */ /* 0x000fe20000400000 */
[----:B------:R-:W-:Y:S01]  /*15570*/  FMUL R8, R204, 0.25 ;  /* 0x3e800000cc087820 */ /* 0x000fe20000400000 */
[C---:B-1----:R-:W-:Y:S01]  /*15580*/  FMUL R5, R3.reuse, R4 ;  /* 0x0000000403057220 */ /* 0x042fe20000400000 */
[----:B------:R-:W-:Y:S01]  /*15590*/  FMUL R4, R3, R0 ;  /* 0x0000000003047220 */ /* 0x000fe20000400000 */
[----:B------:R-:W-:-:S02]  /*155a0*/  FMUL R7, R203, 0.25 ;  /* 0x3e800000cb077820 */ /* 0x000fc40000400000 */
[----:B------:R-:W1:Y:S01]  /*155b0*/  MUFU.RCP R2, R2 ;  /* 0x0000000200027308 */ /* 0x000e620000001000 */
[----:B------:R-:W-:Y:S02]  /*155c0*/  FSEL R8, R8, R204, P3 ;  /* 0x000000cc08087208 */ /* 0x000fe40001800000 */
[----:B------:R-:W-:Y:S01]  /*155d0*/  F2FP.F16.F32.PACK_AB R4, R4, R5 ;  /* 0x000000050404723e */ /* 0x000fe200000000ff */
[----:B------:R-:W-:Y:S01]  /*155e0*/  FMUL R5, R21, 0.25 ;  /* 0x3e80000015057820 */ /* 0x000fe20000400000 */
[----:B------:R-:W-:Y:S01]  /*155f0*/  FSEL R7, R7, R203, P3 ;  /* 0x000000cb07077208 */ /* 0x000fe20001800000 */
[----:B------:R-:W-:Y:S01]  /*15600*/  @!P5 FMUL R8, R8, 16777216 ;  /* 0x4b8000000808d820 */ /* 0x000fe20000400000 */
[----:B------:R-:W-:Y:S02]  /*15610*/  FMUL R6, R22, 0.25 ;  /* 0x3e80000016067820 */ /* 0x000fe40000400000 */
[----:B------:R-:W-:Y:S01]  /*15620*/  FSEL R5, R5, R21, P0 ;  /* 0x0000001505057208 */ /* 0x000fe20000000000 */
[----:B------:R-:W-:Y:S01]  /*15630*/  @!P5 FMUL R7, R7, 16777216 ;  /* 0x4b8000000707d820 */ /* 0x000fe20000400000 */
[----:B------:R-:W-:Y:S01]  /*15640*/  FMUL R0, R20, 0.25 ;  /* 0x3e80000014007820 */ /* 0x000fe20000400000 */
[----:B------:R-:W-:Y:S01]  /*15650*/  @!P4 FMUL R9, R9, 16777216 ;  /* 0x4b8000000909c820 */ /* 0x000fe20000400000 */
[----:B------:R-:W-:Y:S01]  /*15660*/  FMUL R10, R3, R8 ;  /* 0x00000008030a7220 */ /* 0x000fe20000400000 */
[----:B------:R-:W-:Y:S01]  /*15670*/  MOV R16, 0x400 ;  /* 0x0000040000107802 */ /* 0x000fe20000000f00 */
[----:B------:R-:W-:Y:S01]  /*15680*/  @!P4 FMUL R5, R5, 16777216 ;  /* 0x4b8000000505c820 */ /* 0x000fe20000400000 */
[----:B------:R-:W-:Y:S01]  /*15690*/  FMUL R8, R3, R7 ;  /* 0x0000000703087220 */ /* 0x000fe20000400000 */
[----:B------:R-:W-:Y:S01]  /*156a0*/  FSEL R6, R6, R22, P0 ;  /* 0x0000001606067208 */ /* 0x000fe20000000000 */
[----:B-1----:R-:W-:Y:S01]  /*156b0*/  FMUL R11, R2, R9 ;  /* 0x00000009020b7220 */ /* 0x002fe20000400000 */
[----:B------:R-:W-:Y:S01]  /*156c0*/  FSEL R0, R0, R20, P0 ;  /* 0x0000001400007208 */ /* 0x000fe20000000000 */
[----:B------:R-:W-:Y:S01]  /*156d0*/  FMUL R9, R2, R5 ;  /* 0x0000000502097220 */ /* 0x000fe20000400000 */
[----:B0-----:R-:W-:-:S02]  /*156e0*/  LEA R16, R17, R16, 0x18 ;  /* 0x0000001011107211 */ /* 0x001fc400078ec0ff */
[----:B---3--:R-:W-:Y:S02]  /*156f0*/  LOP3.LUT R22, R170, 0x7, RZ, 0xc0, !PT ;  /* 0x00000007aa167812 */ /* 0x008fe400078ec0ff */
[----:B------:R-:W-:Y:S01]  /*15700*/  F2FP.F16.F32.PACK_AB R5, R10, R8 ;  /* 0x000000080a05723e */ /* 0x000fe200000000ff */
[----:B------:R-:W-:Y:S02]  /*15710*/  IMAD.SHL.U32 R8, R170, 0x8, RZ ;  /* 0x00000008aa087824 */ /* 0x000fe400078e00ff */
[----:B------:R-:W-:Y:S01]  /*15720*/  @!P4 FMUL R6, R6, 16777216 ;  /* 0x4b8000000606c820 */ /* 0x000fe20000400000 */
[----:B------:R-:W-:Y:S01]  /*15730*/  @!P4 FMUL R0, R0, 16777216 ;  /* 0x4b8000000000c820 */ /* 0x000fe20000400000 */
[----:B------:R-:W-:Y:S02]  /*15740*/  LOP3.LUT R21, R170, 0x8, RZ, 0xc0, !PT ;  /* 0x00000008aa157812 */ /* 0x000fe400078ec0ff */
[----:B------:R-:W-:Y:S01]  /*15750*/  LEA R20, R22, R16, 0x4 ;  /* 0x0000001016147211 */ /* 0x000fe200078e20ff */
[C---:B------:R-:W-:Y:S01]  /*15760*/  FMUL R6, R2.reuse, R6 ;  /* 0x0000000602067220 */ /* 0x040fe20000400000 */
[----:B------:R-:W-:Y:S01]  /*15770*/  FMUL R7, R2, R0 ;  /* 0x0000000002077220 */ /* 0x000fe20000400000 */
[----:B------:R-:W-:-:S02]  /*15780*/  LOP3.LUT R8, R8, 0x380, RZ, 0xc0, !PT ;  /* 0x0000038008087812 */ /* 0x000fc400078ec0ff */
[----:B------:R-:W-:Y:S01]  /*15790*/  IMAD R0, R21, 0x80, R20 ;  /* 0x0000008015007824 */ /* 0x000fe200078e0214 */
[----:B------:R-:W-:Y:S02]  /*157a0*/  F2FP.F16.F32.PACK_AB R6, R6, R11 ;  /* 0x0000000b0606723e */ /* 0x000fe400000000ff */
[----:B------:R-:W-:Y:S01]  /*157b0*/  F2FP.F16.F32.PACK_AB R7, R9, R7 ;  /* 0x000000070907723e */ /* 0x000fe200000000ff */
[----:B------:R-:W-:Y:S01]  /*157c0*/  IMAD.IADD R0, R8, 0x1, R0 ;  /* 0x0000000108007824 */ /* 0x000fe200078e0200 */
[----:B------:R-:W-:Y:S01]  /*157d0*/  BAR.SYNC.DEFER_BLOCKING 0x0 ;  /* 0x0000000000007b1d */ /* 0x000fe20000010000 */
[----:B------:R-:W-:Y:S02]  /*157e0*/  IMAD.MOV.U32 R196, RZ, RZ, R166 ;  /* 0x000000ffffc47224 */ /* 0x000fe400078e00a6 */
[----:B------:R-:W-:-:S03]  /*157f0*/  FMUL R10, R200, 0.25 ;  /* 0x3e800000c80a7820 */ /* 0x000fc60000400000 */
[----:B------:R0:W-:Y:S02]  /*15800*/  STSM.16.M88.4 [R0], R4 ;  /* 0x0000000400007844 */ /* 0x0001e40000000200 */
[----:B0-----:R-:W-:Y:S01]  /*15810*/  FMUL R5, R202, 0.25 ;  /* 0x3e800000ca057820 */ /* 0x001fe20000400000 */
[----:B------:R-:W-:-:S04]  /*15820*/  FMUL R4, R201, 0.25 ;  /* 0x3e800000c9047820 */ /* 0x000fc80000400000 */
[----:B------:R-:W-:Y:S02]  /*15830*/  FSEL R5, R5, R202, P3 ;  /* 0x000000ca05057208 */ /* 0x000fe40001800000 */
[----:B------:R-:W-:-:S03]  /*15840*/  FSEL R4, R4, R201, P3 ;  /* 0x000000c904047208 */ /* 0x000fc60001800000 */
[----:B------:R-:W-:Y:S02]  /*15850*/  @!P5 FMUL R5, R5, 16777216 ;  /* 0x4b8000000505d820 */ /* 0x000fe40000400000 */
[----:B------:R-:W-:Y:S02]  /*15860*/  @!P5 FMUL R4, R4, 16777216 ;  /* 0x4b8000000404d820 */ /* 0x000fe40000400000 */
[C---:B------:R-:W-:Y:S02]  /*15870*/  FMUL R5, R3.reuse, R5 ;  /* 0x0000000503057220 */ /* 0x040fe40000400000 */
[----:B------:R-:W-:Y:S01]  /*15880*/  FMUL R8, R3, R4 ;  /* 0x0000000403087220 */ /* 0x000fe20000400000 */
[----:B------:R-:W-:Y:S01]  /*15890*/  FMUL R4, R198, 0.25 ;  /* 0x3e800000c6047820 */ /* 0x000fe20000400000 */
[----:B------:R-:W-:Y:S01]  /*158a0*/  FMUL R6, R196, 0.25 ;  /* 0x3e800000c4067820 */ /* 0x000fe20000400000 */
[----:B------:R-:W-:Y:S02]  /*158b0*/  FMUL R7, R19, 0.25 ;  /* 0x3e80000013077820 */ /* 0x000fe40000400000 */
[----:B------:R-:W-:Y:S01]  /*158c0*/  F2FP.F16.F32.PACK_AB R8, R5, R8 ;  /* 0x000000080508723e */ /* 0x000fe200000000ff */
[----:B------:R-:W-:Y:S01]  /*158d0*/  FMUL R5, R197, 0.25 ;  /* 0x3e800000c5057820 */ /* 0x000fe20000400000 */
[----:B------:R-:W-:-:S02]  /*158e0*/  FSEL R10, R10, R200, P3 ;  /* 0x000000c80a0a7208 */ /* 0x000fc40001800000 */
[----:B------:R-:W-:Y:S02]  /*158f0*/  FSEL R4, R4, R198, P0 ;  /* 0x000000c604047208 */ /* 0x000fe40000000000 */
[----:B------:R-:W-:Y:S02]  /*15900*/  FSEL R5, R5, R197, P0 ;  /* 0x000000c505057208 */ /* 0x000fe40000000000 */
[----:B------:R-:W-:Y:S02]  /*15910*/  FSEL R6, R6, R196, P0 ;  /* 0x000000c406067208 */ /* 0x000fe40000000000 */
[----:B------:R-:W-:Y:S01]  /*15920*/  FSEL R7, R7, R19, P0 ;  /* 0x0000001307077208 */ /* 0x000fe20000000000 */
[----:B------:R-:W-:Y:S01]  /*15930*/  @!P5 FMUL R10, R10, 16777216 ;  /* 0x4b8000000a0ad820 */ /* 0x000fe20000400000 */
[----:B------:R-:W-:Y:S01]  /*15940*/  @!P4 FMUL R4, R4, 16777216 ;  /* 0x4b8000000404c820 */ /* 0x000fe20000400000 */
[----:B------:R-:W-:Y:S01]  /*15950*/  @!P4 FMUL R5, R5, 16777216 ;  /* 0x4b8000000505c820 */ /* 0x000fe20000400000 */
[----:B------:R-:W-:Y:S01]  /*15960*/  @!P4 FMUL R6, R6, 16777216 ;  /* 0x4b8000000606c820 */ /* 0x000fe20000400000 */
[----:B------:R-:W-:Y:S01]  /*15970*/  @!P4 FMUL R7, R7, 16777216 ;  /* 0x4b8000000707c820 */ /* 0x000fe20000400000 */
[----:B------:R-:W-:Y:S01]  /*15980*/  LOP3.LUT R19, R170, 0x7f, RZ, 0xc0, !PT ;  /* 0x0000007faa137812 */ /* 0x000fe200078ec0ff */
[----:B------:R-:W-:Y:S01]  /*15990*/  FMUL R12, R3, R10 ;  /* 0x0000000a030c7220 */ /* 0x000fe20000400000 */
[C---:B------:R-:W-:Y:S01]  /*159a0*/  FMUL R4, R2.reuse, R4 ;  /* 0x0000000402047220 */ /* 0x040fe20000400000 */
[C---:B------:R-:W-:Y:S01]  /*159b0*/  FMUL R10, R2.reuse, R5 ;  /* 0x00000005020a7220 */ /* 0x040fe20000400000 */
[C---:B------:R-:W-:Y:S01]  /*159c0*/  FMUL R6, R2.reuse, R6 ;  /* 0x0000000602067220 */ /* 0x040fe20000400000 */
[----:B------:R-:W-:Y:S01]  /*159d0*/  FMUL R11, R2, R7 ;  /* 0x00000007020b7220 */ /* 0x000fe20000400000 */
[----:B------:R-:W-:-:S02]  /*159e0*/  IMAD R19, R19, 0x10, R16 ;  /* 0x0000001013137824 */ /* 0x000fc400078e0210 */
[----:B------:R-:W-:Y:S02]  /*159f0*/  F2FP.F16.F32.PACK_AB R10, R4, R10 ;  /* 0x0000000a040a723e */ /* 0x000fe400000000ff */
[----:B------:R-:W-:Y:S01]  /*15a00*/  F2FP.F16.F32.PACK_AB R11, R6, R11 ;  /* 0x0000000b060b723e */ /* 0x000fe200000000ff */
[----:B------:R-:W-:Y:S01]  /*15a10*/  BAR.SYNC.DEFER_BLOCKING 0x0 ;  /* 0x0000000000007b1d */ /* 0x000fe20000010000 */
[----:B------:R-:W-:-:S05]  /*15a20*/  FMUL R9, R199, 0.25 ;  /* 0x3e800000c7097820 */ /* 0x000fca0000400000 */
[----:B------:R-:W-:-:S05]  /*15a30*/  FSEL R9, R9, R199, P3 ;  /* 0x000000c709097208 */ /* 0x000fca0001800000 */
[----:B------:R-:W-:Y:S01]  /*15a40*/  @!P5 FMUL R9, R9, 16777216 ;  /* 0x4b8000000909d820 */ /* 0x000fe20000400000 */
[----:B------:R-:W0:Y:S03]  /*15a50*/  LDS.128 R4, [R19] ;  /* 0x0000000013047984 */ /* 0x000e260000000c00 */
[----:B------:R-:W-:Y:S01]  /*15a60*/  FMUL R9, R3, R9 ;  /* 0x0000000903097220 */ /* 0x000fe20000400000 */
[----:B------:R-:W-:Y:S01]  /*15a70*/  MOV R195, R165 ;  /* 0x000000a500c37202 */ /* 0x000fe20000000f00 */
[----:B------:R-:W-:-:S03]  /*15a80*/  IMAD.MOV.U32 R194, RZ, RZ, R164 ;  /* 0x000000ffffc27224 */ /* 0x000fc600078e00a4 */
[----:B------:R-:W-:Y:S01]  /*15a90*/  F2FP.F16.F32.PACK_AB R9, R12, R9 ;  /* 0x000000090c09723e */ /* 0x000fe200000000ff */
[----:B------:R-:W-:Y:S01]  /*15aa0*/  BAR.SYNC.DEFER_BLOCKING 0x0 ;  /* 0x0000000000007b1d */ /* 0x000fe20000010000 */
[----:B------:R-:W-:Y:S01]  /*15ab0*/  IMAD.MOV.U32 R193, RZ, RZ, R163 ;  /* 0x000000ffffc17224 */ /* 0x000fe200078e00a3 */
[----:B------:R-:W-:Y:S01]  /*15ac0*/  MOV R191, R161 ;  /* 0x000000a100bf7202 */ /* 0x000fe20000000f00 */
[----:B------:R-:W-:-:S03]  /*15ad0*/  IMAD.MOV.U32 R192, RZ, RZ, R162 ;  /* 0x000000ffffc07224 */ /* 0x000fc600078e00a2 */
[----:B------:R1:W-:Y:S02]  /*15ae0*/  STSM.16.M88.4 [R0], R8 ;  /* 0x0000000800007844 */ /* 0x0003e40000000200 */
[----:B-1----:R-:W-:Y:S01]  /*15af0*/  FMUL R8, R195, 0.25 ;  /* 0x3e800000c3087820 */ /* 0x002fe20000400000 */
[----:B------:R-:W-:-:S04]  /*15b00*/  FMUL R9, R194, 0.25 ;  /* 0x3e800000c2097820 */ /* 0x000fc80000400000 */
[----:B------:R-:W-:Y:S02]  /*15b10*/  FSEL R8, R8, R195, P3 ;  /* 0x000000c308087208 */ /* 0x000fe40001800000 */
[----:B------:R-:W-:-:S03]  /*15b20*/  FSEL R9, R9, R194, P3 ;  /* 0x000000c209097208 */ /* 0x000fc60001800000 */
[----:B------:R-:W-:Y:S02]  /*15b30*/  @!P5 FMUL R8, R8, 16777216 ;  /* 0x4b8000000808d820 */ /* 0x000fe40000400000 */
[----:B------:R-:W-:Y:S02]  /*15b40*/  @!P5 FMUL R9, R9, 16777216 ;  /* 0x4b8000000909d820 */ /* 0x000fe40000400000 */
[C---:B------:R-:W-:Y:S02]  /*15b50*/  FMUL R8, R3.reuse, R8 ;  /* 0x0000000803087220 */ /* 0x040fe40000400000 */
[----:B------:R-:W-:Y:S01]  /*15b60*/  FMUL R9, R3, R9 ;  /* 0x0000000903097220 */ /* 0x000fe20000400000 */
[----:B------:R-:W-:Y:S02]  /*15b70*/  IMAD.MOV.U32 R190, RZ, RZ, R160 ;  /* 0x000000ffffbe7224 */ /* 0x000fe400078e00a0 */
[----:B------:R-:W-:Y:S02]  /*15b80*/  IMAD.MOV.U32 R189, RZ, RZ, R159 ;  /* 0x000000ffffbd7224 */ /* 0x000fe400078e009f */
[----:B------:R-:W-:Y:S01]  /*15b90*/  F2FP.F16.F32.PACK_AB R8, R8, R9 ;  /* 0x000000090808723e */ /* 0x000fe200000000ff */
[----:B------:R-:W-:Y:S01]  /*15ba0*/  FMUL R9, R193, 0.25 ;  /* 0x3e800000c1097820 */ /* 0x000fe20000400000 */
[----:B------:R-:W-:Y:S01]  /*15bb0*/  FMUL R10, R192, 0.25 ;  /* 0x3e800000c00a7820 */ /* 0x000fe20000400000 */
[----:B------:R-:W-:Y:S01]  /*15bc0*/  FMUL R11, R191, 0.25 ;  /* 0x3e800000bf0b7820 */ /* 0x000fe20000400000 */
[----:B------:R-:W-:Y:S01]  /*15bd0*/  FMUL R12, R190, 0.25 ;  /* 0x3e800000be0c7820 */ /* 0x000fe20000400000 */
[----:B------:R-:W-:Y:S01]  /*15be0*/  FMUL R14, R189, 0.25 ;  /* 0x3e800000bd0e7820 */ /* 0x000fe20000400000 */
[----:B------:R-:W-:Y:S01]  /*15bf0*/  FMUL R13, R15, 0.25 ;  /* 0x3e8000000f0d7820 */ /* 0x000fe20000400000 */
[----:B------:R-:W-:-:S02]  /*15c00*/  FSEL R9, R9, R193, P3 ;  /* 0x000000c109097208 */ /* 0x000fc40001800000 */
[----:B------:R-:W-:Y:S02]  /*15c10*/  FSEL R10, R10, R192, P3 ;  /* 0x000000c00a0a7208 */ /* 0x000fe40001800000 */
        /* <DEDUP_REMOVED lines=9> */
[----:B------:R-:W-:Y:S01]  /*15cb0*/  @!P4 FMUL R13, R13, 16777216 ;  /* 0x4b8000000d0dc820 */ /* 0x000fe20000400000 */
[C---:B------:R-:W-:Y:S01]  /*15cc0*/  FMUL R15, R3.reuse, R9 ;  /* 0x00000009030f7220 */ /* 0x040fe20000400000 */
[----:B------:R-:W-:Y:S01]  /*15cd0*/  FMUL R9, R3, R10 ;  /* 0x0000000a03097220 */ /* 0x000fe20000400000 */
[C---:B------:R-:W-:Y:S01]  /*15ce0*/  FMUL R10, R2.reuse, R11 ;  /* 0x0000000b020a7220 */ /* 0x040fe20000400000 */
[C---:B------:R-:W-:Y:S01]  /*15cf0*/  FMUL R12, R2.reuse, R12 ;  /* 0x0000000c020c7220 */ /* 0x040fe20000400000 */
[C---:B------:R-:W-:Y:S01]  /*15d00*/  FMUL R11, R2.reuse, R14 ;  /* 0x0000000e020b7220 */ /* 0x040fe20000400000 */
[----:B------:R-:W-:Y:S01]  /*15d10*/  FMUL R13, R2, R13 ;  /* 0x0000000d020d7220 */ /* 0x000fe20000400000 */
[----:B------:R-:W-:-:S02]  /*15d20*/  F2FP.F16.F32.PACK_AB R9, R15, R9 ;  /* 0x000000090f09723e */ /* 0x000fc400000000ff */
[----:B------:R-:W-:Y:S02]  /*15d30*/  F2FP.F16.F32.PACK_AB R10, R10, R12 ;  /* 0x0000000c0a0a723e */ /* 0x000fe400000000ff */
[----:B------:R-:W-:Y:S01]  /*15d40*/  F2FP.F16.F32.PACK_AB R11, R11, R13 ;  /* 0x0000000d0b0b723e */ /* 0x000fe200000000ff */
[----:B------:R-:W-:Y:S06]  /*15d50*/  BAR.SYNC.DEFER_BLOCKING 0x0 ;  /* 0x0000000000007b1d */ /* 0x000fec0000010000 */
[----:B------:R-:W1:Y:S02]  /*15d60*/  LDS.128 R12, [R19] ;  /* 0x00000000130c7984 */ /* 0x000e640000000c00 */
[----:B------:R-:W-:Y:S01]  /*15d70*/  BAR.SYNC.DEFER_BLOCKING 0x0 ;  /* 0x0000000000007b1d */ /* 0x000fe20000010000 */
[----:B------:R-:W-:-:S02]  /*15d80*/  IMAD.MOV.U32 R182, RZ, RZ, R152 ;  /* 0x000000ffffb67224 */ /* 0x000fc400078e0098 */
[----:B------:R-:W-:Y:S01]  /*15d90*/  IMAD.MOV.U32 R181, RZ, RZ, R23 ;  /* 0x000000ffffb57224 */ /* 0x000fe200078e0017 */
[----:B------:R-:W-:Y:S01]  /*15da0*/  MOV R183, R153 ;  /* 0x0000009900b77202 */ /* 0x000fe20000000f00 */
[----:B------:R-:W-:Y:S01]  /*15db0*/  IMAD.MOV.U32 R184, RZ, RZ, R154 ;  /* 0x000000ffffb87224 */ /* 0x000fe200078e009a */
[----:B------:R-:W3:Y:S01]  /*15dc0*/  LDL.LU R152, [R1+0x94] ;  /* 0x0000940001987983 */ /* 0x000ee20000300800 */
[----:B------:R-:W-:-:S03]  /*15dd0*/  IMAD.MOV.U32 R187, RZ, RZ, R156 ;  /* 0x000000ffffbb7224 */ /* 0x000fc600078e009c */
[----:B------:R-:W3:Y:S01]  /*15de0*/  LDL.LU R23, [R1+0x84] ;  /* 0x0000840001177983 */ /* 0x000ee20000300800 */
[----:B------:R-:W-:-:S03]  /*15df0*/  IMAD.MOV.U32 R186, RZ, RZ, R155 ;  /* 0x000000ffffba7224 */ /* 0x000fc600078e009b */
[----:B------:R-:W3:Y:S01]  /*15e00*/  LDL.LU R154, [R1+0xb0] ;  /* 0x0000b000019a7983 */ /* 0x000ee20000300800 */
[----:B------:R-:W-:-:S03]  /*15e10*/  IMAD.MOV.U32 R185, RZ, RZ, R158 ;  /* 0x000000ffffb97224 */ /* 0x000fc600078e009e */
[----:B------:R-:W3:Y:S04]  /*15e20*/  LDL.LU R153, [R1+0xa0] ;  /* 0x0000a00001997983 */ /* 0x000ee80000300800 */
[----:B------:R0:W-:Y:S01]  /*15e30*/  STSM.16.M88.4 [R0], R8 ;  /* 0x0000000800007844 */ /* 0x0001e20000000200 */
[----:B------:R-:W-:-:S03]  /*15e40*/  MOV R188, R157 ;  /* 0x0000009d00bc7202 */ /* 0x000fc60000000f00 */
[----:B------:R-:W3:Y:S04]  /*15e50*/  LDL.LU R156, [R1+0xb4] ;  /* 0x0000b400019c7983 */ /* 0x000ee80000300800 */
[----:B------:R-:W3:Y:S04]  /*15e60*/  LDL.LU R155, [R1+0xa4] ;  /* 0x0000a400019b7983 */ /* 0x000ee80000300800 */
[----:B------:R-:W3:Y:S01]  /*15e70*/  LDL.LU R158, [R1+0xd0] ;  /* 0x0000d000019e7983 */ /* 0x000ee20000300800 */
[----:B0-----:R-:W-:Y:S01]  /*15e80*/  SHF.L.U32 R9, R170, 0x2, RZ ;  /* 0x00000002aa097819 */ /* 0x001fe200000006ff */
[----:B------:R-:W-:-:S02]  /*15e90*/  IMAD R8, R22, -0x8, R20 ;  /* 0xfffffff816087824 */ /* 0x000fc400078e0214 */
[----:B------:R-:W3:Y:S01]  /*15ea0*/  LDL.LU R157, [R1+0xc0] ;  /* 0x0000c000019d7983 */ /* 0x000ee20000300800 */
[----:B------:R-:W-:-:S03]  /*15eb0*/  LOP3.LUT R9, R9, 0xc0, RZ, 0xc0, !PT ;  /* 0x000000c009097812 */ /* 0x000fc600078ec0ff */
[----:B------:R-:W3:Y:S02]  /*15ec0*/  LDL.LU R160, [R1+0xd4] ;  /* 0x0000d40001a07983 */ /* 0x000ee40000300800 */
[----:B------:R-:W-:Y:S02]  /*15ed0*/  IMAD.IADD R8, R9, 0x1, R8 ;  /* 0x0000000109087824 */ /* 0x000fe400078e0208 */
[----:B------:R-:W3:Y:S01]  /*15ee0*/  LDL.LU R159, [R1+0xc4] ;  /* 0x0000c400019f7983 */ /* 0x000ee20000300800 */
[----:B------:R-:W-:-:S03]  /*15ef0*/  IMAD.SHL.U32 R9, R170, 0x2, RZ ;  /* 0x00000002aa097824 */ /* 0x000fc600078e00ff */
[----:B------:R-:W3:Y:S04]  /*15f00*/  LDL.LU R162, [R1+0xf0] ;  /* 0x0000f00001a27983 */ /* 0x000ee80000300800 */
[----:B------:R-:W3:Y:S01]  /*15f10*/  LDL.LU R161, [R1+0xe0] ;  /* 0x0000e00001a17983 */ /* 0x000ee20000300800 */
[----:B------:R-:W-:-:S03]  /*15f20*/  LOP3.LUT R9, R9, 0xf8, RZ, 0xc0, !PT ;  /* 0x000000f809097812 */ /* 0x000fc600078ec0ff */
[----:B------:R-:W3:Y:S04]  /*15f30*/  LDL.LU R164, [R1+0xf4] ;  /* 0x0000f40001a47983 */ /* 0x000ee80000300800 */
[----:B------:R-:W3:Y:S04]  /*15f40*/  LDL.LU R163, [R1+0xe4] ;  /* 0x0000e40001a37983 */ /* 0x000ee80000300800 */
[----:B------:R-:W3:Y:S04]  /*15f50*/  LDL.LU R166, [R1+0x110] ;  /* 0x0001100001a67983 */ /* 0x000ee80000300800 */
[----:B------:R-:W3:Y:S04]  /*15f60*/  LDL.LU R165, [R1+0x100] ;  /* 0x0001000001a57983 */ /* 0x000ee80000300800 */
[----:B------:R0:W-:Y:S04]  /*15f70*/  STL [R1+0xb6c], R4 ;  /* 0x000b6c0401007387 */ /* 0x0001e80000100800 */
[----:B------:R-:W-:Y:S04]  /*15f80*/  STL [R1+0xb68], R5 ;  /* 0x000b680501007387 */ /* 0x000fe80000100800 */
[----:B------:R-:W-:Y:S01]  /*15f90*/  STL [R1+0xb64], R6 ;  /* 0x000b640601007387 */ /* 0x000fe20000100800 */
[----:B0-----:R-:W-:-:S03]  /*15fa0*/  IMAD.IADD R4, R16, 0x1, R9 ;  /* 0x0000000110047824 */ /* 0x001fc600078e0209 */
[----:B------:R-:W-:Y:S04]  /*15fb0*/  STL [R1+0xb60], R7 ;  /* 0x000b600701007387 */ /* 0x000fe80000100800 */
[----:B-1----:R-:W-:Y:S04]  /*15fc0*/  STL [R1+0xb7c], R12 ;  /* 0x000b7c0c01007387 */ /* 0x002fe80000100800 */
[----:B------:R-:W-:Y:S04]  /*15fd0*/  STL [R1+0xb78], R13 ;  /* 0x000b780d01007387 */ /* 0x000fe80000100800 */
[----:B------:R-:W-:Y:S04]  /*15fe0*/  STL [R1+0xb74], R14 ;  /* 0x000b740e01007387 */ /* 0x000fe80000100800 */
[----:B------:R-:W-:Y:S04]  /*15ff0*/  STL [R1+0xb70], R15 ;  /* 0x000b700f01007387 */ /* 0x000fe80000100800 */
[----:B------:R0:W-:Y:S01]  /*16000*/  STL [R1+0x20c], R4 ;  /* 0x00020c0401007387 */ /* 0x0001e20000100800 */
[----:B--2---:R-:W-:Y:S01]  /*16010*/  IMAD.MOV.U32 R207, RZ, RZ, R168 ;  /* 0x000000ffffcf7224 */ /* 0x004fe200078e00a8 */
[----:B----4-:R-:W-:-:S02]  /*16020*/  MOV R206, R167 ;  /* 0x000000a700ce7202 */ /* 0x010fc40000000f00 */
[----:B0-----:R-:W-:Y:S01]  /*16030*/  LEA.HI R4, R21, R8, RZ, 0x1f ;  /* 0x0000000815047211 */ /* 0x001fe200078ff8ff */
[----:B------:R-:W-:-:S04]  /*16040*/  IMAD.MOV.U32 R208, RZ, RZ, R169 ;  /* 0x000000ffffd07224 */ /* 0x000fc800078e00a9 */
[----:B------:R0:W-:Y:S04]  /*16050*/  STL [R1+0x208], R4 ;  /* 0x0002080401007387 */ /* 0x0001e80000100800 */
[----:B------:R-:W2:Y:S04]  /*16060*/  LDL.LU R168, [R1+0x114] ;  /* 0x0001140001a87983 */ /* 0x000ea80000300800 */
[----:B------:R-:W4:Y:S04]  /*16070*/  LDL.LU R167, [R1+0x104] ;  /* 0x0001040001a77983 */ /* 0x000f280000300800 */
[----:B------:R-:W2:Y:S04]  /*16080*/  LDL.LU R205, [R1+0x130] ;  /* 0x0001300001cd7983 */ /* 0x000ea80000300800 */
[----:B------:R-:W2:Y:S04]  /*16090*/  LDL.LU R169, [R1+0x120] ;  /* 0x0001200001a97983 */ /* 0x000ea80000300800 */
[----:B------:R-:W2:Y:S04]  /*160a0*/  LDL.LU R204, [R1+0x134] ;  /* 0x0001340001cc7983 */ /* 0x000ea80000300800 */
[----:B------:R-:W2:Y:S04]  /*160b0*/  LDL.LU R203, [R1+0x124] ;  /* 0x0001240001cb7983 */ /* 0x000ea80000300800 */
[----:B------:R-:W2:Y:S01]  /*160c0*/  LDL.LU R202, [R1+0x150] ;  /* 0x0001500001ca7983 */ /* 0x000ea20000300800 */
[----:B------:R-:W-:-:S03]  /*160d0*/  IMAD.MOV.U32 R209, RZ, RZ, R178 ;  /* 0x000000ffffd17224 */ /* 0x000fc600078e00b2 */
[----:B------:R-:W2:Y:S04]  /*160e0*/  LDL.LU R201, [R1+0x140] ;  /* 0x0001400001c97983 */ /* 0x000ea80000300800 */
[----:B------:R-:W2:Y:S04]  /*160f0*/  LDL.LU R200, [R1+0x154] ;  /* 0x0001540001c87983 */ /* 0x000ea80000300800 */
[----:B------:R-:W2:Y:S04]  /*16100*/  LDL.LU R199, [R1+0x144] ;  /* 0x0001440001c77983 */ /* 0x000ea80000300800 */
[----:B------:R-:W2:Y:S04]  /*16110*/  LDL.LU R198, [R1+0x170] ;  /* 0x0001700001c67983 */ /* 0x000ea80000300800 */
[----:B------:R-:W4:Y:S01]  /*16120*/  LDL.LU R178, [R1+0x160] ;  /* 0x0001600001b27983 */ /* 0x000f220000300800 */
[----:B------:R-:W-:Y:S01]  /*16130*/  IMAD.MOV.U32 R211, RZ, RZ, R180 ;  /* 0x000000ffffd37224 */ /* 0x000fe200078e00b4 */
[----:B------:R-:W-:-:S02]  /*16140*/  MOV R210, R179 ;  /* 0x000000b300d27202 */ /* 0x000fc40000000f00 */
[----:B------:R-:W2:Y:S04]  /*16150*/  LDL.LU R180, [R1+0x174] ;  /* 0x0001740001b47983 */ /* 0x000ea80000300800 */
[----:B------:R-:W2:Y:S01]  /*16160*/  LDL.LU R179, [R1+0x164] ;  /* 0x0001640001b37983 */ /* 0x000ea20000300800 */
[----:B------:R-:W-:-:S03]  /*16170*/  IMAD.MOV.U32 R213, RZ, RZ, R182 ;  /* 0x000000ffffd57224 */ /* 0x000fc600078e00b6 */
[----:B------:R-:W2:Y:S01]  /*16180*/  LDL.LU R182, [R1+0x190] ;  /* 0x0001900001b67983 */ /* 0x000ea20000300800 */
[----:B------:R-:W-:Y:S01]  /*16190*/  IMAD.MOV.U32 R212, RZ, RZ, R181 ;  /* 0x000000ffffd47224 */ /* 0x000fe200078e00b5 */
[----:B------:R-:W-:Y:S01]  /*161a0*/  MOV R214, R183 ;  /* 0x000000b700d67202 */ /* 0x000fe20000000f00 */
[----:B------:R-:W-:Y:S01]  /*161b0*/  IMAD.MOV.U32 R215, RZ, RZ, R184 ;  /* 0x000000ffffd77224 */ /* 0x000fe200078e00b8 */
[----:B------:R-:W2:Y:S04]  /*161c0*/  LDL.LU R181, [R1+0x180] ;  /* 0x0001800001b57983 */ /* 0x000ea80000300800 */
[----:B------:R-:W2:Y:S04]  /*161d0*/  LDL.LU R184, [R1+0x194] ;  /* 0x0001940001b87983 */ /* 0x000ea80000300800 */
[----:B------:R-:W2:Y:S01]  /*161e0*/  LDL.LU R183, [R1+0x184] ;  /* 0x0001840001b77983 */ /* 0x000ea20000300800 */
[----:B------:R-:W-:-:S03]  /*161f0*/  IMAD.MOV.U32 R216, RZ, RZ, R186 ;  /* 0x000000ffffd87224 */ /* 0x000fc600078e00ba */
[----:B------:R-:W2:Y:S01]  /*16200*/  LDL.LU R186, [R1+0x1b0] ;  /* 0x0001b00001ba7983 */ /* 0x000ea20000300800 */
[----:B------:R-:W-:Y:S01]  /*16210*/  MOV R195, R188 ;  /* 0x000000bc00c37202 */ /* 0x000fe20000000f00 */
[----:B------:R-:W-:Y:S02]  /*16220*/  IMAD.MOV.U32 R217, RZ, RZ, R187 ;  /* 0x000000ffffd97224 */ /* 0x000fe400078e00bb */
        /* <DEDUP_REMOVED lines=10> */
[----:B------:R-:W-:-:S02]  /*162d0*/  IMAD.MOV.U32 R232, RZ, RZ, R195 ;  /* 0x000000ffffe87224 */ /* 0x000fc400078e00c3 */
[----:B------:R-:W-:-:S05]  /*162e0*/  FMUL R195, R24, 0.25 ;  /* 0x3e80000018c37820 */ /* 0x000fca0000400000 */
[----:B------:R-:W-:Y:S01]  /*162f0*/  FSEL R24, R195, R24, P3 ;  /* 0x00000018c3187208 */ /* 0x000fe20001800000 */
        /* <DEDUP_REMOVED lines=42> */
[----:B------:R-:W-:Y:S01]  /*165a0*/  FMUL R195, R112, 0.25 ;  /* 0x3e80000070c37820 */ /* 0x000fe20000400000 */
[----:B---3--:R-:W-:-:S04]  /*165b0*/  FMUL R22, R23, 0.25 ;  /* 0x3e80000017167820 */ /* 0x008fc80000400000 */
[----:B------:R-:W-:Y:S01]  /*165c0*/  FSEL R112, R195, R112, P3 ;  /* 0x00000070c3707208 */ /* 0x000fe20001800000 */
[----:B------:R-:W-:Y:S01]  /*165d0*/  FMUL R195, R113, 0.25 ;  /* 0x3e80000071c37820 */ /* 0x000fe20000400000 */
[----:B------:R-:W-:Y:S01]  /*165e0*/  FSEL R22, R22, R23, P3 ;  /* 0x0000001716167208 */ /* 0x000fe20001800000 */
[----:B------:R-:W-:-:S03]  /*165f0*/  FMUL R23, R154, 0.25 ;  /* 0x3e8000009a177820 */ /* 0x000fc60000400000 */
[----:B------:R-:W-:Y:S01]  /*16600*/  FSEL R113, R195, R113, P3 ;  /* 0x00000071c3717208 */ /* 0x000fe20001800000 */
[----:B------:R-:W-:Y:S01]  /*16610*/  FMUL R195, R120, 0.25 ;  /* 0x3e80000078c37820 */ /* 0x000fe20000400000 */
[----:B------:R-:W-:Y:S01]  /*16620*/  FMUL R21, R152, 0.25 ;  /* 0x3e80000098157820 */ /* 0x000fe20000400000 */
[----:B----4-:R-:W-:-:S05]  /*16630*/  FMUL R176, R178, 0.25 ;  /* 0x3e800000b2b07820 */ /* 0x010fca0000400000 */
[----:B------:R-:W-:Y:S01]  /*16640*/  FSEL R176, R176, R178, P3 ;  /* 0x000000b2b0b07208 */ /* 0x000fe20001800000 */
[----:B--2---:R-:W-:-:S05]  /*16650*/  FMUL R178, R179, 0.25 ;  /* 0x3e800000b3b27820 */ /* 0x004fca0000400000 */
        /* <DEDUP_REMOVED lines=24> */
[----:B------:R-:W-:-:S04]  /*167e0*/  FSEL R23, R23, R154, P3 ;  /* 0x0000009a17177208 */ /* 0x000fc80001800000 */
[----:B------:R-:W-:Y:S01]  /*167f0*/  FSEL R37, R196, R37, P3 ;  /* 0x00000025c4257208 */ /* 0x000fe20001800000 */
[----:B------:R-:W-:Y:S01]  /*16800*/  FMUL R196, R44, 0.25 ;  /* 0x3e8000002cc47820 */ /* 0x000fe20000400000 */
[----:B------:R-:W-:Y:S01]  /*16810*/  FMUL R154, R155, 0.25 ;  /* 0x3e8000009b9a7820 */ /* 0x000fe20000400000 */
[----:B------:R-:W-:Y:S01]  /*16820*/  FSEL R120, R195, R120, P3 ;  /* 0x00000078c3787208 */ /* 0x000fe20001800000 */
[----:B------:R-:W-:Y:S01]  /*16830*/  FMUL R195, R121, 0.25 ;  /* 0x3e80000079c37820 */ /* 0x000fe20000400000 */
[----:B------:R-:W-:Y:S02]  /*16840*/  FSEL R21, R21, R152, P3 ;  /* 0x0000009815157208 */ /* 0x000fe40001800000 */
[----:B------:R-:W-:Y:S01]  /*16850*/  FSEL R44, R196, R44, P3 ;  /* 0x0000002cc42c7208 */ /* 0x000fe20001800000 */
[----:B------:R-:W-:Y:S01]  /*16860*/  FMUL R196, R45, 0.25 ;  /* 0x3e8000002dc47820 */ /* 0x000fe20000400000 */
[----:B------:R-:W-:Y:S01]  /*16870*/  FMUL R152, R153, 0.25 ;  /* 0x3e80000099987820 */ /* 0x000fe20000400000 */
[----:B------:R-:W-:Y:S01]  /*16880*/  FSEL R154, R154, R155, P3 ;  /* 0x0000009b9a9a7208 */ /* 0x000fe20001800000 */
        /* <DEDUP_REMOVED lines=41> */
[----:B------:R-:W-:Y:S01]  /*16b20*/  FMUL R175, R198, 0.25 ;  /* 0x3e800000c6af7820 */ /* 0x000fe20000400000 */
[----:B------:R-:W-:Y:S01]  /*16b30*/  FSEL R144, R195, R144, P3 ;  /* 0x00000090c3907208 */ /* 0x000fe20001800000 */
[----:B------:R-:W-:Y:S01]  /*16b40*/  FMUL R195, R145, 0.25 ;  /* 0x3e80000091c37820 */ /* 0x000fe20000400000 */
[----:B------:R-:W-:Y:S01]  /*16b50*/  FSEL R68, R196, R68, P3 ;  /* 0x00000044c4447208 */ /* 0x000fe20001800000 */
[----:B------:R-:W-:Y:S01]  /*16b60*/  @!P5 FMUL R153, R153, 16777216 ;  /* 0x4b8000009999d820 */ /* 0x000fe20000400000 */
[----:B------:R-:W-:Y:S01]  /*16b70*/  FSEL R161, R161, R164, P3 ;  /* 0x000000a4a1a17208 */ /* 0x000fe20001800000 */
[----:B------:R-:W-:Y:S01]  /*16b80*/  FMUL R171, R202, 0.25 ;  /* 0x3e800000caab7820 */ /* 0x000fe20000400000 */
[----:B------:R-:W-:Y:S01]  /*16b90*/  FMUL R196, R69, 0.25 ;  /* 0x3e80000045c47820 */ /* 0x000fe20000400000 */
[----:B------:R-:W-:Y:S01]  /*16ba0*/  @!P5 FMUL R154, R154, 16777216 ;  /* 0x4b8000009a9ad820 */ /* 0x000fe20000400000 */
[----:B------:R-:W-:Y:S01]  /*16bb0*/  FMUL R174, R199, 0.25 ;  /* 0x3e800000c7ae7820 */ /* 0x000fe20000400000 */
[----:B------:R-:W-:Y:S01]  /*16bc0*/  @!P5 FMUL R155, R155, 16777216 ;  /* 0x4b8000009b9bd820 */ /* 0x000fe20000400000 */
[----:B------:R-:W-:Y:S01]  /*16bd0*/  FMUL R10, R209, 0.25 ;  /* 0x3e800000d10a7820 */ /* 0x000fe20000400000 */
[----:B------:R-:W-:Y:S01]  /*16be0*/  FSEL R166, R166, R167, P3 ;  /* 0x000000a7a6a67208 */ /* 0x000fe20001800000 */
[----:B------:R-:W-:Y:S01]  /*16bf0*/  FMUL R177, R180, 0.25 ;  /* 0x3e800000b4b17820 */ /* 0x000fe20000400000 */
[----:B------:R-:W-:Y:S01]  /*16c00*/  @!P5 FMUL R156, R156, 16777216 ;  /* 0x4b8000009c9cd820 */ /* 0x000fe20000400000 */
[----:B------:R-:W-:Y:S01]  /*16c10*/  FMUL R167, R205, 0.25 ;  /* 0x3e800000cda77820 */ /* 0x000fe20000400000 */
[----:B------:R-:W-:Y:S01]  /*16c20*/  FSEL R175, R175, R198, P3 ;  /* 0x000000c6afaf7208 */ /* 0x000fe20001800000 */
[----:B------:R-:W-:Y:S01]  /*16c30*/  @!P5 FMUL R159, R159, 16777216 ;  /* 0x4b8000009f9fd820 */ /* 0x000fe20000400000 */
[----:B------:R-:W-:Y:S01]  /*16c40*/  FMUL R20, R206, 0.25 ;  /* 0x3e800000ce147820 */ /* 0x000fe20000400000 */
[----:B------:R-:W-:Y:S01]  /*16c50*/  FSEL R145, R195, R145, P3 ;  /* 0x00000091c3917208 */ /* 0x000fe20001800000 */
[----:B------:R-:W-:Y:S01]  /*16c60*/  @!P5 FMUL R160, R160, 16777216 ;  /* 0x4b800000a0a0d820 */ /* 0x000fe20000400000 */
[----:B------:R-:W-:Y:S01]  /*16c70*/  @!P5 FMUL R28, R28, 16777216 ;  /* 0x4b8000001c1cd820 */ /* 0x000fe20000400000 */
[----:B------:R-:W-:Y:S01]  /*16c80*/  FMUL R198, R3, R153 ;  /* 0x0000009903c67220 */ /* 0x000fe20000400000 */
[----:B------:R-:W-:Y:S01]  /*16c90*/  FMUL R170, R203, 0.25 ;  /* 0x3e800000cbaa7820 */ /* 0x000fe20000400000 */
[----:B------:R-:W-:Y:S01]  /*16ca0*/  FSEL R171, R171, R202, P3 ;  /* 0x000000caabab7208 */ /* 0x000fe20001800000 */
[----:B------:R-:W-:Y:S01]  /*16cb0*/  @!P5 FMUL R161, R161, 16777216 ;  /* 0x4b800000a1a1d820 */ /* 0x000fe20000400000 */
[----:B------:R-:W-:Y:S01]  /*16cc0*/  FSEL R69, R196, R69, P3 ;  /* 0x00000045c4457208 */ /* 0x000fe20001800000 */
[----:B------:R-:W2:Y:S01]  /*16cd0*/  LDL.LU R153, [R1+0x1e8] ;  /* 0x0001e80001997983 */ /* 0x000ea20000300800 */
[C---:B------:R-:W-:Y:S01]  /*16ce0*/  FMUL R195, R3.reuse, R154 ;  /* 0x0000009a03c37220 */ /* 0x040fe20000400000 */
[----:B------:R-:W-:Y:S01]  /*16cf0*/  FMUL R9, R210, 0.25 ;  /* 0x3e800000d2097820 */ /* 0x000fe20000400000 */
[----:B------:R-:W-:Y:S01]  /*16d00*/  FSEL R174, R174, R199, P3 ;  /* 0x000000c7aeae7208 */ /* 0x000fe20001800000 */
[----:B------:R-:W-:Y:S01]  /*16d10*/  FMUL R196, R76, 0.25 ;  /* 0x3e8000004cc47820 */ /* 0x000fe20000400000 */
[----:B------:R-:W-:Y:S01]  /*16d20*/  @!P5 FMUL R162, R162, 16777216 ;  /* 0x4b800000a2a2d820 */ /* 0x000fe20000400000 */
[----:B------:R-:W-:Y:S01]  /*16d30*/  @!P5 FMUL R24, R24, 16777216 ;  /* 0x4b8000001818d820 */ /* 0x000fe20000400000 */
[----:B------:R-:W3:Y:S01]  /*16d40*/  LDL.LU R154, [R1+0x1f8] ;  /* 0x0001f800019a7983 */ /* 0x000ee20000300800 */
[----:B------:R-:W-:Y:S01]  /*16d50*/  FMUL R202, R3, R155 ;  /* 0x0000009b03ca7220 */ /* 0x000fe20000400000 */
[----:B------:R-:W-:Y:S01]  /*16d60*/  IMAD.MOV.U32 R233, RZ, RZ, R217 ;  /* 0x000000ffffe97224 */ /* 0x000fe200078e00d9 */
[----:B------:R-:W-:Y:S01]  /*16d70*/  FSEL R10, R10, R209, P3 ;  /* 0x000000d10a0a7208 */ /* 0x000fe20001800000 */
[----:B------:R-:W-:Y:S01]  /*16d80*/  @!P5 FMUL R163, R163, 16777216 ;  /* 0x4b800000a3a3d820 */ /* 0x000fe20000400000 */
[----:B------:R-:W-:Y:S01]  /*16d90*/  FSEL R177, R177, R180, P3 ;  /* 0x000000b4b1b17208 */ /* 0x000fe20001800000 */
[----:B------:R-:W4:Y:S01]  /*16da0*/  LDL.LU R155, [R1+0x1cc] ;  /* 0x0001cc00019b7983 */ /* 0x000f220000300800 */
[----:B------:R-:W-:Y:S01]  /*16db0*/  FMUL R199, R3, R156 ;  /* 0x0000009c03c77220 */ /* 0x000fe20000400000 */
[----:B------:R-:W-:Y:S01]  /*16dc0*/  FSEL R167, R167, R205, P3 ;  /* 0x000000cda7a77208 */ /* 0x000fe20001800000 */
[----:B------:R-:W-:Y:S01]  /*16dd0*/  FMUL R180, R181, 0.25 ;  /* 0x3e800000b5b47820 */ /* 0x000fe20000400000 */
[----:B------:R-:W-:Y:S01]  /*16de0*/  @!P5 FMUL R29, R29, 16777216 ;  /* 0x4b8000001d1dd820 */ /* 0x000fe20000400000 */
[----:B------:R-:W-:Y:S01]  /*16df0*/  @!P5 FMUL R36, R36, 16777216 ;  /* 0x4b8000002424d820 */ /* 0x000fe20000400000 */
[----:B------:R-:W2:Y:S01]  /*16e00*/  LDL.LU R156, [R1+0x1dc] ;  /* 0x0001dc00019c7983 */ /* 0x000ea20000300800 */
[C---:B------:R-:W-:Y:S01]  /*16e10*/  FMUL R209, R3.reuse, R159 ;  /* 0x0000009f03d17220 */ /* 0x040fe20000400000 */
[----:B------:R-:W-:Y:S01]  /*16e20*/  FMUL R235, R3, R28 ;  /* 0x0000001c03eb7220 */ /* 0x000fe20000400000 */
[----:B------:R-:W-:Y:S01]  /*16e30*/  IMAD.MOV.U32 R240, RZ, RZ, R216 ;  /* 0x000000fffff07224 */ /* 0x000fe200078e00d8 */
[----:B------:R-:W-:Y:S01]  /*16e40*/  FSEL R20, R20, R206, P3 ;  /* 0x000000ce14147208 */ /* 0x000fe20001800000 */
[----:B------:R-:W-:Y:S01]  /*16e50*/  @!P5 FMUL R37, R37, 16777216 ;  /* 0x4b8000002525d820 */ /* 0x000fe20000400000 */
[----:B------:R-:W3:Y:S01]  /*16e60*/  LDL.LU R159, [R1+0x1ec] ;  /* 0x0001ec00019f7983 */ /* 0x000ee20000300800 */
[C---:B------:R-:W-:Y:S01]  /*16e70*/  FMUL R205, R3.reuse, R160 ;  /* 0x000000a003cd7220 */ /* 0x040fe20000400000 */
[----:B------:R-:W-:Y:S01]  /*16e80*/  MOV R28, R232 ;  /* 0x000000e8001c7202 */ /* 0x000fe20000000f00 */
[----:B------:R-:W-:Y:S01]  /*16e90*/  @!P5 FMUL R32, R32, 16777216 ;  /* 0x4b8000002020d820 */ /* 0x000fe20000400000 */
[----:B------:R-:W-:Y:S01]  /*16ea0*/  FSEL R170, R170, R203, P3 ;  /* 0x000000cbaaaa7208 */ /* 0x000fe20001800000 */
[----:B------:R-:W-:Y:S01]  /*16eb0*/  @!P5 FMUL R44, R44, 16777216 ;  /* 0x4b8000002c2cd820 */ /* 0x000fe20000400000 */
[----:B------:R-:W4:Y:S01]  /*16ec0*/  LDL.LU R160, [R1+0x1fc] ;  /* 0x0001fc0001a07983 */ /* 0x000f220000300800 */
[C---:B------:R-:W-:Y:S01]  /*16ed0*/  FMUL R206, R3.reuse, R161 ;  /* 0x000000a103ce7220 */ /* 0x040fe20000400000 */
[----:B------:R-:W-:Y:S01]  /*16ee0*/  FMUL R232, R3, R24 ;  /* 0x0000001803e87220 */ /* 0x000fe20000400000 */
[----:B------:R-:W-:Y:S01]  /*16ef0*/  IMAD.MOV.U32 R238, RZ, RZ, R215 ;  /* 0x000000ffffee7224 */ /* 0x000fe200078e00d7 */
[----:B------:R-:W-:Y:S01]  /*16f00*/  FSEL R9, R9, R210, P3 ;  /* 0x000000d209097208 */ /* 0x000fe20001800000 */
[----:B------:R-:W-:Y:S01]  /*16f10*/  @!P5 FMUL R40, R40, 16777216 ;  /* 0x4b8000002828d820 */ /* 0x000fe20000400000 */
[----:B------:R-:W-:Y:S01]  /*16f20*/  FSEL R76, R196, R76, P3 ;  /* 0x0000004cc44c7208 */ /* 0x000fe20001800000 */
[----:B------:R-:W3:Y:S01]  /*16f30*/  LDL.LU R161, [R1+0x1c8] ;  /* 0x0001c80001a17983 */ /* 0x000ee20000300800 */
[----:B------:R-:W-:Y:S01]  /*16f40*/  FMUL R203, R3, R162 ;  /* 0x000000a203cb7220 */ /* 0x000fe20000400000 */
[----:B------:R-:W-:-:S02]  /*16f50*/  IMAD.MOV.U32 R24, RZ, RZ, R233 ;  /* 0x000000ffff187224 */ /* 0x000fc400078e00e9 */
[----:B------:R-:W-:Y:S01]  /*16f60*/  FMUL R196, R77, 0.25 ;  /* 0x3e8000004dc47820 */ /* 0x000fe20000400000 */
[----:B------:R-:W-:Y:S01]  /*16f70*/  @!P5 FMUL R33, R33, 16777216 ;  /* 0x4b8000002121d820 */ /* 0x000fe20000400000 */
[----:B------:R-:W-:Y:S01]  /*16f80*/  @!P5 FMUL R45, R45, 16777216 ;  /* 0x4b8000002d2dd820 */ /* 0x000fe20000400000 */
[----:B------:R-:W2:Y:S01]  /*16f90*/  LDL.LU R162, [R1+0x1d8] ;  /* 0x0001d80001a27983 */ /* 0x000ea20000300800 */
[C---:B------:R-:W-:Y:S01]  /*16fa0*/  FMUL R210, R3.reuse, R163 ;  /* 0x000000a303d27220 */ /* 0x040fe20000400000 */
[----:B------:R-:W-:Y:S01]  /*16fb0*/  FMUL R233, R3, R29 ;  /* 0x0000001d03e97220 */ /* 0x000fe20000400000 */
[----:B------:R-:W-:Y:S01]  /*16fc0*/  MOV R239, R214 ;  /* 0x000000d600ef7202 */ /* 0x000fe20000000f00 */
[----:B------:R-:W-:Y:S01]  /*16fd0*/  @!P5 FMUL R41, R41, 16777216 ;  /* 0x4b8000002929d820 */ /* 0x000fe20000400000 */
[----:B------:R-:W-:Y:S01]  /*16fe0*/  FSEL R180, R180, R181, P3 ;  /* 0x000000b5b4b47208 */ /* 0x000fe20001800000 */
[----:B------:R-:W3:Y:S01]  /*16ff0*/  LDL.LU R163, [R1+0x1ac] ;  /* 0x0001ac0001a37983 */ /* 0x000ee20000300800 */
[----:B------:R-:W-:-:S02]  /*17000*/  IMAD.MOV.U32 R29, RZ, RZ, R240 ;  /* 0x000000ffff1d7224 */ /* 0x000fc400078e00f0 */
[C---:B------:R-:W-:Y:S01]  /*17010*/  FMUL R245, R3.reuse, R36 ;  /* 0x0000002403f57220 */ /* 0x040fe20000400000 */
[----:B------:R-:W-:Y:S01]  /*17020*/  FMUL R181, R184, 0.25 ;  /* 0x3e800000b8b57820 */ /* 0x000fe20000400000 */
[----:B------:R-:W-:Y:S01]  /*17030*/  @!P5 FMUL R174, R174, 16777216 ;  /* 0x4b800000aeaed820 */ /* 0x000fe20000400000 */
[----:B------:R-:W-:Y:S01]  /*17040*/  @!P5 FMUL R52, R52, 16777216 ;  /* 0x4b8000003434d820 */ /* 0x000fe20000400000 */
[----:B------:R-:W4:Y:S01]  /*17050*/  LDL.LU R36, [R1+0xa8] ;  /* 0x0000a80001247983 */ /* 0x000f220000300800 */
[C---:B------:R-:W-:Y:S01]  /*17060*/  FMUL R240, R3.reuse, R32 ;  /* 0x0000002003f07220 */ /* 0x040fe20000400000 */
[C---:B------:R-:W-:Y:S01]  /*17070*/  FMUL R241, R3.reuse, R37 ;  /* 0x0000002503f17220 */ /* 0x040fe20000400000 */
[----:B------:R-:W-:Y:S01]  /*17080*/  @!P5 FMUL R48, R48, 16777216 ;  /* 0x4b8000003030d820 */ /* 0x000fe20000400000 */
[----:B------:R-:W-:Y:S01]  /*17090*/  IMAD.MOV.U32 R32, RZ, RZ, R238 ;  /* 0x000000ffff207224 */ /* 0x000fe200078e00ee */
[----:B------:R-:W2:Y:S01]  /*170a0*/  LDL.LU R37, [R1+0xac] ;  /* 0x0000ac0001257983 */ /* 0x000ea20000300800 */
[----:B------:R-:W-:Y:S01]  /*170b0*/  FMUL R246, R3, R44 ;  /* 0x0000002c03f67220 */ /* 0x000fe20000400000 */
[----:B------:R-:W-:Y:S01]  /*170c0*/  @!P5 FMUL R53, R53, 16777216 ;  /* 0x4b8000003535d820 */ /* 0x000fe20000400000 */
[C---:B------:R-:W-:Y:S01]  /*170d0*/  FMUL R238, R3.reuse, R33 ;  /* 0x0000002103ee7220 */ /* 0x040fe20000400000 */
[----:B------:R-:W3:Y:S01]  /*170e0*/  LDL.LU R44, [R1+0xe8] ;  /* 0x0000e800012c7983 */ /* 0x000ee20000300800 */
[----:B------:R-:W-:Y:S01]  /*170f0*/  FMUL R242, R3, R40 ;  /* 0x0000002803f27220 */ /* 0x000fe20000400000 */
[----:B------:R-:W-:Y:S01]  /*17100*/  IMAD.MOV.U32 R236, RZ, RZ, R212 ;  /* 0x000000ffffec7224 */ /* 0x000fe200078e00d4 */
[----:B------:R-:W-:Y:S01]  /*17110*/  FSEL R77, R196, R77, P3 ;  /* 0x0000004dc44d7208 */ /* 0x000fe20001800000 */
[----:B------:R-:W-:Y:S01]  /*17120*/  @!P5 FMUL R49, R49, 16777216 ;  /* 0x4b8000003131d820 */ /* 0x000fe20000400000 */
[----:B------:R-:W-:Y:S01]  /*17130*/  MOV R33, R239 ;  /* 0x000000ef00217202 */ /* 0x000fe20000000f00 */
[----:B------:R-:W2:Y:S01]  /*17140*/  LDL.LU R40, [R1+0xc8] ;  /* 0x0000c80001287983 */ /* 0x000ea20000300800 */
[----:B------:R-:W-:Y:S01]  /*17150*/  FMUL R243, R3, R45 ;  /* 0x0000002d03f37220 */ /* 0x000fe20000400000 */
[----:B------:R-:W-:Y:S01]  /*17160*/  FMUL R196, R84, 0.25 ;  /* 0x3e80000054c47820 */ /* 0x000fe20000400000 */
[----:B------:R-:W-:Y:S01]  /*17170*/  @!P5 FMUL R180, R180, 16777216 ;  /* 0x4b800000b4b4d820 */ /* 0x000fe20000400000 */
[----:B------:R-:W-:Y:S01]  /*17180*/  @!P5 FMUL R60, R60, 16777216 ;  /* 0x4b8000003c3cd820 */ /* 0x000fe20000400000 */
[----:B------:R-:W-:Y:S01]  /*17190*/  @!P5 FMUL R61, R61, 16777216 ;  /* 0x4b8000003d3dd820 */ /* 0x000fe20000400000 */
[C---:B------:R-:W-:Y:S01]  /*171a0*/  FMUL R212, R3.reuse, R174 ;  /* 0x000000ae03d47220 */ /* 0x040fe20000400000 */
[----:B------:R-:W3:Y:S01]  /*171b0*/  LDL.LU R45, [R1+0xec] ;  /* 0x0000ec00012d7983 */ /* 0x000ee20000300800 */
[----:B------:R-:W-:Y:S01]  /*171c0*/  FMUL R239, R3, R41 ;  /* 0x0000002903ef7220 */ /* 0x000fe20000400000 */
[----:B------:R-:W-:Y:S01]  /*171d0*/  FSEL R181, R181, R184, P3 ;  /* 0x000000b8b5b57208 */ /* 0x000fe20001800000 */
[----:B------:R-:W-:Y:S01]  /*171e0*/  @!P5 FMUL R183, R183, 16777216 ;  /* 0x4b800000b7b7d820 */ /* 0x000fe20000400000 */
[----:B------:R-:W-:Y:S01]  /*171f0*/  @!P5 FMUL R56, R56, 16777216 ;  /* 0x4b8000003838d820 */ /* 0x000fe20000400000 */
[----:B------:R-:W3:Y:S01]  /*17200*/  LDL.LU R41, [R1+0xcc] ;  /* 0x0000cc0001297983 */ /* 0x000ee20000300800 */
[----:B------:R-:W-:Y:S01]  /*17210*/  FMUL R174, R3, R52 ;  /* 0x0000003403ae7220 */ /* 0x000fe20000400000 */
[----:B------:R-:W-:Y:S01]  /*17220*/  @!P5 FMUL R57, R57, 16777216 ;  /* 0x4b8000003939d820 */ /* 0x000fe20000400000 */
[C---:B------:R-:W-:Y:S01]  /*17230*/  FMUL R251, R3.reuse, R48 ;  /* 0x0000003003fb7220 */ /* 0x040fe20000400000 */
[----:B------:R-:W3:Y:S01]  /*17240*/  LDL.LU R52, [R1+0x10c] ;  /* 0x00010c0001347983 */ /* 0x000ee20000300800 */
[C---:B------:R-:W-:Y:S01]  /*17250*/  FMUL R252, R3.reuse, R53 ;  /* 0x0000003503fc7220 */ /* 0x040fe20000400000 */
[C---:B------:R-:W-:Y:S01]  /*17260*/  FMUL R223, R3.reuse, R180 ;  /* 0x000000b403df7220 */ /* 0x040fe20000400000 */
[C---:B------:R-:W-:Y:S01]  /*17270*/  FMUL R249, R3.reuse, R49 ;  /* 0x0000003103f97220 */ /* 0x040fe20000400000 */
[----:B------:R-:W3:Y:S01]  /*17280*/  LDL.LU R48, [R1+0x108] ;  /* 0x0001080001307983 */ /* 0x000ee20000300800 */
[C---:B------:R-:W-:Y:S01]  /*17290*/  FMUL R12, R3.reuse, R61 ;  /* 0x0000003d030c7220 */ /* 0x040fe20000400000 */
[----:B------:R-:W-:Y:S01]  /*172a0*/  FSEL R84, R196, R84, P3 ;  /* 0x00000054c4547208 */ /* 0x000fe20001800000 */
[C---:B------:R-:W-:Y:S01]  /*172b0*/  FMUL R230, R3.reuse, R183 ;  /* 0x000000b703e67220 */ /* 0x040fe20000400000 */
[----:B------:R-:W3:Y:S01]  /*172c0*/  LDL.LU R53, [R1+0x12c] ;  /* 0x00012c0001357983 */ /* 0x000ee20000300800 */
[----:B------:R-:W-:Y:S01]  /*172d0*/  FMUL R180, R3, R60 ;  /* 0x0000003c03b47220 */ /* 0x000fe20000400000 */
[----:B------:R-:W-:Y:S01]  /*172e0*/  FMUL R196, R85, 0.25 ;  /* 0x3e80000055c47820 */ /* 0x000fe20000400000 */
[----:B------:R-:W-:Y:S01]  /*172f0*/  @!P5 FMUL R181, R181, 16777216 ;  /* 0x4b800000b5b5d820 */ /* 0x000fe20000400000 */
[----:B------:R-:W3:Y:S01]  /*17300*/  LDL.LU R49, [R1+0x11c] ;  /* 0x00011c0001317983 */ /* 0x000ee20000300800 */
[----:B------:R-:W-:Y:S01]  /*17310*/  @!P5 FMUL R68, R68, 16777216 ;  /* 0x4b8000004444d820 */ /* 0x000fe20000400000 */
[C---:B------:R-:W-:Y:S01]  /*17320*/  FMUL R183, R3.reuse, R56 ;  /* 0x0000003803b77220 */ /* 0x040fe20000400000 */
[----:B------:R-:W-:Y:S01]  /*17330*/  FMUL R250, R3, R57 ;  /* 0x0000003903fa7220 */ /* 0x000fe20000400000 */
[----:B------:R-:W3:Y:S01]  /*17340*/  LDL.LU R60, [R1+0xf8] ;  /* 0x0000f800013c7983 */ /* 0x000ee20000300800 */
[----:B------:R-:W-:Y:S01]  /*17350*/  @!P5 FMUL R176, R176, 16777216 ;  /* 0x4b800000b0b0d820 */ /* 0x000fe20000400000 */
[----:B------:R-:W-:Y:S01]  /*17360*/  @!P5 FMUL R64, R64, 16777216 ;  /* 0x4b8000004040d820 */ /* 0x000fe20000400000 */
[----:B------:R-:W-:Y:S01]  /*17370*/  @!P5 FMUL R69, R69, 16777216 ;  /* 0x4b8000004545d820 */ /* 0x000fe20000400000 */
[----:B------:R-:W3:Y:S01]  /*17380*/  LDL.LU R56, [R1+0x1bc] ;  /* 0x0001bc0001387983 */ /* 0x000ee20000300800 */
[----:B------:R-:W-:-:S03]  /*17390*/  FMUL R224, R3, R181 ;  /* 0x000000b503e07220 */ /* 0x000fc60000400000 */
[----:B------:R-:W3:Y:S01]  /*173a0*/  LDL.LU R61, [R1+0xdc] ;  /* 0x0000dc00013d7983 */ /* 0x000ee20000300800 */
[----:B------:R-:W-:Y:S01]  /*173b0*/  FSEL R85, R196, R85, P3 ;  /* 0x00000055c4557208 */ /* 0x000fe20001800000 */
[C---:B------:R-:W-:Y:S02]  /*173c0*/  FMUL R221, R3.reuse, R176 ;  /* 0x000000b003dd7220 */ /* 0x040fe40000400000 */
[----:B------:R-:W-:Y:S01]  /*173d0*/  STL [R1+0xb80], R12 ;  /* 0x000b800c01007387 */ /* 0x000fe20000100800 */
[C---:B------:R-:W-:Y:S01]  /*173e0*/  FMUL R181, R3.reuse, R68 ;  /* 0x0000004403b57220 */ /* 0x040fe20000400000 */
[----:B------:R-:W-:Y:S02]  /*173f0*/  FMUL R196, R92, 0.25 ;  /* 0x3e8000005cc47820 */ /* 0x000fe40000400000 */
[----:B------:R-:W3:Y:S01]  /*17400*/  LDL.LU R57, [R1+0x1a8] ;  /* 0x0001a80001397983 */ /* 0x000ee20000300800 */
[C---:B------:R-:W-:Y:S01]  /*17410*/  FMUL R176, R3.reuse, R64 ;  /* 0x0000004003b07220 */ /* 0x040fe20000400000 */
[----:B------:R-:W-:-:S02]  /*17420*/  FMUL R15, R3, R69 ;  /* 0x00000045030f7220 */ /* 0x000fc40000400000 */
[----:B------:R1:W-:Y:S04]  /*17430*/  STL [R1+0xb84], R250 ;  /* 0x000b84fa01007387 */ /* 0x0003e80000100800 */
[----:B------:R-:W3:Y:S04]  /*17440*/  LDL.LU R68, [R1+0xb8] ;  /* 0x0000b80001447983 */ /* 0x000ee80000300800 */
[----:B------:R-:W3:Y:S01]  /*17450*/  LDL.LU R64, [R1+0xd8] ;  /* 0x0000d80001407983 */ /* 0x000ee20000300800 */
[----:B------:R-:W-:-:S03]  /*17460*/  FSEL R92, R196, R92, P3 ;  /* 0x0000005cc45c7208 */ /* 0x000fc60001800000 */
[----:B------:R-:W4:Y:S01]  /*17470*/  LDL.LU R69, [R1+0x9c] ;  /* 0x00009c0001457983 */ /* 0x000f220000300800 */
[----:B------:R-:W-:Y:S01]  /*17480*/  FMUL R196, R93, 0.25 ;  /* 0x3e8000005dc47820 */ /* 0x000fe20000400000 */
[----:B------:R-:W-:Y:S01]  /*17490*/  @!P5 FMUL R65, R65, 16777216 ;  /* 0x4b8000004141d820 */ /* 0x000fe20000400000 */
[----:B------:R-:W-:-:S03]  /*174a0*/  FMUL R184, R185, 0.25 ;  /* 0x3e800000b9b87820 */ /* 0x000fc60000400000 */
[----:B------:R-:W-:Y:S01]  /*174b0*/  FSEL R93, R196, R93, P3 ;  /* 0x0000005dc45d7208 */ /* 0x000fe20001800000 */
[----:B------:R-:W-:Y:S01]  /*174c0*/  FMUL R196, R100, 0.25 ;  /* 0x3e80000064c47820 */ /* 0x000fe20000400000 */
[----:B0-----:R-:W-:Y:S01]  /*174d0*/  FMUL R4, R3, R65 ;  /* 0x0000004103047220 */ /* 0x001fe20000400000 */
[----:B------:R-:W-:Y:S01]  /*174e0*/  FSEL R184, R184, R185, P3 ;  /* 0x000000b9b8b87208 */ /* 0x000fe20001800000 */
[----:B------:R-:W2:Y:S01]  /*174f0*/  LDL.LU R65, [R1+0xbc] ;  /* 0x0000bc0001417983 */ /* 0x000ea20000300800 */
[----:B------:R-:W-:Y:S01]  /*17500*/  FMUL R185, R188, 0.25 ;  /* 0x3e800000bcb97820 */ /* 0x000fe20000400000 */
[----:B------:R-:W-:Y:S01]  /*17510*/  FSEL R100, R196, R100, P3 ;  /* 0x00000064c4647208 */ /* 0x000fe20001800000 */
[----:B------:R-:W-:Y:S01]  /*17520*/  FMUL R196, R101, 0.25 ;  /* 0x3e80000065c47820 */ /* 0x000fe20000400000 */
[----:B------:R-:W-:Y:S01]  /*17530*/  @!P5 FMUL R178, R178, 16777216 ;  /* 0x4b800000b2b2d820 */ /* 0x000fe20000400000 */
[----:B------:R-:W-:Y:S01]  /*17540*/  @!P5 FMUL R76, R76, 16777216 ;  /* 0x4b8000004c4cd820 */ /* 0x000fe20000400000 */
[----:B------:R-:W-:Y:S01]  /*17550*/  FSEL R185, R185, R188, P3 ;  /* 0x000000bcb9b97208 */ /* 0x000fe20001800000 */
[----:B------:R-:W-:Y:S01]  /*17560*/  @!P5 FMUL R77, R77, 16777216 ;  /* 0x4b8000004d4dd820 */ /* 0x000fe20000400000 */
[----:B------:R-:W-:Y:S01]  /*17570*/  @!P5 FMUL R84, R84, 16777216 ;  /* 0x4b8000005454d820 */ /* 0x000fe20000400000 */
[----:B------:R-:W-:Y:S01]  /*17580*/  FSEL R101, R196, R101, P3 ;  /* 0x00000065c4657208 */ /* 0x000fe20001800000 */
[----:B------:R-:W-:Y:S01]  /*17590*/  @!P5 FMUL R186, R186, 16777216 ;  /* 0x4b800000babad820 */ /* 0x000fe20000400000 */
[----:B------:R-:W-:Y:S01]  /*175a0*/  @!P5 FMUL R80, R80, 16777216 ;  /* 0x4b8000005050d820 */ /* 0x000fe20000400000 */
[----:B------:R-:W-:Y:S01]  /*175b0*/  FMUL R8, R211, 0.25 ;  /* 0x3e800000d3087820 */ /* 0x000fe20000400000 */
[----:B------:R-:W-:Y:S01]  /*175c0*/  FMUL R196, R108, 0.25 ;  /* 0x3e8000006cc47820 */ /* 0x000fe20000400000 */
[----:B------:R-:W-:Y:S01]  /*175d0*/  @!P5 FMUL R85, R85, 16777216 ;  /* 0x4b8000005555d820 */ /* 0x000fe20000400000 */
[----:B------:R-:W-:Y:S01]  /*175e0*/  FMUL R219, R3, R178 ;  /* 0x000000b203db7220 */ /* 0x000fe20000400000 */
[----:B------:R-:W-:Y:S01]  /*175f0*/  @!P5 FMUL R185, R185, 16777216 ;  /* 0x4b800000b9b9d820 */ /* 0x000fe20000400000 */
[----:B------:R-:W-:Y:S01]  /*17600*/  @!P5 FMUL R81, R81, 16777216 ;  /* 0x4b8000005151d820 */ /* 0x000fe20000400000 */
[C---:B------:R-:W-:Y:S01]  /*17610*/  FMUL R178, R3.reuse, R76 ;  /* 0x0000004c03b27220 */ /* 0x040fe20000400000 */
[----:B------:R-:W-:Y:S01]  /*17620*/  @!P5 FMUL R170, R170, 16777216 ;  /* 0x4b800000aaaad820 */ /* 0x000fe20000400000 */
[----:B------:R-:W-:Y:S01]  /*17630*/  @!P5 FMUL R92, R92, 16777216 ;  /* 0x4b8000005c5cd820 */ /* 0x000fe20000400000 */
[----:B------:R-:W3:Y:S01]  /*17640*/  LDL.LU R76, [R1+0x13c] ;  /* 0x00013c00014c7983 */ /* 0x000ee20000300800 */
[----:B------:R-:W-:Y:S01]  /*17650*/  FMUL R7, R3, R77 ;  /* 0x0000004d03077220 */ /* 0x000fe20000400000 */
[----:B------:R-:W-:Y:S01]  /*17660*/  @!P5 FMUL R179, R179, 16777216 ;  /* 0x4b800000b3b3d820 */ /* 0x000fe20000400000 */
[----:B------:R-:W-:Y:S01]  /*17670*/  @!P5 FMUL R88, R88, 16777216 ;  /* 0x4b8000005858d820 */ /* 0x000fe20000400000 */
[C---:B------:R-:W-:Y:S01]  /*17680*/  FMUL R227, R3.reuse, R186 ;  /* 0x000000ba03e37220 */ /* 0x040fe20000400000 */
[----:B------:R-:W3:Y:S01]  /*17690*/  LDL.LU R77, [R1+0x14c] ;  /* 0x00014c00014d7983 */ /* 0x000ee20000300800 */
[----:B-1----:R-:W-:Y:S01]  /*176a0*/  FMUL R250, R3, R84 ;  /* 0x0000005403fa7220 */ /* 0x002fe20000400000 */
[----:B------:R-:W-:Y:S01]  /*176b0*/  @!P5 FMUL R182, R182, 16777216 ;  /* 0x4b800000b6b6d820 */ /* 0x000fe20000400000 */
[----:B------:R-:W-:Y:S01]  /*176c0*/  @!P5 FMUL R93, R93, 16777216 ;  /* 0x4b8000005d5dd820 */ /* 0x000fe20000400000 */
[----:B------:R-:W3:Y:S01]  /*176d0*/  LDL.LU R84, [R1+0x16c] ;  /* 0x00016c0001547983 */ /* 0x000ee20000300800 */
[----:B------:R-:W-:Y:S01]  /*176e0*/  FMUL R186, R3, R80 ;  /* 0x0000005003ba7220 */ /* 0x000fe20000400000 */
[----:B------:R-:W-:Y:S01]  /*176f0*/  FSEL R8, R8, R211, P3 ;  /* 0x000000d308087208 */ /* 0x000fe20001800000 */
[----:B------:R-:W-:Y:S01]  /*17700*/  @!P5 FMUL R184, R184, 16777216 ;  /* 0x4b800000b8b8d820 */ /* 0x000fe20000400000 */
[----:B------:R-:W-:Y:S01]  /*17710*/  FSEL R108, R196, R108, P3 ;  /* 0x0000006cc46c7208 */ /* 0x000fe20001800000 */
[----:B------:R-:W-:Y:S01]  /*17720*/  @!P5 FMUL R89, R89, 16777216 ;  /* 0x4b8000005959d820 */ /* 0x000fe20000400000 */
[C---:B------:R-:W-:Y:S01]  /*17730*/  FMUL R229, R3.reuse, R185 ;  /* 0x000000b903e57220 */ /* 0x040fe20000400000 */
[----:B------:R-:W3:Y:S01]  /*17740*/  LDL.LU R80, [R1+0x15c] ;  /* 0x00015c0001507983 */ /* 0x000ee20000300800 */
[----:B------:R-:W-:Y:S01]  /*17750*/  FMUL R12, R3, R85 ;  /* 0x00000055030c7220 */ /* 0x000fe20000400000 */
[----:B------:R-:W-:Y:S01]  /*17760*/  FMUL R196, R109, 0.25 ;  /* 0x3e8000006dc47820 */ /* 0x000fe20000400000 */
[----:B------:R-:W-:Y:S01]  /*17770*/  @!P5 FMUL R175, R175, 16777216 ;  /* 0x4b800000afafd820 */ /* 0x000fe20000400000 */
[----:B------:R-:W-:Y:S01]  /*17780*/  @!P5 FMUL R100, R100, 16777216 ;  /* 0x4b8000006464d820 */ /* 0x000fe20000400000 */
[C---:B------:R-:W-:Y:S01]  /*17790*/  FMUL R211, R3.reuse, R170 ;  /* 0x000000aa03d37220 */ /* 0x040fe20000400000 */
[----:B------:R-:W3:Y:S01]  /*177a0*/  LDL.LU R85, [R1+0x188] ;  /* 0x0001880001557983 */ /* 0x000ee20000300800 */
[C---:B------:R-:W-:Y:S01]  /*177b0*/  FMUL R185, R3.reuse, R81 ;  /* 0x0000005103b97220 */ /* 0x040fe20000400000 */
[----:B------:R-:W-:Y:S01]  /*177c0*/  @!P5 FMUL R96, R96, 16777216 ;  /* 0x4b8000006060d820 */ /* 0x000fe20000400000 */
[C---:B------:R-:W-:Y:S01]  /*177d0*/  FMUL R226, R3.reuse, R179 ;  /* 0x000000b303e27220 */ /* 0x040fe20000400000 */
[----:B------:R-:W3:Y:S01]  /*177e0*/  LDL.LU R81, [R1+0x17c] ;  /* 0x00017c0001517983 */ /* 0x000ee20000300800 */
[----:B------:R-:W-:Y:S01]  /*177f0*/  FMUL R170, R3, R92 ;  /* 0x0000005c03aa7220 */ /* 0x000fe20000400000 */
[----:B------:R-:W-:Y:S01]  /*17800*/  @!P5 FMUL R171, R171, 16777216 ;  /* 0x4b800000ababd820 */ /* 0x000fe20000400000 */
        /* <DEDUP_REMOVED lines=8> */
[C---:B------:R-:W-:Y:S01]  /*17890*/  FMUL R184, R3.reuse, R89 ;  /* 0x0000005903b87220 */ /* 0x040fe20000400000 */
[----:B------:R-:W-:Y:S01]  /*178a0*/  FSEL R109, R196, R109, P3 ;  /* 0x0000006dc46d7208 */ /* 0x000fe20001800000 */
[----:B------:R-:W3:Y:S01]  /*178b0*/  LDL.LU R93, [R1+0x158] ;  /* 0x00015800015d7983 */ /* 0x000ee20000300800 */
[C---:B------:R-:W-:Y:S01]  /*178c0*/  FMUL R175, R3.reuse, R100 ;  /* 0x0000006403af7220 */ /* 0x040fe20000400000 */
[----:B------:R-:W-:Y:S01]  /*178d0*/  FMUL R196, R116, 0.25 ;  /* 0x3e80000074c47820 */ /* 0x000fe20000400000 */
[C---:B------:R-:W-:Y:S01]  /*178e0*/  FMUL R218, R3.reuse, R171 ;  /* 0x000000ab03da7220 */ /* 0x040fe20000400000 */
[----:B------:R-:W3:Y:S01]  /*178f0*/  LDL.LU R89, [R1+0x178] ;  /* 0x0001780001597983 */ /* 0x000ee20000300800 */
[C---:B------:R-:W-:Y:S01]  /*17900*/  FMUL R14, R3.reuse, R96 ;  /* 0x00000060030e7220 */ /* 0x040fe20000400000 */
[----:B------:R-:W-:-:S02]  /*17910*/  FMUL R171, R3, R101 ;  /* 0x0000006503ab7220 */ /* 0x000fc40000400000 */
[----:B------:R-:W3:Y:S04]  /*17920*/  LDL.LU R100, [R1+0x118] ;  /* 0x0001180001647983 */ /* 0x000ee80000300800 */
[----:B------:R-:W3:Y:S01]  /*17930*/  LDL.LU R96, [R1+0x128] ;  /* 0x0001280001607983 */ /* 0x000ee20000300800 */
[----:B------:R-:W-:-:S03]  /*17940*/  FSEL R116, R196, R116, P3 ;  /* 0x00000074c4747208 */ /* 0x000fc60001800000 */
[----:B------:R-:W3:Y:S01]  /*17950*/  LDL.LU R101, [R1+0xfc] ;  /* 0x0000fc0001657983 */ /* 0x000ee20000300800 */
[----:B------:R-:W-:Y:S01]  /*17960*/  FMUL R196, R117, 0.25 ;  /* 0x3e80000075c47820 */ /* 0x000fe20000400000 */
[----:B------:R-:W-:-:S04]  /*17970*/  @!P5 FMUL R97, R97, 16777216 ;  /* 0x4b8000006161d820 */ /* 0x000fc80000400000 */
[----:B------:R-:W-:Y:S01]  /*17980*/  FSEL R117, R196, R117, P3 ;  /* 0x00000075c4757208 */ /* 0x000fe20001800000 */
[----:B------:R-:W-:Y:S01]  /*17990*/  FMUL R196, R124, 0.25 ;  /* 0x3e8000007cc47820 */ /* 0x000fe20000400000 */
[----:B------:R-:W-:Y:S02]  /*179a0*/  FMUL R13, R3, R97 ;  /* 0x00000061030d7220 */ /* 0x000fe40000400000 */
[----:B------:R-:W3:Y:S02]  /*179b0*/  LDL.LU R97, [R1+0x138] ;  /* 0x0001380001617983 */ /* 0x000ee40000300800 */
        /* <DEDUP_REMOVED lines=8> */
[----:B------:R-:W-:-:S04]  /*17a40*/  FMUL R164, R165, 0.25 ;  /* 0x3e800000a5a47820 */ /* 0x000fc80000400000 */
[----:B------:R-:W-:Y:S01]  /*17a50*/  FSEL R140, R196, R140, P3 ;  /* 0x0000008cc48c7208 */ /* 0x000fe20001800000 */
[----:B------:R-:W-:Y:S01]  /*17a60*/  FMUL R196, R141, 0.25 ;  /* 0x3e8000008dc47820 */ /* 0x000fe20000400000 */
[----:B------:R-:W-:-:S04]  /*17a70*/  FSEL R164, R164, R165, P3 ;  /* 0x000000a5a4a47208 */ /* 0x000fc80001800000 */
[----:B------:R-:W-:Y:S01]  /*17a80*/  FSEL R141, R196, R141, P3 ;  /* 0x0000008dc48d7208 */ /* 0x000fe20001800000 */
[----:B------:R-:W-:Y:S01]  /*17a90*/  FMUL R196, R148, 0.25 ;  /* 0x3e80000094c47820 */ /* 0x000fe20000400000 */
[----:B------:R-:W-:Y:S01]  /*17aa0*/  FSETP.NEU.AND P2, PT, R18, RZ, PT ;  /* 0x000000ff1200720b */ /* 0x000fe20003f4d000 */
[----:B------:R-:W-:Y:S01]  /*17ab0*/  FMUL R18, R207, 0.25 ;  /* 0x3e800000cf127820 */ /* 0x000fe20000400000 */
[----:B------:R-:W-:Y:S01]  /*17ac0*/  @!P5 FMUL R167, R167, 16777216 ;  /* 0x4b800000a7a7d820 */ /* 0x000fe20000400000 */
[----:B------:R-:W-:Y:S01]  /*17ad0*/  @!P5 FMUL R108, R108, 16777216 ;  /* 0x4b8000006c6cd820 */ /* 0x000fe20000400000 */
[----:B------:R-:W-:Y:S01]  /*17ae0*/  FSEL R148, R196, R148, P3 ;  /* 0x00000094c4947208 */ /* 0x000fe20001800000 */
[----:B------:R-:W-:Y:S01]  /*17af0*/  FMUL R196, R149, 0.25 ;  /* 0x3e80000095c47820 */ /* 0x000fe20000400000 */
[----:B------:R-:W-:Y:S01]  /*17b00*/  @!P5 FMUL R164, R164, 16777216 ;  /* 0x4b800000a4a4d820 */ /* 0x000fe20000400000 */
[----:B------:R-:W-:Y:S01]  /*17b10*/  @!P5 FMUL R104, R104, 16777216 ;  /* 0x4b8000006868d820 */ /* 0x000fe20000400000 */
[----:B------:R-:W-:Y:S01]  /*17b20*/  @!P5 FMUL R73, R73, 16777216 ;  /* 0x4b8000004949d820 */ /* 0x000fe20000400000 */
[----:B------:R-:W-:Y:S01]  /*17b30*/  @!P5 FMUL R109, R109, 16777216 ;  /* 0x4b8000006d6dd820 */ /* 0x000fe20000400000 */
[----:B------:R-:W-:Y:S01]  /*17b40*/  @!P5 FMUL R158, R158, 16777216 ;  /* 0x4b8000009e9ed820 */ /* 0x000fe20000400000 */
[----:B------:R-:W-:Y:S01]  /*17b50*/  @!P5 FMUL R105, R105, 16777216 ;  /* 0x4b8000006969d820 */ /* 0x000fe20000400000 */
[----:B------:R-:W-:Y:S01]  /*17b60*/  FSEL R18, R18, R207, P3 ;  /* 0x000000cf12127208 */ /* 0x000fe20001800000 */
[C---:B------:R-:W-:Y:S01]  /*17b70*/  FMUL R217, R3.reuse, R167 ;  /* 0x000000a703d97220 */ /* 0x040fe20000400000 */
[C---:B------:R-:W-:Y:S01]  /*17b80*/  FMUL R207, R3.reuse, R164 ;  /* 0x000000a403cf7220 */ /* 0x040fe20000400000 */
[C---:B------:R-:W-:Y:S01]  /*17b90*/  FMUL R167, R3.reuse, R108 ;  /* 0x0000006c03a77220 */ /* 0x040fe20000400000 */
[----:B------:R-:W-:Y:S01]  /*17ba0*/  FSEL R149, R196, R149, P3 ;  /* 0x00000095c4957208 */ /* 0x000fe20001800000 */
[C---:B------:R-:W-:Y:S01]  /*17bb0*/  FMUL R16, R3.reuse, R73 ;  /* 0x0000004903107220 */ /* 0x040fe20000400000 */
[----:B------:R-:W3:Y:S01]  /*17bc0*/  LDL.LU R108, [R1+0x18c] ;  /* 0x00018c00016c7983 */ /* 0x000ee20000300800 */
[C---:B------:R-:W-:Y:S01]  /*17bd0*/  FMUL R164, R3.reuse, R104 ;  /* 0x0000006803a47220 */ /* 0x040fe20000400000 */
[C---:B------:R-:W-:Y:S01]  /*17be0*/  FMUL R196, R3.reuse, R158 ;  /* 0x0000009e03c47220 */ /* 0x040fe20000400000 */
[C---:B------:R-:W-:Y:S01]  /*17bf0*/  FMUL R73, R3.reuse, R109 ;  /* 0x0000006d03497220 */ /* 0x040fe20000400000 */
[----:B------:R-:W3:Y:S01]  /*17c00*/  LDL.LU R104, [R1+0x198] ;  /* 0x0001980001687983 */ /* 0x000ee20000300800 */
[----:B------:R-:W-:-:S03]  /*17c10*/  FMUL R158, R3, R105 ;  /* 0x00000069039e7220 */ /* 0x000fc60000400000 */
[----:B------:R-:W3:Y:S04]  /*17c20*/  LDL.LU R109, [R1+0x1b8] ;  /* 0x0001b800016d7983 */ /* 0x000ee80000300800 */
[----:B------:R-:W3:Y:S01]  /*17c30*/  LDL.LU R105, [R1+0x19c] ;  /* 0x00019c0001697983 */ /* 0x000ee20000300800 */
[----:B------:R-:W-:-:S05]  /*17c40*/  FMUL R165, R168, 0.25 ;  /* 0x3e800000a8a57820 */ /* 0x000fca0000400000 */
[----:B------:R-:W-:Y:S01]  /*17c50*/  FSEL R165, R165, R168, P3 ;  /* 0x000000a8a5a57208 */ /* 0x000fe20001800000 */
[----:B------:R-:W-:-:S05]  /*17c60*/  FMUL R168, R169, 0.25 ;  /* 0x3e800000a9a87820 */ /* 0x000fca0000400000 */
[----:B------:R-:W-:Y:S01]  /*17c70*/  FSEL R168, R168, R169, P3 ;  /* 0x000000a9a8a87208 */ /* 0x000fe20001800000 */
[----:B------:R-:W-:Y:S01]  /*17c80*/  FMUL R169, R204, 0.25 ;  /* 0x3e800000cca97820 */ /* 0x000fe20000400000 */
[----:B------:R-:W-:-:S04]  /*17c90*/  FMUL R172, R201, 0.25 ;  /* 0x3e800000c9ac7820 */ /* 0x000fc80000400000 */
[----:B------:R-:W-:Y:S01]  /*17ca0*/  FSEL R169, R169, R204, P3 ;  /* 0x000000cca9a97208 */ /* 0x000fe20001800000 */
[----:B------:R-:W-:Y:S01]  /*17cb0*/  @!P5 FMUL R23, R23, 16777216 ;  /* 0x4b8000001717d820 */ /* 0x000fe20000400000 */
[----:B------:R-:W-:Y:S01]  /*17cc0*/  @!P5 FMUL R72, R72, 16777216 ;  /* 0x4b8000004848d820 */ /* 0x000fe20000400000 */
[----:B------:R-:W-:Y:S02]  /*17cd0*/  IMAD.MOV.U32 R237, RZ, RZ, R213 ;  /* 0x000000ffffed7224 */ /* 0x000fe400078e00d5 */
[----:B------:R-:W-:Y:S01]  /*17ce0*/  @!P5 FMUL R169, R169, 16777216 ;  /* 0x4b800000a9a9d820 */ /* 0x000fe20000400000 */
[----:B------:R-:W-:Y:S01]  /*17cf0*/  FSEL R172, R172, R201, P3 ;  /* 0x000000c9acac7208 */ /* 0x000fe20001800000 */
[C---:B------:R-:W-:Y:S01]  /*17d00*/  FMUL R201, R3.reuse, R23 ;  /* 0x0000001703c97220 */ /* 0x040fe20000400000 */
[----:B------:R-:W-:Y:S01]  /*17d10*/  FMUL R23, R24, 0.25 ;  /* 0x3e80000018177820 */ /* 0x000fe20000400000 */
[C---:B------:R-:W-:Y:S01]  /*17d20*/  FMUL R214, R3.reuse, R169 ;  /* 0x000000a903d67220 */ /* 0x040fe20000400000 */
[----:B------:R-:W-:Y:S01]  /*17d30*/  FMUL R169, R3, R72 ;  /* 0x0000004803a97220 */ /* 0x000fe20000400000 */
[----:B------:R-:W-:-:S02]  /*17d40*/  IMAD.MOV.U32 R72, RZ, RZ, R237 ;  /* 0x000000ffff487224 */ /* 0x000fc400078e00ed */
[----:B------:R-:W-:Y:S01]  /*17d50*/  FMUL R188, R189, 0.25 ;  /* 0x3e800000bdbc7820 */ /* 0x000fe20000400000 */
[----:B------:R-:W-:Y:S01]  /*17d60*/  FSEL R23, R23, R24, P0 ;  /* 0x0000001817177208 */ /* 0x000fe20000000000 */
[----:B------:R-:W-:-:S03]  /*17d70*/  FMUL R24, R72, 0.25 ;  /* 0x3e80000048187820 */ /* 0x000fc60000400000 */
[----:B------:R-:W-:Y:S01]  /*17d80*/  FSEL R188, R188, R189, P3 ;  /* 0x000000bdbcbc7208 */ /* 0x000fe20001800000 */
[----:B------:R-:W-:Y:S01]  /*17d90*/  FMUL R189, R192, 0.25 ;  /* 0x3e800000c0bd7820 */ /* 0x000fe20000400000 */
[----:B------:R-:W-:Y:S01]  /*17da0*/  FSEL R24, R24, R72, P0 ;  /* 0x0000004818187208 */ /* 0x000fe20000000000 */
[----:B------:R-:W-:-:S03]  /*17db0*/  FMUL R72, R29, 0.25 ;  /* 0x3e8000001d487820 */ /* 0x000fc60000400000 */
[----:B------:R-:W-:Y:S01]  /*17dc0*/  FSEL R189, R189, R192, P3 ;  /* 0x000000c0bdbd7208 */ /* 0x000fe20001800000 */
[----:B------:R-:W-:Y:S01]  /*17dd0*/  FMUL R192, R193, 0.25 ;  /* 0x3e800000c1c07820 */ /* 0x000fe20000400000 */
[----:B------:R-:W-:Y:S01]  /*17de0*/  FSEL R72, R72, R29, P0 ;  /* 0x0000001d48487208 */ /* 0x000fe20000000000 */
[----:B------:R-:W-:Y:S01]  /*17df0*/  FMUL R173, R200, 0.25 ;  /* 0x3e800000c8ad7820 */ /* 0x000fe20000400000 */
[----:B------:R-:W-:Y:S02]  /*17e00*/  FMUL R11, R208, 0.25 ;  /* 0x3e800000d00b7820 */ /* 0x000fe40000400000 */
[----:B------:R-:W-:Y:S01]  /*17e10*/  FSEL R192, R192, R193, P3 ;  /* 0x000000c1c0c07208 */ /* 0x000fe20001800000 */
[----:B------:R-:W-:Y:S01]  /*17e20*/  FMUL R193, R197, 0.25 ;  /* 0x3e800000c5c17820 */ /* 0x000fe20000400000 */
[----:B------:R-:W-:Y:S01]  /*17e30*/  @!P5 FMUL R191, R191, 16777216 ;  /* 0x4b800000bfbfd820 */ /* 0x000fe20000400000 */
[----:B------:R-:W-:Y:S01]  /*17e40*/  FSEL R173, R173, R200, P3 ;  /* 0x000000c8adad7208 */ /* 0x000fe20001800000 */
[----:B------:R-:W-:Y:S01]  /*17e50*/  @!P5 FMUL R25, R25, 16777216 ;  /* 0x4b8000001919d820 */ /* 0x000fe20000400000 */
[----:B------:R-:W-:-:S02]  /*17e60*/  FSEL R11, R11, R208, P3 ;  /* 0x000000d00b0b7208 */ /* 0x000fc40001800000 */
[----:B------:R-:W-:Y:S01]  /*17e70*/  FSEL R193, R193, R197, P3 ;  /* 0x000000c5c1c17208 */ /* 0x000fe20001800000 */
[----:B------:R-:W-:Y:S01]  /*17e80*/  @!P5 FMUL R152, R152, 16777216 ;  /* 0x4b8000009898d820 */ /* 0x000fe20000400000 */
        /* <DEDUP_REMOVED lines=8> */
[----:B------:R-:W-:Y:S01]  /*17f10*/  FMUL R234, R3, R191 ;  /* 0x000000bf03ea7220 */ /* 0x000fe20000400000 */
        /* <DEDUP_REMOVED lines=35> */
[----:B------:R-:W-:-:S02]  /*18150*/  IMAD.MOV.U32 R25, RZ, RZ, R236 ;  /* 0x000000ffff197224 */ /* 0x000fc400078e00ec */
[C---:B------:R-:W-:Y:S01]  /*18160*/  FMUL R197, R3.reuse, R152 ;  /* 0x0000009803c57220 */ /* 0x040fe20000400000 */
        /* <DEDUP_REMOVED lines=19> */
[----:B------:R-:W-:Y:S01]  /*182a0*/  FMUL R192, R3, R192 ;  /* 0x000000c003c07220 */ /* 0x000fe20000400000 */
[----:B----4-:R-:W-:-:S05]  /*182b0*/  FMUL R29, R69, 0.25 ;  /* 0x3e800000451d7820 */ /* 0x010fca0000400000 */
[----:B------:R-:W-:Y:S01]  /*182c0*/  FSEL R29, R29, R69, P0 ;  /* 0x000000451d1d7208 */ /* 0x000fe20000000000 */
[----:B------:R-:W-:-:S05]  /*182d0*/  FMUL R69, R36, 0.25 ;  /* 0x3e80000024457820 */ /* 0x000fca0000400000 */
[----:B------:R-:W-:Y:S01]  /*182e0*/  FSEL R69, R69, R36, P0 ;  /* 0x0000002445457208 */ /* 0x000fe20000000000 */
[----:B--2---:R-:W-:Y:S01]  /*182f0*/  FMUL R36, R65, 0.25 ;  /* 0x3e80000041247820 */ /* 0x004fe20000400000 */
[C---:B------:R-:W-:Y:S01]  /*18300*/  FMUL R193, R3.reuse, R193 ;  /* 0x000000c103c17220 */ /* 0x040fe20000400000 */
[C---:B------:R-:W-:Y:S01]  /*18310*/  FMUL R194, R3.reuse, R194 ;  /* 0x000000c203c27220 */ /* 0x040fe20000400000 */
[C---:B------:R-:W-:Y:S02]  /*18320*/  FMUL R172, R3.reuse, R116 ;  /* 0x0000007403ac7220 */ /* 0x040fe40000400000 */
[----:B------:R-:W-:Y:S01]  /*18330*/  FSEL R36, R36, R65, P0 ;  /* 0x0000004124247208 */ /* 0x000fe20000000000 */
[----:B------:R-:W-:Y:S01]  /*18340*/  FMUL R65, R40, 0.25 ;  /* 0x3e80000028417820 */ /* 0x000fe20000400000 */
        /* <DEDUP_REMOVED lines=19> */
[----:B------:R-:W-:Y:S01]  /*18480*/  FMUL R3, R25, 0.25 ;  /* 0x3e80000019037820 */ /* 0x000fe20000400000 */
[----:B------:R-:W-:Y:S01]  /*18490*/  FSEL R65, R65, R40, P0 ;  /* 0x0000002841417208 */ /* 0x000fe20000000000 */
[----:B---3--:R-:W-:-:S03]  /*184a0*/  FMUL R40, R61, 0.25 ;  /* 0x3e8000003d287820 */ /* 0x008fc60000400000 */
[----:B------:R-:W-:Y:S01]  /*184b0*/  FSEL R3, R3, R25, P0 ;  /* 0x0000001903037208 */ /* 0x000fe20000000000 */
[----:B------:R-:W-:Y:S01]  /*184c0*/  FMUL R25, R28, 0.25 ;  /* 0x3e8000001c197820 */ /* 0x000fe20000400000 */
[----:B------:R-:W-:Y:S01]  /*184d0*/  FSEL R40, R40, R61, P0 ;  /* 0x0000003d28287208 */ /* 0x000fe20000000000 */
[----:B------:R-:W-:-:S03]  /*184e0*/  FMUL R61, R44, 0.25 ;  /* 0x3e8000002c3d7820 */ /* 0x000fc60000400000 */
[----:B------:R-:W-:Y:S01]  /*184f0*/  FSEL R25, R25, R28, P0 ;  /* 0x0000001c19197208 */ /* 0x000fe20000000000 */
[----:B------:R-:W-:Y:S01]  /*18500*/  FMUL R28, R32, 0.25 ;  /* 0x3e800000201c7820 */ /* 0x000fe20000400000 */
[----:B------:R-:W-:-:S04]  /*18510*/  FSEL R61, R61, R44, P0 ;  /* 0x0000002c3d3d7208 */ /* 0x000fc80000000000 */
[----:B------:R-:W-:Y:S01]  /*18520*/  FSEL R28, R28, R32, P0 ;  /* 0x000000201c1c7208 */ /* 0x000fe20000000000 */
[----:B------:R-:W-:-:S05]  /*18530*/  FMUL R32, R33, 0.25 ;  /* 0x3e80000021207820 */ /* 0x000fca0000400000 */
[----:B------:R-:W-:Y:S01]  /*18540*/  FSEL R32, R32, R33, P0 ;  /* 0x0000002120207208 */ /* 0x000fe20000000000 */
[----:B------:R-:W-:-:S05]  /*18550*/  FMUL R33, R68, 0.25 ;  /* 0x3e80000044217820 */ /* 0x000fca0000400000 */
[----:B------:R-:W-:Y:S01]  /*18560*/  FSEL R33, R33, R68, P0 ;  /* 0x0000004421217208 */ /* 0x000fe20000000000 */
[----:B------:R-:W-:Y:S01]  /*18570*/  FMUL R68, R37, 0.25 ;  /* 0x3e80000025447820 */ /* 0x000fe20000400000 */
[----:B------:R-:W-:-:S05]  /*18580*/  FMUL R44, R101, 0.25 ;  /* 0x3e800000652c7820 */ /* 0x000fca0000400000 */
[----:B------:R-:W-:Y:S01]  /*18590*/  FSEL R44, R44, R101, P0 ;  /* 0x000000652c2c7208 */ /* 0x000fe20000000000 */
[----:B------:R-:W-:-:S05]  /*185a0*/  FMUL R101, R48, 0.25 ;  /* 0x3e80000030657820 */ /* 0x000fca0000400000 */
[----:B------:R-:W-:Y:S01]  /*185b0*/  FSEL R101, R101, R48, P0 ;  /* 0x0000003065657208 */ /* 0x000fe20000000000 */
        /* <DEDUP_REMOVED lines=31> */
[----:B------:R-:W-:Y:S02]  /*187b0*/  FSEL R84, R84, R85, P0 ;  /* 0x0000005554547208 */ /* 0x000fe40000000000 */
[----:B------:R-:W-:Y:S01]  /*187c0*/  FSEL R96, R96, R76, P0 ;  /* 0x0000004c60607208 */ /* 0x000fe20000000000 */
[----:B------:R-:W-:Y:S01]  /*187d0*/  FMUL R76, R92, 0.25 ;  /* 0x3e8000005c4c7820 */ /* 0x000fe20000400000 */
        /* <DEDUP_REMOVED lines=19> */
[----:B------:R-:W-:Y:S01]  /*18910*/  FMUL R113, R162, 0.25 ;  /* 0x3e800000a2717820 */ /* 0x000fe20000400000 */
[----:B------:R-:W-:-:S03]  /*18920*/  FSEL R81, R81, R104, P0 ;  /* 0x0000006851517208 */ /* 0x000fc60000000000 */
[----:B------:R-:W-:Y:S01]  /*18930*/  FSEL R34, R56, R34, P0 ;  /* 0x0000002238227208 */ /* 0x000fe20000000000 */
[----:B------:R-:W-:Y:S01]  /*18940*/  FMUL R56, R35, 0.25 ;  /* 0x3e80000023387820 */ /* 0x000fe20000400000 */
[----:B------:R-:W-:Y:S01]  /*18950*/  FMUL R104, R108, 0.25 ;  /* 0x3e8000006c687820 */ /* 0x000fe20000400000 */
[----:B------:R-:W-:Y:S01]  /*18960*/  FSEL R113, R113, R162, P0 ;  /* 0x000000a271717208 */ /* 0x000fe20000000000 */
[----:B------:R-:W-:Y:S01]  /*18970*/  FMUL R162, R86, 0.25 ;  /* 0x3e80000056a27820 */ /* 0x000fe20000400000 */
[----:B------:R-:W-:Y:S01]  /*18980*/  IMAD.MOV.U32 R141, RZ, RZ, R157 ;  /* 0x000000ffff8d7224 */ /* 0x000fe200078e009d */
[----:B------:R-:W-:Y:S01]  /*18990*/  FSEL R35, R56, R35, P0 ;  /* 0x0000002338237208 */ /* 0x000fe20000000000 */
[----:B------:R-:W-:Y:S01]  /*189a0*/  FMUL R56, R42, 0.25 ;  /* 0x3e8000002a387820 */ /* 0x000fe20000400000 */
[----:B------:R-:W-:Y:S01]  /*189b0*/  FSEL R104, R104, R108, P0 ;  /* 0x0000006c68687208 */ /* 0x000fe20000000000 */
[----:B------:R-:W-:Y:S01]  /*189c0*/  FMUL R108, R57, 0.25 ;  /* 0x3e800000396c7820 */ /* 0x000fe20000400000 */
[----:B------:R-:W-:Y:S01]  /*189d0*/  FSEL R162, R162, R86, P0 ;  /* 0x00000056a2a27208 */ /* 0x000fe20000000000 */
[----:B------:R-:W-:Y:S01]  /*189e0*/  IMAD.MOV.U32 R86, RZ, RZ, R141 ;  /* 0x000000ffff567224 */ /* 0x000fe200078e008d */
[----:B------:R-:W-:Y:S01]  /*189f0*/  FSEL R42, R56, R42, P0 ;  /* 0x0000002a382a7208 */ /* 0x000fe20000000000 */
[----:B------:R-:W-:Y:S01]  /*18a00*/  FMUL R56, R43, 0.25 ;  /* 0x3e8000002b387820 */ /* 0x000fe20000400000 */
[----:B------:R-:W-:Y:S01]  /*18a10*/  MOV R141, R164 ;  /* 0x000000a4008d7202 */ /* 0x000fe20000000f00 */
[----:B------:R-:W-:Y:S01]  /*18a20*/  FMUL R164, R87, 0.25 ;  /* 0x3e80000057a47820 */ /* 0x000fe20000400000 */
        /* <DEDUP_REMOVED lines=8> */
[----:B------:R-:W-:Y:S01]  /*18ab0*/  FMUL R57, R31, 0.25 ;  /* 0x3e8000001f397820 */ /* 0x000fe20000400000 */
[----:B------:R-:W-:Y:S01]  /*18ac0*/  FSEL R50, R56, R50, P0 ;  /* 0x0000003238327208 */ /* 0x000fe20000000000 */
[----:B------:R-:W-:-:S02]  /*18ad0*/  FMUL R56, R51, 0.25 ;  /* 0x3e80000033387820 */ /* 0x000fc40000400000 */
[----:B------:R-:W-:Y:S01]  /*18ae0*/  FSEL R166, R166, R94, P0 ;  /* 0x0000005ea6a67208 */ /* 0x000fe20000000000 */
[----:B------:R-:W-:Y:S01]  /*18af0*/  IMAD.MOV.U32 R94, RZ, RZ, R169 ;  /* 0x000000ffff5e7224 */ /* 0x000fe200078e00a9 */
[----:B------:R-:W-:Y:S01]  /*18b00*/  FSEL R31, R57, R31, P0 ;  /* 0x0000001f391f7208 */ /* 0x000fe20000000000 */
[----:B------:R-:W-:Y:S01]  /*18b10*/  FMUL R57, R38, 0.25 ;  /* 0x3e80000026397820 */ /* 0x000fe20000400000 */
[----:B------:R-:W-:Y:S01]  /*18b20*/  FMUL R169, R91, 0.25 ;  /* 0x3e8000005ba97820 */ /* 0x000fe20000400000 */
[----:B------:R-:W-:Y:S01]  /*18b30*/  FSEL R51, R56, R51, P0 ;  /* 0x0000003338337208 */ /* 0x000fe20000000000 */
[----:B------:R-:W-:Y:S02]  /*18b40*/  FMUL R56, R102, 0.25 ;  /* 0x3e80000066387820 */ /* 0x000fe40000400000 */
[----:B------:R-:W-:Y:S01]  /*18b50*/  FSEL R38, R57, R38, P0 ;  /* 0x0000002639267208 */ /* 0x000fe20000000000 */
[----:B------:R-:W-:Y:S01]  /*18b60*/  FMUL R57, R39, 0.25 ;  /* 0x3e80000027397820 */ /* 0x000fe20000400000 */
[----:B------:R-:W-:Y:S01]  /*18b70*/  FSEL R169, R169, R91, P0 ;  /* 0x0000005ba9a97208 */ /* 0x000fe20000000000 */
[----:B------:R-:W-:-:S02]  /*18b80*/  IMAD.MOV.U32 R91, RZ, RZ, R170 ;  /* 0x000000ffff5b7224 */ /* 0x000fc400078e00aa */
[----:B------:R-:W-:Y:S01]  /*18b90*/  FMUL R170, R98, 0.25 ;  /* 0x3e80000062aa7820 */ /* 0x000fe20000400000 */
[----:B------:R-:W-:Y:S01]  /*18ba0*/  FSEL R102, R56, R102, P0 ;  /* 0x0000006638667208 */ /* 0x000fe20000000000 */
[----:B------:R-:W-:Y:S01]  /*18bb0*/  FMUL R56, R103, 0.25 ;  /* 0x3e80000067387820 */ /* 0x000fe20000400000 */
[----:B------:R-:W-:Y:S01]  /*18bc0*/  FSEL R39, R57, R39, P0 ;  /* 0x0000002739277208 */ /* 0x000fe20000000000 */
[----:B------:R-:W-:Y:S01]  /*18bd0*/  FMUL R57, R46, 0.25 ;  /* 0x3e8000002e397820 */ /* 0x000fe20000400000 */
[----:B------:R-:W-:Y:S01]  /*18be0*/  FSEL R170, R170, R98, P0 ;  /* 0x00000062aaaa7208 */ /* 0x000fe20000000000 */
[----:B------:R-:W-:Y:S02]  /*18bf0*/  IMAD.MOV.U32 R98, RZ, RZ, R171 ;  /* 0x000000ffff627224 */ /* 0x000fe400078e00ab */
[----:B------:R-:W-:Y:S01]  /*18c00*/  FMUL R171, R99, 0.25 ;  /* 0x3e80000063ab7820 */ /* 0x000fe20000400000 */
[----:B------:R-:W-:Y:S01]  /*18c10*/  FSEL R103, R56, R103, P0 ;  /* 0x0000006738677208 */ /* 0x000fe20000000000 */
[----:B------:R-:W-:-:S02]  /*18c20*/  IMAD.MOV.U32 R128, RZ, RZ, R124 ;  /* 0x000000ffff807224 */ /* 0x000fc400078e007c */
[----:B------:R-:W-:Y:S01]  /*18c30*/  FMUL R56, R106, 0.25 ;  /* 0x3e8000006a387820 */ /* 0x000fe20000400000 */
[----:B------:R-:W-:Y:S01]  /*18c40*/  IMAD.MOV.U32 R144, RZ, RZ, R140 ;  /* 0x000000ffff907224 */ /* 0x000fe200078e008c */
[----:B------:R-:W-:Y:S01]  /*18c50*/  FSEL R46, R57, R46, P0 ;  /* 0x0000002e392e7208 */ /* 0x000fe20000000000 */
[----:B------:R-:W-:Y:S01]  /*18c60*/  FMUL R57, R47, 0.25 ;  /* 0x3e8000002f397820 */ /* 0x000fe20000400000 */
[----:B------:R-:W-:Y:S01]  /*18c70*/  MOV R145, R172 ;  /* 0x000000ac00917202 */ /* 0x000fe20000000f00 */
[----:B------:R-:W-:Y:S01]  /*18c80*/  FMUL R172, R126, 0.25 ;  /* 0x3e8000007eac7820 */ /* 0x000fe20000400000 */
[----:B------:R-:W-:Y:S01]  /*18c90*/  MOV R129, R158 ;  /* 0x0000009e00817202 */ /* 0x000fe20000000f00 */
[----:B------:R-:W-:Y:S01]  /*18ca0*/  FMUL R158, R78, 0.25 ;  /* 0x3e8000004e9e7820 */ /* 0x000fe20000400000 */
[----:B------:R-:W-:Y:S01]  /*18cb0*/  FSEL R171, R171, R99, P0 ;  /* 0x00000063abab7208 */ /* 0x000fe20000000000 */
[----:B------:R-:W-:Y:S01]  /*18cc0*/  IMAD.MOV.U32 R99, RZ, RZ, R144 ;  /* 0x000000ffff637224 */ /* 0x000fe200078e0090 */
[----:B------:R-:W-:Y:S01]  /*18cd0*/  MOV R144, R128 ;  /* 0x0000008000907202 */ /* 0x000fe20000000f00 */
[----:B------:R-:W-:Y:S01]  /*18ce0*/  FMUL R117, R156, 0.25 ;  /* 0x3e8000009c757820 */ /* 0x000fe20000400000 */
[----:B------:R-:W-:Y:S01]  /*18cf0*/  FSEL R106, R56, R106, P0 ;  /* 0x0000006a386a7208 */ /* 0x000fe20000000000 */
[----:B------:R-:W-:-:S02]  /*18d00*/  IMAD.MOV.U32 R128, RZ, RZ, R173 ;  /* 0x000000ffff807224 */ /* 0x000fc400078e00ad */
[----:B------:R-:W-:Y:S01]  /*18d10*/  FMUL R56, R107, 0.25 ;  /* 0x3e8000006b387820 */ /* 0x000fe20000400000 */
[----:B------:R-:W-:Y:S01]  /*18d20*/  FSEL R47, R57, R47, P0 ;  /* 0x0000002f392f7208 */ /* 0x000fe20000000000 */
[----:B------:R-:W-:Y:S01]  /*18d30*/  FMUL R173, R127, 0.25 ;  /* 0x3e8000007fad7820 */ /* 0x000fe20000400000 */
[----:B------:R-:W-:Y:S01]  /*18d40*/  MOV R148, R129 ;  /* 0x0000008100947202 */ /* 0x000fe20000000f00 */
[----:B------:R-:W-:Y:S01]  /*18d50*/  FMUL R57, R54, 0.25 ;  /* 0x3e80000036397820 */ /* 0x000fe20000400000 */
[----:B------:R-:W-:Y:S01]  /*18d60*/  FSEL R172, R172, R126, P0 ;  /* 0x0000007eacac7208 */ /* 0x000fe20000000000 */
[----:B------:R-:W-:Y:S01]  /*18d70*/  IMAD.MOV.U32 R129, RZ, RZ, R167 ;  /* 0x000000ffff817224 */ /* 0x000fe200078e00a7 */
[----:B------:R-:W-:Y:S01]  /*18d80*/  FSEL R158, R158, R78, P0 ;  /* 0x0000004e9e9e7208 */ /* 0x000fe20000000000 */
[----:B------:R-:W-:Y:S02]  /*18d90*/  IMAD.MOV.U32 R126, RZ, RZ, R176 ;  /* 0x000000ffff7e7224 */ /* 0x000fe400078e00b0 */
[----:B------:R-:W-:Y:S01]  /*18da0*/  FMUL R167, R90, 0.25 ;  /* 0x3e8000005aa77820 */ /* 0x000fe20000400000 */
[----:B------:R-:W-:Y:S01]  /*18db0*/  FMUL R176, R135, 0.25 ;  /* 0x3e80000087b07820 */ /* 0x000fe20000400000 */
[----:B------:R-:W-:Y:S01]  /*18dc0*/  IMAD.MOV.U32 R78, RZ, RZ, R179 ;  /* 0x000000ffff4e7224 */ /* 0x000fe200078e00b3 */
[----:B------:R-:W-:Y:S01]  /*18dd0*/  FSEL R117, R117, R156, P0 ;  /* 0x0000009c75757208 */ /* 0x000fe20000000000 */
[----:B------:R-:W-:Y:S01]  /*18de0*/  FMUL R179, R138, 0.25 ;  /* 0x3e8000008ab37820 */ /* 0x000fe20000400000 */
[----:B------:R-:W-:Y:S01]  /*18df0*/  FSEL R107, R56, R107, P0 ;  /* 0x0000006b386b7208 */ /* 0x000fe20000000000 */
[----:B------:R-:W-:Y:S01]  /*18e00*/  FMUL R156, R153, 0.25 ;  /* 0x3e800000999c7820 */ /* 0x000fe20000400000 */
[----:B------:R-:W-:Y:S01]  /*18e10*/  FMUL R56, R114, 0.25 ;  /* 0x3e80000072387820 */ /* 0x000fe20000400000 */
[----:B------:R-:W-:Y:S01]  /*18e20*/  FSEL R173, R173, R127, P0 ;  /* 0x0000007fadad7208 */ /* 0x000fe20000000000 */
[----:B------:R-:W-:Y:S01]  /*18e30*/  IMAD.MOV.U32 R127, RZ, RZ, R177 ;  /* 0x000000ffff7f7224 */ /* 0x000fe200078e00b1 */
[----:B------:R-:W-:Y:S01]  /*18e40*/  FSEL R54, R57, R54, P0 ;  /* 0x0000003639367208 */ /* 0x000fe20000000000 */
[----:B------:R-:W-:Y:S01]  /*18e50*/  FMUL R57, R55, 0.25 ;  /* 0x3e80000037397820 */ /* 0x000fe20000400000 */
[----:B------:R-:W-:Y:S01]  /*18e60*/  FSEL R167, R167, R90, P0 ;  /* 0x0000005aa7a77208 */ /* 0x000fe20000000000 */
[----:B------:R-:W-:Y:S01]  /*18e70*/  FMUL R177, R131, 0.25 ;  /* 0x3e80000083b17820 */ /* 0x000fe20000400000 */
[----:B------:R-:W-:Y:S01]  /*18e80*/  FSEL R176, R176, R135, P0 ;  /* 0x00000087b0b07208 */ /* 0x000fe20000000000 */
[----:B------:R-:W-:Y:S01]  /*18e90*/  IMAD.MOV.U32 R90, RZ, RZ, R168 ;  /* 0x000000ffff5a7224 */ /* 0x000fe200078e00a8 */
[----:B------:R-:W-:Y:S01]  /*18ea0*/  MOV R135, R145 ;  /* 0x0000009100877202 */ /* 0x000fe20000000f00 */
[----:B------:R-:W-:Y:S01]  /*18eb0*/  FMUL R168, R95, 0.25 ;  /* 0x3e8000005fa87820 */ /* 0x000fe20000400000 */
[----:B------:R-:W-:Y:S01]  /*18ec0*/  MOV R145, R129 ;  /* 0x0000008100917202 */ /* 0x000fe20000000f00 */
[----:B------:R-:W-:Y:S01]  /*18ed0*/  IMAD.MOV.U32 R149, RZ, RZ, R121 ;  /* 0x000000ffff957224 */ /* 0x000fe200078e0079 */
[----:B------:R-:W-:Y:S01]  /*18ee0*/  FSEL R179, R179, R138, P0 ;  /* 0x0000008ab3b37208 */ /* 0x000fe20000000000 */
[----:B------:R-:W-:Y:S01]  /*18ef0*/  IMAD.MOV.U32 R129, RZ, RZ, R181 ;  /* 0x000000ffff817224 */ /* 0x000fe200078e00b5 */
[----:B------:R-:W-:Y:S01]  /*18f00*/  FSEL R156, R156, R153, P0 ;  /* 0x000000999c9c7208 */ /* 0x000fe20000000000 */
[----:B------:R-:W-:Y:S01]  /*18f10*/  IMAD.MOV.U32 R138, RZ, RZ, R180 ;  /* 0x000000ffff8a7224 */ /* 0x000fe200078e00b4 */
[----:B------:R-:W-:Y:S01]  /*18f20*/  FSEL R114, R56, R114, P0 ;  /* 0x0000007238727208 */ /* 0x000fe20000000000 */
[----:B------:R-:W-:Y:S01]  /*18f30*/  FMUL R153, R160, 0.25 ;  /* 0x3e800000a0997820 */ /* 0x000fe20000400000 */
[----:B------:R-:W-:Y:S01]  /*18f40*/  FMUL R56, R115, 0.25 ;  /* 0x3e80000073387820 */ /* 0x000fe20000400000 */
[----:B------:R-:W-:Y:S01]  /*18f50*/  FMUL R180, R143, 0.25 ;  /* 0x3e8000008fb47820 */ /* 0x000fe20000400000 */
[----:B------:R-:W-:Y:S01]  /*18f60*/  FMUL R181, R139, 0.25 ;  /* 0x3e8000008bb57820 */ /* 0x000fe20000400000 */
[----:B------:R-:W-:Y:S01]  /*18f70*/  FMUL R112, R163, 0.25 ;  /* 0x3e800000a3707820 */ /* 0x000fe20000400000 */
[----:B------:R-:W-:Y:S01]  /*18f80*/  FSEL R55, R57, R55, P0 ;  /* 0x0000003739377208 */ /* 0x000fe20000000000 */
[----:B------:R-:W-:Y:S01]  /*18f90*/  FMUL R57, R110, 0.25 ;  /* 0x3e8000006e397820 */ /* 0x000fe20000400000 */
[----:B------:R-:W-:Y:S01]  /*18fa0*/  FSEL R177, R177, R131, P0 ;  /* 0x00000083b1b17208 */ /* 0x000fe20000000000 */
[----:B------:R-:W-:-:S02]  /*18fb0*/  IMAD.MOV.U32 R131, RZ, RZ, R178 ;  /* 0x000000ffff837224 */ /* 0x000fc400078e00b2 */
[----:B------:R-:W-:Y:S01]  /*18fc0*/  FMUL R124, R63, 0.25 ;  /* 0x3e8000003f7c7820 */ /* 0x000fe20000400000 */
[----:B------:R-:W-:Y:S01]  /*18fd0*/  FSEL R168, R168, R95, P0 ;  /* 0x0000005fa8a87208 */ /* 0x000fe20000000000 */
[----:B------:R-:W-:Y:S01]  /*18fe0*/  FMUL R178, R142, 0.25 ;  /* 0x3e8000008eb27820 */ /* 0x000fe20000400000 */
[----:B------:R-:W-:Y:S01]  /*18ff0*/  MOV R95, R149 ;  /* 0x00000095005f7202 */ /* 0x000fe20000000f00 */
[----:B------:R-:W-:Y:S01]  /*19000*/  IMAD.MOV.U32 R149, RZ, RZ, R174 ;  /* 0x000000ffff957224 */ /* 0x000fe200078e00ae */
[----:B------:R-:W-:Y:S01]  /*19010*/  FSEL R153, R153, R160, P0 ;  /* 0x000000a099997208 */ /* 0x000fe20000000000 */
[----:B------:R-:W-:Y:S01]  /*19020*/  @!P4 FMUL R48, R48, 16777216 ;  /* 0x4b8000003030c820 */ /* 0x000fe20000400000 */
        /* <DEDUP_REMOVED lines=9> */
[----:B------:R-:W-:Y:S01]  /*190c0*/  IMAD.MOV.U32 R140, RZ, RZ, R165 ;  /* 0x000000ffff8c7224 */ /* 0x000fe200078e00a5 */
[----:B------:R-:W-:Y:S01]  /*190d0*/  FSEL R110, R57, R110, P0 ;  /* 0x0000006e396e7208 */ /* 0x000fe20000000000 */
[----:B------:R-:W-:Y:S01]  /*190e0*/  FMUL R57, R111, 0.25 ;  /* 0x3e8000006f397820 */ /* 0x000fe20000400000 */
[----:B------:R-:W-:Y:S01]  /*190f0*/  FSEL R124, R124, R63, P0 ;  /* 0x0000003f7c7c7208 */ /* 0x000fe20000000000 */
[----:B------:R-:W-:Y:S01]  /*19100*/  FMUL R63, R2, R48 ;  /* 0x00000030023f7220 */ /* 0x000fe20000400000 */
[----:B------:R-:W-:Y:S01]  /*19110*/  FSEL R178, R178, R142, P0 ;  /* 0x0000008eb2b27208 */ /* 0x000fe20000000000 */
[----:B------:R-:W-:-:S02]  /*19120*/  IMAD.MOV.U32 R142, RZ, RZ, R149 ;  /* 0x000000ffff8e7224 */ /* 0x000fc400078e0095 */
[----:B------:R-:W-:Y:S01]  /*19130*/  FMUL R121, R62, 0.25 ;  /* 0x3e8000003e797820 */ /* 0x000fe20000400000 */
[----:B------:R-:W-:Y:S01]  /*19140*/  IMAD.MOV.U32 R48, RZ, RZ, R139 ;  /* 0x000000ffff307224 */ /* 0x000fe200078e008b */
[----:B------:R-:W-:Y:S01]  /*19150*/  FSEL R160, R160, R79, P0 ;  /* 0x0000004fa0a07208 */ /* 0x000fe20000000000 */
[----:B------:R-:W-:Y:S01]  /*19160*/  IMAD.MOV.U32 R139, RZ, RZ, R143 ;  /* 0x000000ffff8b7224 */ /* 0x000fe200078e008f */
[----:B------:R-:W-:Y:S01]  /*19170*/  FSEL R122, R56, R122, P0 ;  /* 0x0000007a387a7208 */ /* 0x000fe20000000000 */
[----:B------:R-:W-:Y:S01]  /*19180*/  FMUL R56, R123, 0.25 ;  /* 0x3e8000007b387820 */ /* 0x000fe20000400000 */
[----:B------:R-:W-:Y:S01]  /*19190*/  FSEL R163, R163, R82, P0 ;  /* 0x00000052a3a37208 */ /* 0x000fe20000000000 */
[----:B------:R-:W-:Y:S01]  /*191a0*/  IMAD.MOV.U32 R79, RZ, RZ, R140 ;  /* 0x000000ffff4f7224 */ /* 0x000fe200078e008c */
[----:B------:R-:W-:Y:S01]  /*191b0*/  MOV R143, R138 ;  /* 0x0000008a008f7202 */ /* 0x000fe20000000f00 */
[----:B------:R-:W-:Y:S01]  /*191c0*/  IMAD.MOV.U32 R82, RZ, RZ, R141 ;  /* 0x000000ffff527224 */ /* 0x000fe200078e008d */
[----:B------:R-:W-:Y:S01]  /*191d0*/  FSEL R111, R57, R111, P0 ;  /* 0x0000006f396f7208 */ /* 0x000fe20000000000 */
[----:B------:R-:W-:-:S02]  /*191e0*/  IMAD.MOV.U32 R140, RZ, RZ, R184 ;  /* 0x000000ffff8c7224 */ /* 0x000fc400078e00b8 */
[----:B------:R-:W-:Y:S01]  /*191f0*/  FMUL R57, R118, 0.25 ;  /* 0x3e80000076397820 */ /* 0x000fe20000400000 */
[----:B------:R-:W-:Y:S01]  /*19200*/  IMAD.MOV.U32 R138, RZ, RZ, R142 ;  /* 0x000000ffff8a7224 */ /* 0x000fe200078e008e */
[----:B------:R-:W-:Y:S01]  /*19210*/  MOV R141, R185 ;  /* 0x000000b9008d7202 */ /* 0x000fe20000000f00 */
[----:B------:R-:W-:Y:S01]  /*19220*/  FMUL R184, R151, 0.25 ;  /* 0x3e80000097b87820 */ /* 0x000fe20000400000 */
[----:B------:R-:W-:Y:S01]  /*19230*/  @!P4 FMUL R3, R3, 16777216 ;  /* 0x4b8000000303c820 */ /* 0x000fe20000400000 */
[----:B------:R-:W-:Y:S01]  /*19240*/  @!P4 FMUL R49, R49, 16777216 ;  /* 0x4b8000003131c820 */ /* 0x000fe20000400000 */
[----:B------:R-:W-:Y:S01]  /*19250*/  IMAD.MOV.U32 R142, RZ, RZ, R131 ;  /* 0x000000ffff8e7224 */ /* 0x000fe200078e0083 */
[----:B------:R-:W-:Y:S01]  /*19260*/  FSEL R121, R121, R62, P0 ;  /* 0x0000003e79797208 */ /* 0x000fe20000000000 */
[----:B------:R-:W-:Y:S01]  /*19270*/  FMUL R185, R147, 0.25 ;  /* 0x3e80000093b97820 */ /* 0x000fe20000400000 */
[----:B------:R-:W-:Y:S02]  /*19280*/  IMAD.MOV.U32 R131, RZ, RZ, R135 ;  /* 0x000000ffff837224 */ /* 0x000fe400078e0087 */
[----:B------:R-:W-:Y:S01]  /*19290*/  FMUL R182, R150, 0.25 ;  /* 0x3e80000096b67820 */ /* 0x000fe20000400000 */
[----:B------:R-:W-:-:S02]  /*192a0*/  IMAD.MOV.U32 R62, RZ, RZ, R175 ;  /* 0x000000ffff3e7224 */ /* 0x000fc400078e00af */
[----:B------:R-:W-:Y:S01]  /*192b0*/  FMUL R183, R146, 0.25 ;  /* 0x3e80000092b77820 */ /* 0x000fe20000400000 */
[----:B------:R-:W-:Y:S01]  /*192c0*/  MOV R135, R99 ;  /* 0x0000006300877202 */ /* 0x000fe20000000f00 */
[----:B------:R-:W-:Y:S01]  /*192d0*/  FMUL R175, R130, 0.25 ;  /* 0x3e80000082af7820 */ /* 0x000fe20000400000 */
[----:B------:R-:W-:Y:S01]  /*192e0*/  FSEL R123, R56, R123, P0 ;  /* 0x0000007b387b7208 */ /* 0x000fe20000000000 */
[----:B------:R-:W-:Y:S01]  /*192f0*/  @!P4 FMUL R84, R84, 16777216 ;  /* 0x4b8000005454c820 */ /* 0x000fe20000400000 */
[----:B------:R-:W-:Y:S02]  /*19300*/  IMAD.MOV.U32 R99, RZ, RZ, R98 ;  /* 0x000000ffff637224 */ /* 0x000fe400078e0062 */
[----:B------:R-:W-:Y:S01]  /*19310*/  @!P4 FMUL R85, R85, 16777216 ;  /* 0x4b8000005555c820 */ /* 0x000fe20000400000 */
[C---:B------:R-:W-:Y:S01]  /*19320*/  FMUL R56, R2.reuse, R3 ;  /* 0x0000000302387220 */ /* 0x040fe20000400000 */
[----:B------:R-:W-:Y:S01]  /*19330*/  FMUL R98, R2, R49 ;  /* 0x0000003102627220 */ /* 0x000fe20000400000 */
[----:B------:R-:W-:Y:S01]  /*19340*/  FMUL R116, R161, 0.25 ;  /* 0x3e800000a1747820 */ /* 0x000fe20000400000 */
[----:B------:R-:W-:Y:S01]  /*19350*/  FSEL R118, R57, R118, P0 ;  /* 0x0000007639767208 */ /* 0x000fe20000000000 */
[----:B------:R-:W-:Y:S01]  /*19360*/  @!P4 FMUL R104, R104, 16777216 ;  /* 0x4b8000006868c820 */ /* 0x000fe20000400000 */
[----:B------:R-:W-:Y:S01]  /*19370*/  FSEL R184, R184, R151, P0 ;  /* 0x00000097b8b87208 */ /* 0x000fe20000000000 */
[----:B------:R-:W-:Y:S01]  /*19380*/  IMAD.MOV.U32 R49, RZ, RZ, R139 ;  /* 0x000000ffff317224 */ /* 0x000fe200078e008b */
[----:B------:R-:W-:Y:S01]  /*19390*/  MOV R3, R138 ;  /* 0x0000008a00037202 */ /* 0x000fe20000000f00 */
[----:B------:R-:W-:Y:S01]  /*193a0*/  FMUL R165, R83, 0.25 ;  /* 0x3e80000053a57820 */ /* 0x000fe20000400000 */
[----:B------:R-:W-:Y:S01]  /*193b0*/  FMUL R57, R119, 0.25 ;  /* 0x3e80000077397820 */ /* 0x000fe20000400000 */
[----:B------:R-:W-:Y:S01]  /*193c0*/  FSEL R185, R185, R147, P0 ;  /* 0x00000093b9b97208 */ /* 0x000fe20000000000 */
[----:B------:R-:W-:Y:S01]  /*193d0*/  @!P4 FMUL R23, R23, 16777216 ;  /* 0x4b8000001717c820 */ /* 0x000fe20000400000 */
[----:B------:R-:W-:Y:S01]  /*193e0*/  IMAD.MOV.U32 R151, RZ, RZ, R131 ;  /* 0x000000ffff977224 */ /* 0x000fe200078e0083 */
[----:B------:R-:W-:Y:S01]  /*193f0*/  MOV R139, R87 ;  /* 0x00000057008b7202 */ /* 0x000fe20000000f00 */
[----:B------:R-:W-:Y:S01]  /*19400*/  IMAD.MOV.U32 R147, RZ, RZ, R142 ;  /* 0x000000ffff937224 */ /* 0x000fe200078e008e */
[----:B------:R-:W-:Y:S01]  /*19410*/  FSEL R182, R182, R150, P0 ;  /* 0x00000096b6b67208 */ /* 0x000fe20000000000 */
[----:B------:R-:W-:Y:S01]  /*19420*/  FMUL R87, R2, R84 ;  /* 0x0000005402577220 */ /* 0x000fe20000400000 */
[----:B------:R-:W-:Y:S01]  /*19430*/  FSEL R183, R183, R146, P0 ;  /* 0x00000092b7b77208 */ /* 0x000fe20000000000 */
[----:B------:R-:W-:Y:S01]  /*19440*/  @!P4 FMUL R24, R24, 16777216 ;  /* 0x4b8000001818c820 */ /* 0x000fe20000400000 */
[----:B------:R-:W-:Y:S01]  /*19450*/  FSEL R175, R175, R130, P0 ;  /* 0x00000082afaf7208 */ /* 0x000fe20000000000 */
[----:B------:R-:W-:-:S02]  /*19460*/  IMAD.MOV.U32 R146, RZ, RZ, R90 ;  /* 0x000000ffff927224 */ /* 0x000fc400078e005a */
[C---:B------:R-:W-:Y:S01]  /*19470*/  FMUL R84, R2.reuse, R85 ;  /* 0x0000005502547220 */ /* 0x040fe20000400000 */
[----:B------:R-:W-:Y:S01]  /*19480*/  IMAD.MOV.U32 R150, RZ, RZ, R94 ;  /* 0x000000ffff967224 */ /* 0x000fe200078e005e */
[----:B------:R-:W-:Y:S01]  /*19490*/  MOV R130, R144 ;  /* 0x0000009000827202 */ /* 0x000fe20000000f00 */
[----:B------:R-:W-:Y:S02]  /*194a0*/  IMAD.MOV.U32 R131, RZ, RZ, R86 ;  /* 0x000000ffff837224 */ /* 0x000fe400078e0056 */
[----:B------:R-:W-:Y:S01]  /*194b0*/  FMUL R85, R2, R104 ;  /* 0x0000006802557220 */ /* 0x000fe20000400000 */
[----:B------:R-:W-:Y:S01]  /*194c0*/  IMAD.MOV.U32 R149, RZ, RZ, R73 ;  /* 0x000000ffff957224 */ /* 0x000fe200078e0049 */
[----:B------:R-:W-:Y:S01]  /*194d0*/  FSEL R116, R116, R161, P0 ;  /* 0x000000a174747208 */ /* 0x000fe20000000000 */
[----:B------:R-:W-:Y:S01]  /*194e0*/  FMUL R120, R155, 0.25 ;  /* 0x3e8000009b787820 */ /* 0x000fe20000400000 */
[----:B------:R-:W-:Y:S01]  /*194f0*/  FMUL R73, R2, R23 ;  /* 0x0000001702497220 */ /* 0x000fe20000400000 */
[----:B------:R-:W-:-:S02]  /*19500*/  IMAD.MOV.U32 R104, RZ, RZ, R3 ;  /* 0x000000ffff687224 */ /* 0x000fc400078e0003 */
[----:B------:R-:W-:Y:S01]  /*19510*/  FMUL R125, R70, 0.25 ;  /* 0x3e800000467d7820 */ /* 0x000fe20000400000 */
[----:B------:R-:W-:Y:S01]  /*19520*/  FMUL R161, R75, 0.25 ;  /* 0x3e8000004ba17820 */ /* 0x000fe20000400000 */
[----:B------:R-:W-:Y:S01]  /*19530*/  FSEL R165, R165, R83, P0 ;  /* 0x00000053a5a57208 */ /* 0x000fe20000000000 */
[----:B------:R-:W-:Y:S01]  /*19540*/  IMAD.MOV.U32 R23, RZ, RZ, R147 ;  /* 0x000000ffff177224 */ /* 0x000fe200078e0093 */
[----:B------:R-:W-:Y:S01]  /*19550*/  FSEL R119, R57, R119, P0 ;  /* 0x0000007739777208 */ /* 0x000fe20000000000 */
[----:B------:R-:W-:Y:S01]  /*19560*/  FMUL R136, R66, 0.25 ;  /* 0x3e80000042887820 */ /* 0x000fe20000400000 */
[----:B------:R-:W-:Y:S01]  /*19570*/  MOV R3, R151 ;  /* 0x0000009700037202 */ /* 0x000fe20000000f00 */
[----:B------:R-:W-:Y:S02]  /*19580*/  IMAD.MOV.U32 R83, RZ, RZ, R148 ;  /* 0x000000ffff537224 */ /* 0x000fe400078e0094 */
[----:B------:R-:W-:Y:S01]  /*19590*/  @!P4 FMUL R53, R53, 16777216 ;  /* 0x4b8000003535c820 */ /* 0x000fe20000400000 */
[----:B------:R-:W-:Y:S01]  /*195a0*/  @!P4 FMUL R80, R80, 16777216 ;  /* 0x4b8000005050c820 */ /* 0x000fe20000400000 */
[----:B------:R-:W-:Y:S01]  /*195b0*/  FMUL R57, R2, R24 ;  /* 0x0000001802397220 */ /* 0x000fe20000400000 */
[----:B------:R-:W-:-:S02]  /*195c0*/  IMAD.MOV.U32 R147, RZ, RZ, R146 ;  /* 0x000000ffff937224 */ /* 0x000fc400078e0092 */
[----:B------:R-:W-:Y:S01]  /*195d0*/  @!P4 FMUL R36, R36, 16777216 ;  /* 0x4b8000002424c820 */ /* 0x000fe20000400000 */
[----:B------:R-:W-:Y:S02]  /*195e0*/  IMAD.MOV.U32 R151, RZ, RZ, R150 ;  /* 0x000000ffff977224 */ /* 0x000fe400078e0096 */
[----:B------:R-:W-:Y:S01]  /*195f0*/  @!P4 FMUL R108, R108, 16777216 ;  /* 0x4b8000006c6cc820 */ /* 0x000fe20000400000 */
[----:B------:R-:W-:Y:S02]  /*19600*/  IMAD.MOV.U32 R144, RZ, RZ, R187 ;  /* 0x000000ffff907224 */ /* 0x000fe400078e00bb */
[----:B------:R-:W-:Y:S01]  /*19610*/  @!P4 FMUL R109, R109, 16777216 ;  /* 0x4b8000006d6dc820 */ /* 0x000fe20000400000 */
[----:B------:R-:W-:Y:S01]  /*19620*/  IMAD.MOV.U32 R24, RZ, RZ, R143 ;  /* 0x000000ffff187224 */ /* 0x000fe200078e008f */
[----:B------:R-:W-:Y:S01]  /*19630*/  MOV R150, R131 ;  /* 0x0000008300967202 */ /* 0x000fe20000000f00 */
[----:B------:R-:W-:Y:S02]  /*19640*/  IMAD.MOV.U32 R146, RZ, RZ, R139 ;  /* 0x000000ffff927224 */ /* 0x000fe400078e008b */
[----:B------:R-:W-:Y:S01]  /*19650*/  FMUL R174, R134, 0.25 ;  /* 0x3e80000086ae7820 */ /* 0x000fe20000400000 */
[----:B------:R-:W-:Y:S01]  /*19660*/  @!P4 FMUL R37, R37, 16777216 ;  /* 0x4b8000002525c820 */ /* 0x000fe20000400000 */
[----:B------:R-:W-:Y:S01]  /*19670*/  @!P4 FMUL R52, R52, 16777216 ;  /* 0x4b8000003434c820 */ /* 0x000fe20000400000 */
[----:B------:R-:W-:Y:S01]  /*19680*/  IMAD.MOV.U32 R139, RZ, RZ, R130 ;  /* 0x000000ffff8b7224 */ /* 0x000fe200078e0082 */
[----:B------:R-:W-:Y:S01]  /*19690*/  FSEL R120, R120, R155, P0 ;  /* 0x0000009b78787208 */ /* 0x000fe20000000000 */
[----:B------:R-:W-:Y:S01]  /*196a0*/  @!P4 FMUL R113, R113, 16777216 ;  /* 0x4b8000007171c820 */ /* 0x000fe20000400000 */
[----:B------:R-:W-:Y:S01]  /*196b0*/  MOV R138, R91 ;  /* 0x0000005b008a7202 */ /* 0x000fe20000000f00 */
[----:B------:R-:W-:Y:S01]  /*196c0*/  FMUL R155, R154, 0.25 ;  /* 0x3e8000009a9b7820 */ /* 0x000fe20000400000 */
[----:B------:R-:W-:Y:S01]  /*196d0*/  FSEL R125, R125, R70, P0 ;  /* 0x000000467d7d7208 */ /* 0x000fe20000000000 */
[----:B------:R-:W-:Y:S01]  /*196e0*/  @!P4 FMUL R81, R81, 16777216 ;  /* 0x4b8000005151c820 */ /* 0x000fe20000400000 */
[----:B------:R-:W-:Y:S01]  /*196f0*/  FSEL R161, R161, R75, P0 ;  /* 0x0000004ba1a17208 */ /* 0x000fe20000000000 */
[----:B------:R-:W-:Y:S01]  /*19700*/  @!P4 FMUL R51, R51, 16777216 ;  /* 0x4b8000003333c820 */ /* 0x000fe20000400000 */
[C---:B------:R-:W-:Y:S01]  /*19710*/  FMUL R94, R2.reuse, R53 ;  /* 0x00000035025e7220 */ /* 0x040fe20000400000 */
[----:B------:R-:W-:Y:S01]  /*19720*/  FMUL R91, R2, R80 ;  /* 0x00000050025b7220 */ /* 0x000fe20000400000 */
[----:B------:R-:W-:Y:S01]  /*19730*/  IMAD.MOV.U32 R131, RZ, RZ, R83 ;  /* 0x000000ffff837224 */ /* 0x000fe200078e0053 */
[----:B------:R-:W-:Y:S01]  /*19740*/  FSEL R136, R136, R66, P0 ;  /* 0x0000004288887208 */ /* 0x000fe20000000000 */
[----:B------:R-:W-:Y:S01]  /*19750*/  @!P4 FMUL R112, R112, 16777216 ;  /* 0x4b8000007070c820 */ /* 0x000fe20000400000 */
[----:B------:R-:W-:Y:S01]  /*19760*/  FMUL R75, R2, R36 ;  /* 0x00000024024b7220 */ /* 0x000fe20000400000 */
[----:B------:R-:W-:-:S02]  /*19770*/  IMAD.MOV.U32 R142, RZ, RZ, R99 ;  /* 0x000000ffff8e7224 */ /* 0x000fc400078e0063 */
[C---:B------:R-:W-:Y:S01]  /*19780*/  FMUL R83, R2.reuse, R108 ;  /* 0x0000006c02537220 */ /* 0x040fe20000400000 */
[C---:B------:R-:W-:Y:S01]  /*19790*/  FMUL R80, R2.reuse, R109 ;  /* 0x0000006d02507220 */ /* 0x040fe20000400000 */
[----:B------:R-:W-:Y:S02]  /*197a0*/  IMAD.MOV.U32 R53, RZ, RZ, R144 ;  /* 0x000000ffff357224 */ /* 0x000fe400078e0090 */
[C---:B------:R-:W-:Y:S01]  /*197b0*/  FMUL R70, R2.reuse, R37 ;  /* 0x0000002502467220 */ /* 0x040fe20000400000 */
[----:B------:R-:W-:Y:S01]  /*197c0*/  FMUL R99, R2, R52 ;  /* 0x0000003402637220 */ /* 0x000fe20000400000 */
[----:B------:R-:W-:Y:S01]  /*197d0*/  MOV R109, R24 ;  /* 0x00000018006d7202 */ /* 0x000fe20000000f00 */
[----:B------:R-:W-:Y:S02]  /*197e0*/  IMAD.MOV.U32 R108, RZ, RZ, R78 ;  /* 0x000000ffff6c7224 */ /* 0x000fe400078e004e */
[----:B------:R-:W-:Y:S01]  /*197f0*/  FMUL R137, R71, 0.25 ;  /* 0x3e80000047897820 */ /* 0x000fe20000400000 */
[----:B------:R-:W-:Y:S01]  /*19800*/  IMAD.MOV.U32 R36, RZ, RZ, R150 ;  /* 0x000000ffff247224 */ /* 0x000fe200078e0096 */
[----:B------:R-:W-:Y:S01]  /*19810*/  FSEL R174, R174, R134, P0 ;  /* 0x00000086aeae7208 */ /* 0x000fe20000000000 */
[----:B------:R-:W-:Y:S01]  /*19820*/  @!P4 FMUL R26, R26, 16777216 ;  /* 0x4b8000001a1ac820 */ /* 0x000fe20000400000 */
[C---:B------:R-:W-:Y:S01]  /*19830*/  FMUL R78, R2.reuse, R113 ;  /* 0x00000071024e7220 */ /* 0x040fe20000400000 */
[----:B------:R-:W-:Y:S01]  /*19840*/  IMAD.MOV.U32 R24, RZ, RZ, R146 ;  /* 0x000000ffff187224 */ /* 0x000fe200078e0092 */
[----:B------:R-:W-:Y:S01]  /*19850*/  MOV R37, R139 ;  /* 0x0000008b00257202 */ /* 0x000fe20000000f00 */
[----:B------:R-:W-:Y:S01]  /*19860*/  IMAD.MOV.U32 R134, RZ, RZ, R62 ;  /* 0x000000ffff867224 */ /* 0x000fe200078e003e */
[----:B------:R-:W-:Y:S01]  /*19870*/  MOV R52, R152 ;  /* 0x0000009800347202 */ /* 0x000fe20000000f00 */
[----:B------:R-:W-:Y:S01]  /*19880*/  @!P4 FMUL R45, R45, 16777216 ;  /* 0x4b8000002d2dc820 */ /* 0x000fe20000400000 */
[----:B------:R-:W-:Y:S01]  /*19890*/  FMUL R86, R2, R81 ;  /* 0x0000005102567220 */ /* 0x000fe20000400000 */
[----:B------:R-:W-:-:S02]  /*198a0*/  IMAD.MOV.U32 R113, RZ, RZ, R3 ;  /* 0x000000ffff717224 */ /* 0x000fc400078e0003 */
[----:B------:R-:W-:Y:S01]  /*198b0*/  FMUL R139, R2, R51 ;  /* 0x00000033028b7220 */ /* 0x000fe20000400000 */
[----:B------:R-:W-:Y:S01]  /*198c0*/  FSEL R155, R155, R154, P0 ;  /* 0x0000009a9b9b7208 */ /* 0x000fe20000000000 */
[----:B------:R-:W-:Y:S01]  /*198d0*/  FMUL R133, R58, 0.25 ;  /* 0x3e8000003a857820 */ /* 0x000fe20000400000 */
[----:B------:R-:W-:Y:S01]  /*198e0*/  @!P4 FMUL R40, R40, 16777216 ;  /* 0x4b8000002828c820 */ /* 0x000fe20000400000 */
[----:B------:R-:W-:Y:S01]  /*198f0*/  @!P4 FMUL R105, R105, 16777216 ;  /* 0x4b8000006969c820 */ /* 0x000fe20000400000 */
[----:B------:R-:W-:Y:S01]  /*19900*/  @!P4 FMUL R125, R125, 16777216 ;  /* 0x4b8000007d7dc820 */ /* 0x000fe20000400000 */
[----:B------:R-:W-:Y:S01]  /*19910*/  FMUL R81, R2, R112 ;  /* 0x0000007002517220 */ /* 0x000fe20000400000 */
[----:B------:R-:W-:Y:S01]  /*19920*/  MOV R3, R147 ;  /* 0x0000009300037202 */ /* 0x000fe20000000f00 */
[----:B------:R-:W-:Y:S02]  /*19930*/  IMAD.MOV.U32 R51, RZ, RZ, R53 ;  /* 0x000000ffff337224 */ /* 0x000fe400078e0035 */
[----:B------:R-:W-:Y:S01]  /*19940*/  FMUL R154, R159, 0.25 ;  /* 0x3e8000009f9a7820 */ /* 0x000fe20000400000 */
[----:B------:R-:W-:Y:S01]  /*19950*/  @!P4 FMUL R136, R136, 16777216 ;  /* 0x4b8000008888c820 */ /* 0x000fe20000400000 */
[----:B------:R-:W-:-:S02]  /*19960*/  IMAD.MOV.U32 R143, RZ, RZ, R95 ;  /* 0x000000ffff8f7224 */ /* 0x000fc400078e005f */
[----:B------:R-:W-:Y:S01]  /*19970*/  @!P4 FMUL R28, R28, 16777216 ;  /* 0x4b8000001c1cc820 */ /* 0x000fe20000400000 */
[----:B------:R-:W-:Y:S02]  /*19980*/  IMAD.MOV.U32 R112, RZ, RZ, R23 ;  /* 0x000000ffff707224 */ /* 0x000fe400078e0017 */
[----:B------:R-:W-:Y:S01]  /*19990*/  @!P4 FMUL R161, R161, 16777216 ;  /* 0x4b800000a1a1c820 */ /* 0x000fe20000400000 */
[----:B------:R-:W-:Y:S02]  /*199a0*/  IMAD.MOV.U32 R53, RZ, RZ, R36 ;  /* 0x000000ffff357224 */ /* 0x000fe400078e0024 */
[C---:B------:R-:W-:Y:S01]  /*199b0*/  FMUL R152, R2.reuse, R26 ;  /* 0x0000001a02987220 */ /* 0x040fe20000400000 */
[----:B------:R-:W-:Y:S02]  /*199c0*/  IMAD.MOV.U32 R23, RZ, RZ, R151 ;  /* 0x000000ffff177224 */ /* 0x000fe400078e0097 */
[----:B------:R-:W-:Y:S01]  /*199d0*/  FMUL R132, R59, 0.25 ;  /* 0x3e8000003b847820 */ /* 0x000fe20000400000 */
[----:B------:R-:W-:Y:S01]  /*199e0*/  IMAD.MOV.U32 R36, RZ, RZ, R24 ;  /* 0x000000ffff247224 */ /* 0x000fe200078e0018 */
[----:B------:R-:W-:Y:S01]  /*199f0*/  FSEL R137, R137, R71, P0 ;  /* 0x0000004789897208 */ /* 0x000fe20000000000 */
[----:B------:R-:W-:Y:S01]  /*19a00*/  FMUL R62, R2, R45 ;  /* 0x0000002d023e7220 */ /* 0x000fe20000400000 */
[----:B------:R-:W-:-:S02]  /*19a10*/  IMAD.MOV.U32 R130, RZ, RZ, R82 ;  /* 0x000000ffff827224 */ /* 0x000fc400078e0052 */
[----:B------:R-:W-:Y:S01]  /*19a20*/  @!P4 FMUL R32, R32, 16777216 ;  /* 0x4b8000002020c820 */ /* 0x000fe20000400000 */
[----:B------:R-:W-:Y:S02]  /*19a30*/  IMAD.MOV.U32 R26, RZ, RZ, R52 ;  /* 0x000000ffff1a7224 */ /* 0x000fe400078e0034 */
[----:B------:R-:W-:Y:S01]  /*19a40*/  @!P4 FMUL R116, R116, 16777216 ;  /* 0x4b8000007474c820 */ /* 0x000fe20000400000 */
[----:B------:R-:W-:Y:S02]  /*19a50*/  IMAD.MOV.U32 R24, RZ, RZ, R134 ;  /* 0x000000ffff187224 */ /* 0x000fe400078e0086 */
[----:B------:R-:W-:Y:S01]  /*19a60*/  @!P4 FMUL R30, R30, 16777216 ;  /* 0x4b8000001e1ec820 */ /* 0x000fe20000400000 */
[----:B------:R-:W-:Y:S01]  /*19a70*/  @!P4 FMUL R164, R164, 16777216 ;  /* 0x4b800000a4a4c820 */ /* 0x000fe20000400000 */
[C---:B------:R-:W-:Y:S01]  /*19a80*/  FMUL R71, R2.reuse, R40 ;  /* 0x0000002802477220 */ /* 0x040fe20000400000 */
[C---:B------:R-:W-:Y:S01]  /*19a90*/  FMUL R82, R2.reuse, R105 ;  /* 0x0000006902527220 */ /* 0x040fe20000400000 */
[----:B------:R-:W-:Y:S01]  /*19aa0*/  IMAD.MOV.U32 R45, RZ, RZ, R149 ;  /* 0x000000ffff2d7224 */ /* 0x000fe200078e0095 */
[----:B------:R-:W-:Y:S01]  /*19ab0*/  MOV R52, R3 ;  /* 0x0000000300347202 */ /* 0x000fe20000000f00 */
[----:B------:R-:W-:Y:S01]  /*19ac0*/  FMUL R134, R2, R125 ;  /* 0x0000007d02867220 */ /* 0x000fe20000400000 */
[----:B------:R-:W-:Y:S01]  /*19ad0*/  FSEL R133, R133, R58, P0 ;  /* 0x0000003a85857208 */ /* 0x000fe20000000000 */
[----:B------:R-:W-:Y:S01]  /*19ae0*/  @!P4 FMUL R29, R29, 16777216 ;  /* 0x4b8000001d1dc820 */ /* 0x000fe20000400000 */
[----:B------:R-:W-:Y:S01]  /*19af0*/  IMAD.MOV.U32 R40, RZ, RZ, R131 ;  /* 0x000000ffff287224 */ /* 0x000fe200078e0083 */
[----:B------:R-:W-:Y:S01]  /*19b00*/  MOV R105, R37 ;  /* 0x0000002500697202 */ /* 0x000fe20000000f00 */
[----:B------:R-:W-:-:S02]  /*19b10*/  IMAD.MOV.U32 R3, RZ, RZ, R143 ;  /* 0x000000ffff037224 */ /* 0x000fc400078e008f */
[----:B------:R-:W-:Y:S01]  /*19b20*/  FMUL R125, R2, R136 ;  /* 0x00000088027d7220 */ /* 0x000fe20000400000 */
[----:B------:R-:W-:Y:S01]  /*19b30*/  FSEL R154, R154, R159, P0 ;  /* 0x0000009f9a9a7208 */ /* 0x000fe20000000000 */
[----:B------:R-:W-:Y:S02]  /*19b40*/  IMAD.MOV.U32 R148, RZ, RZ, R186 ;  /* 0x000000ffff947224 */ /* 0x000fe400078e00ba */
[----:B------:R-:W-:Y:S01]  /*19b50*/  @!P4 FMUL R27, R27, 16777216 ;  /* 0x4b8000001b1bc820 */ /* 0x000fe20000400000 */
[----:B------:R-:W-:Y:S01]  /*19b60*/  @!P4 FMUL R166, R166, 16777216 ;  /* 0x4b800000a6a6c820 */ /* 0x000fe20000400000 */
[C---:B------:R-:W-:Y:S01]  /*19b70*/  FMUL R58, R2.reuse, R28 ;  /* 0x0000001c023a7220 */ /* 0x040fe20000400000 */
[----:B------:R-:W-:Y:S02]  /*19b80*/  IMAD.MOV.U32 R37, RZ, RZ, R23 ;  /* 0x000000ffff257224 */ /* 0x000fe400078e0017 */
[----:B------:R-:W-:Y:S01]  /*19b90*/  FMUL R136, R2, R161 ;  /* 0x000000a102887220 */ /* 0x000fe20000400000 */
[----:B------:R-:W-:Y:S01]  /*19ba0*/  FMUL R159, R74, 0.25 ;  /* 0x3e8000004a9f7820 */ /* 0x000fe20000400000 */
[----:B------:R-:W-:Y:S01]  /*19bb0*/  @!P4 FMUL R25, R25, 16777216 ;  /* 0x4b8000001919c820 */ /* 0x000fe20000400000 */
[----:B------:R-:W-:Y:S01]  /*19bc0*/  @!P4 FMUL R41, R41, 16777216 ;  /* 0x4b8000002929c820 */ /* 0x000fe20000400000 */
[----:B------:R-:W-:Y:S01]  /*19bd0*/  @!P4 FMUL R163, R163, 16777216 ;  /* 0x4b800000a3a3c820 */ /* 0x000fe20000400000 */
[----:B------:R-:W-:Y:S01]  /*19be0*/  @!P4 FMUL R170, R170, 16777216 ;  /* 0x4b800000aaaac820 */ /* 0x000fe20000400000 */
[----:B------:R-:W-:Y:S01]  /*19bf0*/  IMAD.MOV.U32 R131, RZ, RZ, R79 ;  /* 0x000000ffff837224 */ /* 0x000fe200078e004f */
[----:B------:R-:W-:Y:S01]  /*19c00*/  MOV R28, R141 ;  /* 0x0000008d001c7202 */ /* 0x000fe20000000f00 */
[----:B------:R-:W-:Y:S01]  /*19c10*/  IMAD.MOV.U32 R23, RZ, RZ, R142 ;  /* 0x000000ffff177224 */ /* 0x000fe200078e008e */
[----:B------:R-:W-:Y:S01]  /*19c20*/  FSEL R132, R132, R59, P0 ;  /* 0x0000003b84847208 */ /* 0x000fe20000000000 */
[----:B------:R-:W-:-:S02]  /*19c30*/  IMAD.MOV.U32 R161, RZ, RZ, R53 ;  /* 0x000000ffffa17224 */ /* 0x000fc400078e0035 */
[----:B------:R-:W-:Y:S01]  /*19c40*/  @!P4 FMUL R167, R167, 16777216 ;  /* 0x4b800000a7a7c820 */ /* 0x000fe20000400000 */
[C---:B------:R-:W-:Y:S01]  /*19c50*/  FMUL R187, R2.reuse, R32 ;  /* 0x0000002002bb7220 */ /* 0x040fe20000400000 */
[C---:B------:R-:W-:Y:S01]  /*19c60*/  FMUL R79, R2.reuse, R116 ;  /* 0x00000074024f7220 */ /* 0x040fe20000400000 */
[C---:B------:R-:W-:Y:S01]  /*19c70*/  FMUL R151, R2.reuse, R30 ;  /* 0x0000001e02977220 */ /* 0x040fe20000400000 */
[----:B------:R-:W-:Y:S01]  /*19c80*/  FMUL R53, R2, R164 ;  /* 0x000000a402357220 */ /* 0x000fe20000400000 */
[----:B------:R-:W-:Y:S01]  /*19c90*/  @!P4 FMUL R33, R33, 16777216 ;  /* 0x4b8000002121c820 */ /* 0x000fe20000400000 */
[----:B------:R-:W-:Y:S01]  /*19ca0*/  @!P4 FMUL R54, R54, 16777216 ;  /* 0x4b8000003636c820 */ /* 0x000fe20000400000 */
[----:B------:R-:W-:Y:S01]  /*19cb0*/  @!P4 FMUL R102, R102, 16777216 ;  /* 0x4b8000006666c820 */ /* 0x000fe20000400000 */
[----:B------:R-:W-:Y:S01]  /*19cc0*/  @!P4 FMUL R103, R103, 16777216 ;  /* 0x4b8000006767c820 */ /* 0x000fe20000400000 */
[----:B------:R-:W-:Y:S01]  /*19cd0*/  FMUL R59, R2, R29 ;  /* 0x0000001d023b7220 */ /* 0x000fe20000400000 */
[----:B------:R-:W-:Y:S01]  /*19ce0*/  IMAD.MOV.U32 R32, RZ, RZ, R140 ;  /* 0x000000ffff207224 */ /* 0x000fe200078e008c */
[----:B------:R-:W-:Y:S01]  /*19cf0*/  MOV R116, R45 ;  /* 0x0000002d00747202 */ /* 0x000fe20000000f00 */
[----:B------:R-:W-:-:S02]  /*19d00*/  IMAD.MOV.U32 R30, RZ, RZ, R40 ;  /* 0x000000ffff1e7224 */ /* 0x000fc400078e0028 */
[----:B------:R-:W-:Y:S01]  /*19d10*/  @!P4 FMUL R165, R165, 16777216 ;  /* 0x4b800000a5a5c820 */ /* 0x000fe20000400000 */
[----:B------:R-:W-:Y:S02]  /*19d20*/  IMAD.MOV.U32 R164, RZ, RZ, R3 ;  /* 0x000000ffffa47224 */ /* 0x000fe400078e0003 */
[----:B------:R-:W-:Y:S01]  /*19d30*/  @!P4 FMUL R168, R168, 16777216 ;  /* 0x4b800000a8a8c820 */ /* 0x000fe20000400000 */
[----:B------:R-:W-:Y:S02]  /*19d40*/  IMAD.MOV.U32 R29, RZ, RZ, R148 ;  /* 0x000000ffff1d7224 */ /* 0x000fe400078e0094 */
[C---:B------:R-:W-:Y:S01]  /*19d50*/  FMUL R150, R2.reuse, R27 ;  /* 0x0000001b02967220 */ /* 0x040fe20000400000 */
[----:B------:R-:W-:Y:S02]  /*19d60*/  IMAD.MOV.U32 R40, RZ, RZ, R138 ;  /* 0x000000ffff287224 */ /* 0x000fe400078e008a */
[----:B------:R-:W-:Y:S01]  /*19d70*/  FMUL R3, R2, R166 ;  /* 0x000000a602037220 */ /* 0x000fe20000400000 */
[----:B------:R-:W-:-:S02]  /*19d80*/  IMAD.MOV.U32 R45, RZ, RZ, R126 ;  /* 0x000000ffff2d7224 */ /* 0x000fc400078e007e */
[C---:B------:R-:W-:Y:S01]  /*19d90*/  FMUL R186, R2.reuse, R25 ;  /* 0x0000001902ba7220 */ /* 0x040fe20000400000 */
[C---:B------:R-:W-:Y:S01]  /*19da0*/  FMUL R66, R2.reuse, R41 ;  /* 0x0000002902427220 */ /* 0x040fe20000400000 */
[C---:B------:R-:W-:Y:S01]  /*19db0*/  FMUL R138, R2.reuse, R163 ;  /* 0x000000a3028a7220 */ /* 0x040fe20000400000 */
[----:B------:R-:W-:Y:S02]  /*19dc0*/  IMAD.MOV.U32 R166, RZ, RZ, R23 ;  /* 0x000000ffffa67224 */ /* 0x000fe400078e0017 */
[----:B------:R-:W-:Y:S01]  /*19dd0*/  FMUL R27, R2, R170 ;  /* 0x000000aa021b7220 */ /* 0x000fe20000400000 */
[----:B------:R-:W-:Y:S01]  /*19de0*/  FSEL R159, R159, R74, P0 ;  /* 0x0000004a9f9f7208 */ /* 0x000fe20000000000 */
[----:B------:R-:W-:Y:S01]  /*19df0*/  @!P4 FMUL R47, R47, 16777216 ;  /* 0x4b8000002f2fc820 */ /* 0x000fe20000400000 */
[----:B------:R-:W-:Y:S01]  /*19e00*/  IMAD.MOV.U32 R41, RZ, RZ, R130 ;  /* 0x000000ffff297224 */ /* 0x000fe200078e0082 */
[----:B------:R-:W-:Y:S01]  /*19e10*/  MOV R163, R26 ;  /* 0x0000001a00a37202 */ /* 0x000fe20000000f00 */
[----:B------:R-:W-:-:S02]  /*19e20*/  IMAD.MOV.U32 R25, RZ, RZ, R128 ;  /* 0x000000ffff197224 */ /* 0x000fc400078e0080 */
[----:B------:R-:W-:Y:S01]  /*19e30*/  FMUL R23, R2, R167 ;  /* 0x000000a702177220 */ /* 0x000fe20000400000 */
[----:B------:R-:W-:Y:S02]  /*19e40*/  IMAD.MOV.U32 R170, RZ, RZ, R28 ;  /* 0x000000ffffaa7224 */ /* 0x000fe400078e001c */
[----:B------:R-:W-:Y:S01]  /*19e50*/  @!P4 FMUL R50, R50, 16777216 ;  /* 0x4b8000003232c820 */ /* 0x000fe20000400000 */
[----:B------:R-:W-:Y:S01]  /*19e60*/  @!P4 FMUL R169, R169, 16777216 ;  /* 0x4b800000a9a9c820 */ /* 0x000fe20000400000 */
[----:B------:R-:W-:Y:S01]  /*19e70*/  @!P4 FMUL R179, R179, 16777216 ;  /* 0x4b800000b3b3c820 */ /* 0x000fe20000400000 */
[C---:B------:R-:W-:Y:S01]  /*19e80*/  FMUL R74, R2.reuse, R33 ;  /* 0x00000021024a7220 */ /* 0x040fe20000400000 */
[C---:B------:R-:W-:Y:S01]  /*19e90*/  FMUL R130, R2.reuse, R54 ;  /* 0x0000003602827220 */ /* 0x040fe20000400000 */
[----:B------:R-:W-:Y:S02]  /*19ea0*/  IMAD.MOV.U32 R167, RZ, RZ, R24 ;  /* 0x000000ffffa77224 */ /* 0x000fe400078e0018 */
[C---:B------:R-:W-:Y:S01]  /*19eb0*/  FMUL R26, R2.reuse, R102 ;  /* 0x00000066021a7220 */ /* 0x040fe20000400000 */
[----:B------:R-:W-:Y:S01]  /*19ec0*/  FMUL R28, R2, R103 ;  /* 0x00000067021c7220 */ /* 0x000fe20000400000 */
[----:B------:R-:W-:-:S02]  /*19ed0*/  IMAD.MOV.U32 R33, RZ, RZ, R129 ;  /* 0x000000ffff217224 */ /* 0x000fc400078e0081 */
[C---:B------:R-:W-:Y:S01]  /*19ee0*/  FMUL R54, R2.reuse, R165 ;  /* 0x000000a502367220 */ /* 0x040fe20000400000 */
[C---:B------:R-:W-:Y:S01]  /*19ef0*/  FMUL R24, R2.reuse, R168 ;  /* 0x000000a802187220 */ /* 0x040fe20000400000 */
[----:B------:R-:W-:Y:S01]  /*19f00*/  MOV R102, R32 ;  /* 0x0000002000667202 */ /* 0x000fe20000000f00 */
[----:B------:R-:W-:Y:S01]  /*19f10*/  IMAD.MOV.U32 R103, RZ, RZ, R29 ;  /* 0x000000ffff677224 */ /* 0x000fe200078e001d */
[----:B------:R-:W-:Y:S01]  /*19f20*/  MOV R165, R52 ;  /* 0x0000003400a57202 */ /* 0x000fe20000000f00 */
[----:B------:R-:W-:Y:S01]  /*19f30*/  @!P4 FMUL R171, R171, 16777216 ;  /* 0x4b800000ababc820 */ /* 0x000fe20000400000 */
[----:B------:R-:W-:Y:S01]  /*19f40*/  MOV R168, R45 ;  /* 0x0000002d00a87202 */ /* 0x000fe20000000f00 */
[C---:B------:R-:W-:Y:S01]  /*19f50*/  FMUL R128, R2.reuse, R47 ;  /* 0x0000002f02807220 */ /* 0x040fe20000400000 */
[----:B------:R-:W-:Y:S02]  /*19f60*/  IMAD.MOV.U32 R52, RZ, RZ, R25 ;  /* 0x000000ffff347224 */ /* 0x000fe400078e0019 */
[C---:B------:R-:W-:Y:S01]  /*19f70*/  FMUL R140, R2.reuse, R50 ;  /* 0x00000032028c7220 */ /* 0x040fe20000400000 */
[C---:B------:R-:W-:Y:S01]  /*19f80*/  FMUL R25, R2.reuse, R169 ;  /* 0x000000a902197220 */ /* 0x040fe20000400000 */
[----:B------:R-:W-:Y:S01]  /*19f90*/  FMUL R47, R2, R179 ;  /* 0x000000b3022f7220 */ /* 0x000fe20000400000 */
[----:B------:R-:W-:Y:S01]  /*19fa0*/  @!P4 FMUL R77, R77, 16777216 ;  /* 0x4b8000004d4dc820 */ /* 0x000fe20000400000 */
[----:B------:R-:W-:-:S02]  /*19fb0*/  IMAD.MOV.U32 R50, RZ, RZ, R131 ;  /* 0x000000ffff327224 */ /* 0x000fc400078e0083 */
[----:B------:R-:W-:Y:S01]  /*19fc0*/  @!P4 FMUL R120, R120, 16777216 ;  /* 0x4b8000007878c820 */ /* 0x000fe20000400000 */
[----:B------:R-:W-:Y:S02]  /*19fd0*/  IMAD.MOV.U32 R169, RZ, RZ, R33 ;  /* 0x000000ffffa97224 */ /* 0x000fe400078e0021 */
[----:B------:R-:W-:Y:S02]  /*19fe0*/  IMAD.MOV.U32 R179, RZ, RZ, R103 ;  /* 0x000000ffffb37224 */ /* 0x000fe400078e0067 */
[----:B------:R-:W-:Y:S01]  /*19ff0*/  FMUL R29, R2, R171 ;  /* 0x000000ab021d7220 */ /* 0x000fe20000400000 */
[----:B------:R-:W-:Y:S02]  /*1a000*/  IMAD.MOV.U32 R103, RZ, RZ, R102 ;  /* 0x000000ffff677224 */ /* 0x000fe400078e0066 */
[----:B------:R-:W-:Y:S01]  /*1a010*/  @!P4 FMUL R55, R55, 16777216 ;  /* 0x4b8000003737c820 */ /* 0x000fe20000400000 */
[----:B------:R-:W-:Y:S01]  /*1a020*/  IMAD.MOV.U32 R102, RZ, RZ, R168 ;  /* 0x000000ffff667224 */ /* 0x000fe200078e00a8 */
[----:B------:R-:W-:Y:S01]  /*1a030*/  MOV R171, R170 ;  /* 0x000000aa00ab7202 */ /* 0x000fe20000000f00 */
[----:B------:R-:W-:Y:S01]  /*1a040*/  @!P4 FMUL R137, R137, 16777216 ;  /* 0x4b8000008989c820 */ /* 0x000fe20000400000 */
[----:B------:R-:W-:Y:S01]  /*1a050*/  MOV R168, R163 ;  /* 0x000000a300a87202 */ /* 0x000fe20000000f00 */
[----:B------:R-:W-:Y:S01]  /*1a060*/  @!P4 FMUL R162, R162, 16777216 ;  /* 0x4b800000a2a2c820 */ /* 0x000fe20000400000 */
[----:B------:R-:W-:Y:S01]  /*1a070*/  @!P4 FMUL R181, R181, 16777216 ;  /* 0x4b800000b5b5c820 */ /* 0x000fe20000400000 */
[----:B------:R-:W-:Y:S01]  /*1a080*/  FMUL R90, R2, R77 ;  /* 0x0000004d025a7220 */ /* 0x000fe20000400000 */
[----:B------:R-:W-:-:S02]  /*1a090*/  IMAD.MOV.U32 R170, RZ, RZ, R169 ;  /* 0x000000ffffaa7224 */ /* 0x000fc400078e00a9 */
[----:B------:R-:W-:Y:S01]  /*1a0a0*/  @!P4 FMUL R159, R159, 16777216 ;  /* 0x4b8000009f9fc820 */ /* 0x000fe20000400000 */
[----:B------:R-:W-:Y:S02]  /*1a0b0*/  IMAD.MOV.U32 R163, RZ, RZ, R50 ;  /* 0x000000ffffa37224 */ /* 0x000fe400078e0032 */
[----:B------:R-:W-:Y:S01]  /*1a0c0*/  FMUL R77, R2, R120 ;  /* 0x00000078024d7220 */ /* 0x000fe20000400000 */
[----:B------:R-:W-:Y:S01]  /*1a0d0*/  IMAD.MOV.U32 R169, RZ, RZ, R51 ;  /* 0x000000ffffa97224 */ /* 0x000fe200078e0033 */
[----:B------:R-:W-:Y:S01]  /*1a0e0*/  MOV R51, R112 ;  /* 0x0000007000337202 */ /* 0x000fe20000000f00 */
[----:B------:R-:W-:Y:S02]  /*1a0f0*/  IMAD.MOV.U32 R50, RZ, RZ, R113 ;  /* 0x000000ffff327224 */ /* 0x000fe400078e0071 */
[----:B------:R-:W-:Y:S01]  /*1a100*/  @!P4 FMUL R182, R182, 16777216 ;  /* 0x4b800000b6b6c820 */ /* 0x000fe20000400000 */
[----:B------:R-:W-:Y:S02]  /*1a110*/  IMAD.MOV.U32 R120, RZ, RZ, R41 ;  /* 0x000000ffff787224 */ /* 0x000fe400078e0029 */
[----:B------:R-:W-:Y:S01]  /*1a120*/  FMUL R131, R2, R55 ;  /* 0x0000003702837220 */ /* 0x000fe20000400000 */
[----:B------:R-:W-:Y:S01]  /*1a130*/  MOV R41, R135 ;  /* 0x0000008700297202 */ /* 0x000fe20000000f00 */
[----:B------:R-:W-:-:S02]  /*1a140*/  IMAD.MOV.U32 R112, RZ, RZ, R49 ;  /* 0x000000ffff707224 */ /* 0x000fc400078e0031 */
[C---:B------:R-:W-:Y:S01]  /*1a150*/  FMUL R135, R2.reuse, R137 ;  /* 0x0000008902877220 */ /* 0x040fe20000400000 */
[C---:B------:R-:W-:Y:S01]  /*1a160*/  FMUL R55, R2.reuse, R162 ;  /* 0x000000a202377220 */ /* 0x040fe20000400000 */
[C---:B------:R-:W-:Y:S01]  /*1a170*/  FMUL R49, R2.reuse, R181 ;  /* 0x000000b502317220 */ /* 0x040fe20000400000 */
[----:B------:R-:W-:Y:S01]  /*1a180*/  @!P4 FMUL R183, R183, 16777216 ;  /* 0x4b800000b7b7c820 */ /* 0x000fe20000400000 */
[C---:B------:R-:W-:Y:S01]  /*1a190*/  FMUL R137, R2.reuse, R159 ;  /* 0x0000009f02897220 */ /* 0x040fe20000400000 */
[----:B------:R-:W-:Y:S01]  /*1a1a0*/  MOV R162, R37 ;  /* 0x0000002500a27202 */ /* 0x000fe20000000f00 */
[----:B------:R-:W-:Y:S01]  /*1a1b0*/  IMAD.MOV.U32 R159, RZ, RZ, R36 ;  /* 0x000000ffff9f7224 */ /* 0x000fe200078e0024 */
[----:B------:R-:W-:Y:S02]  /*1a1c0*/  MOV R181, R171 ;  /* 0x000000ab00b57202 */ /* 0x000fe40000000f00 */
[----:B------:R-:W-:Y:S01]  /*1a1d0*/  MOV R171, R50 ;  /* 0x0000003200ab7202 */ /* 0x000fe20000000f00 */
[----:B------:R-:W-:Y:S01]  /*1a1e0*/  FMUL R50, R2, R182 ;  /* 0x000000b602327220 */ /* 0x000fe20000400000 */
[----:B------:R-:W-:-:S02]  /*1a1f0*/  IMAD.MOV.U32 R182, RZ, RZ, R51 ;  /* 0x000000ffffb67224 */ /* 0x000fc400078e0033 */
[----:B------:R-:W-:Y:S01]  /*1a200*/  FMUL R51, R2, R183 ;  /* 0x000000b702337220 */ /* 0x000fe20000400000 */
[----:B------:R-:W-:Y:S02]  /*1a210*/  IMAD.MOV.U32 R183, RZ, RZ, R162 ;  /* 0x000000ffffb77224 */ /* 0x000fe400078e00a2 */
[----:B------:R-:W-:Y:S01]  /*1a220*/  FMUL R157, R67, 0.25 ;  /* 0x3e800000439d7820 */ /* 0x000fe20000400000 */
[----:B------:R-:W-:Y:S02]  /*1a230*/  IMAD.MOV.U32 R162, RZ, RZ, R159 ;  /* 0x000000ffffa27224 */ /* 0x000fe400078e009f */
[----:B------:R-:W-:Y:S01]  /*1a240*/  @!P4 FMUL R44, R44, 16777216 ;  /* 0x4b8000002c2cc820 */ /* 0x000fe20000400000 */
[----:B------:R-:W0:Y:S01]  /*1a250*/  S2R R159, SR_TID.X ;  /* 0x00000000009f7919 */ /* 0x000e220000002100 */
[----:B------:R-:W-:Y:S01]  /*1a260*/  @!P4 FMUL R76, R76, 16777216 ;  /* 0x4b8000004c4cc820 */ /* 0x000fe20000400000 */
[----:B------:R-:W-:Y:S01]  /*1a270*/  FSEL R157, R157, R67, P0 ;  /* 0x000000439d9d7208 */ /* 0x000fe20000000000 */
[----:B------:R-:W-:Y:S01]  /*1a280*/  FMUL R67, R2, R44 ;  /* 0x0000002c02437220 */ /* 0x000fe20000400000 */
[----:B------:R-:W-:Y:S01]  /*1a290*/  @!P4 FMUL R117, R117, 16777216 ;  /* 0x4b8000007575c820 */ /* 0x000fe20000400000 */
[----:B------:R-:W-:Y:S01]  /*1a2a0*/  MOV R44, R145 ;  /* 0x00000091002c7202 */ /* 0x000fe20000000f00 */
[----:B------:R-:W-:Y:S01]  /*1a2b0*/  @!P4 FMUL R121, R121, 16777216 ;  /* 0x4b8000007979c820 */ /* 0x000fe20000400000 */
[----:B------:R-:W-:Y:S01]  /*1a2c0*/  @!P4 FMUL R160, R160, 16777216 ;  /* 0x4b800000a0a0c820 */ /* 0x000fe20000400000 */
[C---:B------:R-:W-:Y:S01]  /*1a2d0*/  FMUL R95, R2.reuse, R76 ;  /* 0x0000004c025f7220 */ /* 0x040fe20000400000 */
[----:B------:R-:W-:Y:S01]  /*1a2e0*/  FMUL R76, R2, R117 ;  /* 0x00000075024c7220 */ /* 0x000fe20000400000 */
[----:B------:R-:W-:Y:S01]  /*1a2f0*/  @!P4 FMUL R38, R38, 16777216 ;  /* 0x4b8000002626c820 */ /* 0x000fe20000400000 */
[----:B------:R-:W-:Y:S01]  /*1a300*/  @!P4 FMUL R158, R158, 16777216 ;  /* 0x4b8000009e9ec820 */ /* 0x000fe20000400000 */
[----:B------:R-:W-:-:S02]  /*1a310*/  IMAD.MOV.U32 R117, RZ, RZ, R44 ;  /* 0x000000ffff757224 */ /* 0x000fc400078e002c */
[----:B------:R-:W-:Y:S01]  /*1a320*/  FMUL R142, R2, R121 ;  /* 0x00000079028e7220 */ /* 0x000fe20000400000 */
[----:B------:R-:W-:Y:S01]  /*1a330*/  @!P4 FMUL R39, R39, 16777216 ;  /* 0x4b8000002727c820 */ /* 0x000fe20000400000 */
[----:B------:R-:W-:Y:S01]  /*1a340*/  @!P4 FMUL R172, R172, 16777216 ;  /* 0x4b800000acacc820 */ /* 0x000fe20000400000 */
[----:B------:R-:W-:Y:S01]  /*1a350*/  @!P4 FMUL R122, R122, 16777216 ;  /* 0x4b8000007a7ac820 */ /* 0x000fe20000400000 */
[----:B------:R-:W-:Y:S01]  /*1a360*/  @!P4 FMUL R173, R173, 16777216 ;  /* 0x4b800000adadc820 */ /* 0x000fe20000400000 */
[----:B------:R-:W-:Y:S01]  /*1a370*/  @!P4 FMUL R123, R123, 16777216 ;  /* 0x4b8000007b7bc820 */ /* 0x000fe20000400000 */
[----:B------:R-:W-:Y:S02]  /*1a380*/  IMAD.MOV.U32 R44, RZ, RZ, R127 ;  /* 0x000000ffff2c7224 */ /* 0x000fe400078e007f */
[C---:B------:R-:W-:Y:S01]  /*1a390*/  FMUL R127, R2.reuse, R160 ;  /* 0x000000a0027f7220 */ /* 0x040fe20000400000 */
[----:B------:R-:W-:Y:S02]  /*1a3a0*/  IMAD.MOV.U32 R121, RZ, RZ, R30 ;  /* 0x000000ffff797224 */ /* 0x000fe400078e001e */
[----:B------:R-:W-:Y:S01]  /*1a3b0*/  FMUL R147, R2, R38 ;  /* 0x0000002602937220 */ /* 0x000fe20000400000 */
[----:B------:R-:W-:-:S02]  /*1a3c0*/  IMAD.MOV.U32 R160, RZ, RZ, R105 ;  /* 0x000000ffffa07224 */ /* 0x000fc400078e0069 */
[C---:B------:R-:W-:Y:S01]  /*1a3d0*/  FMUL R126, R2.reuse, R158 ;  /* 0x0000009e027e7220 */ /* 0x040fe20000400000 */
[----:B------:R-:W-:Y:S02]  /*1a3e0*/  IMAD.MOV.U32 R105, RZ, RZ, R40 ;  /* 0x000000ffff697224 */ /* 0x000fe400078e0028 */
[C---:B------:R-:W-:Y:S01]  /*1a3f0*/  FMUL R145, R2.reuse, R39 ;  /* 0x0000002702917220 */ /* 0x040fe20000400000 */
[----:B------:R-:W-:Y:S02]  /*1a400*/  IMAD.MOV.U32 R158, RZ, RZ, R41 ;  /* 0x000000ffff9e7224 */ /* 0x000fe400078e0029 */
[C---:B------:R-:W-:Y:S01]  /*1a410*/  FMUL R38, R2.reuse, R172 ;  /* 0x000000ac02267220 */ /* 0x040fe20000400000 */
[C---:B------:R-:W-:Y:S01]  /*1a420*/  FMUL R40, R2.reuse, R173 ;  /* 0x000000ad02287220 */ /* 0x040fe20000400000 */
[C---:B------:R-:W-:Y:S01]  /*1a430*/  FMUL R39, R2.reuse, R122 ;  /* 0x0000007a02277220 */ /* 0x040fe20000400000 */
[----:B------:R-:W-:Y:S01]  /*1a440*/  FMUL R41, R2, R123 ;  /* 0x0000007b02297220 */ /* 0x000fe20000400000 */
[----:B------:R-:W-:Y:S01]  /*1a450*/  IMAD.MOV.U32 R172, RZ, RZ, R121 ;  /* 0x000000ffffac7224 */ /* 0x000fe200078e0079 */
[----:B------:R-:W-:Y:S01]  /*1a460*/  MOV R173, R120 ;  /* 0x0000007800ad7202 */ /* 0x000fe20000000f00 */
[----:B------:R-:W-:Y:S01]  /*1a470*/  BAR.SYNC.DEFER_BLOCKING 0x0 ;  /* 0x0000000000007b1d */ /* 0x000fe20000010000 */
[----:B------:R-:W-:-:S02]  /*1a480*/  F2FP.F16.F32.PACK_AB R8, R8, R9 ;  /* 0x000000090808723e */ /* 0x000fc400000000ff */
[----:B0-----:R-:W-:-:S03]  /*1a490*/  LOP3.LUT R9, R159, 0x40, RZ, 0xc0, !PT ;  /* 0x000000409f097812 */ /* 0x001fc600078ec0ff */
[----:B------:R-:W0:Y:S01]  /*1a4a0*/  LDS.128 R120, [R19] ;  /* 0x0000000013787984 */ /* 0x000e220000000c00 */
[----:B------:R-:W-:Y:S02]  /*1a4b0*/  ISETP.NE.U32.AND P0, PT, R9, RZ, PT ;  /* 0x000000ff0900720c */ /* 0x000fe40003f05070 */
[----:B------:R-:W-:Y:S02]  /*1a4c0*/  F2FP.F16.F32.PACK_AB R9, R10, R11 ;  /* 0x0000000b0a09723e */ /* 0x000fe400000000ff */
[----:B------:R-:W-:Y:S02]  /*1a4d0*/  F2FP.F16.F32.PACK_AB R10, R56, R73 ;  /* 0x00000049380a723e */ /* 0x000fe400000000ff */
[----:B------:R-:W-:Y:S01]  /*1a4e0*/  F2FP.F16.F32.PACK_AB R11, R57, R186 ;  /* 0x000000ba390b723e */ /* 0x000fe200000000ff */
[----:B------:R-:W-:Y:S01]  /*1a4f0*/  BAR.SYNC.DEFER_BLOCKING 0x0 ;  /* 0x0000000000007b1d */ /* 0x000fe20000010000 */
[----:B------:R-:W-:Y:S01]  /*1a500*/  @!P4 FMUL R42, R42, 16777216 ;  /* 0x4b8000002a2ac820 */ /* 0x000fe20000400000 */
[----:B------:R-:W-:Y:S01]  /*1a510*/  @!P4 FMUL R43, R43, 16777216 ;  /* 0x4b8000002b2bc820 */ /* 0x000fe20000400000 */
[----:B------:R-:W-:Y:S01]  /*1a520*/  @!P4 FMUL R174, R174, 16777216 ;  /* 0x4b800000aeaec820 */ /* 0x000fe20000400000 */
[----:B------:R-:W-:Y:S01]  /*1a530*/  @!P4 FMUL R175, R175, 16777216 ;  /* 0x4b800000afafc820 */ /* 0x000fe20000400000 */
[----:B------:R-:W-:Y:S01]  /*1a540*/  @!P4 FMUL R34, R34, 16777216 ;  /* 0x4b8000002222c820 */ /* 0x000fe20000400000 */
[----:B------:R-:W-:Y:S01]  /*1a550*/  STSM.16.M88.4 [R0], R8 ;  /* 0x0000000800007844 */ /* 0x000fe20000000200 */
[----:B------:R-:W-:Y:S01]  /*1a560*/  @!P4 FMUL R118, R118, 16777216 ;  /* 0x4b8000007676c820 */ /* 0x000fe20000400000 */
[----:B------:R-:W-:Y:S01]  /*1a570*/  @!P4 FMUL R119, R119, 16777216 ;  /* 0x4b8000007777c820 */ /* 0x000fe20000400000 */
[C---:B------:R-:W-:Y:S01]  /*1a580*/  FMUL R144, R2.reuse, R42 ;  /* 0x0000002a02907220 */ /* 0x040fe20000400000 */
[C---:B------:R-:W-:Y:S01]  /*1a590*/  FMUL R129, R2.reuse, R43 ;  /* 0x0000002b02817220 */ /* 0x040fe20000400000 */
[C---:B------:R-:W-:Y:S01]  /*1a5a0*/  FMUL R42, R2.reuse, R174 ;  /* 0x000000ae022a7220 */ /* 0x040fe20000400000 */
[C---:B------:R-:W-:Y:S01]  /*1a5b0*/  FMUL R43, R2.reuse, R175 ;  /* 0x000000af022b7220 */ /* 0x040fe20000400000 */
[----:B------:R-:W-:Y:S01]  /*1a5c0*/  IMAD.MOV.U32 R175, RZ, RZ, R167 ;  /* 0x000000ffffaf7224 */ /* 0x000fe200078e00a7 */
[----:B------:R-:W-:Y:S01]  /*1a5d0*/  MOV R174, R166 ;  /* 0x000000a600ae7202 */ /* 0x000fe20000000f00 */
[----:B------:R-:W-:Y:S01]  /*1a5e0*/  FMUL R148, R2, R34 ;  /* 0x0000002202947220 */ /* 0x000fe20000400000 */
[----:B------:R-:W-:-:S02]  /*1a5f0*/  IMAD.MOV.U32 R166, RZ, RZ, R161 ;  /* 0x000000ffffa67224 */ /* 0x000fc400078e00a1 */
[C---:B------:R-:W-:Y:S01]  /*1a600*/  FMUL R34, R2.reuse, R118 ;  /* 0x0000007602227220 */ /* 0x040fe20000400000 */
[----:B------:R-:W-:Y:S02]  /*1a610*/  IMAD.MOV.U32 R167, RZ, RZ, R160 ;  /* 0x000000ffffa77224 */ /* 0x000fe400078e00a0 */
[----:B------:R-:W-:Y:S01]  /*1a620*/  FMUL R36, R2, R119 ;  /* 0x0000007702247220 */ /* 0x000fe20000400000 */
[----:B------:R-:W-:Y:S02]  /*1a630*/  IMAD.MOV.U32 R161, RZ, RZ, R117 ;  /* 0x000000ffffa17224 */ /* 0x000fe400078e0075 */
[----:B------:R-:W-:Y:S01]  /*1a640*/  IMAD.MOV.U32 R160, RZ, RZ, R116 ;  /* 0x000000ffffa07224 */ /* 0x000fe200078e0074 */
[----:B------:R-:W-:Y:S01]  /*1a650*/  BAR.SYNC.DEFER_BLOCKING 0x0 ;  /* 0x0000000000007b1d */ /* 0x000fe20000010000 */
[----:B------:R-:W-:-:S04]  /*1a660*/  @!P4 FMUL R72, R72, 16777216 ;  /* 0x4b8000004848c820 */ /* 0x000fc80000400000 */
[----:B------:R-:W-:Y:S01]  /*1a670*/  FMUL R72, R2, R72 ;  /* 0x0000004802487220 */ /* 0x000fe20000400000 */
[----:B------:R-:W1:Y:S01]  /*1a680*/  LDS.128 R116, [R19] ;  /* 0x0000000013747984 */ /* 0x000e620000000c00 */
[----:B------:R-:W-:Y:S02]  /*1a690*/  F2FP.F16.F32.PACK_AB R56, R18, R20 ;  /* 0x000000141238723e */ /* 0x000fe400000000ff */
[----:B------:R-:W-:Y:S02]  /*1a6a0*/  F2FP.F16.F32.PACK_AB R57, R21, R22 ;  /* 0x000000161539723e */ /* 0x000fe400000000ff */
[----:B------:R-:W-:Y:S02]  /*1a6b0*/  F2FP.F16.F32.PACK_AB R58, R58, R72 ;  /* 0x000000483a3a723e */ /* 0x000fe400000000ff */
[----:B------:R-:W-:Y:S01]  /*1a6c0*/  F2FP.F16.F32.PACK_AB R59, R59, R187 ;  /* 0x000000bb3b3b723e */ /* 0x000fe200000000ff */
[----:B------:R-:W-:Y:S01]  /*1a6d0*/  BAR.SYNC.DEFER_BLOCKING 0x0 ;  /* 0x0000000000007b1d */ /* 0x000fe20000010000 */
[----:B------:R-:W-:Y:S01]  /*1a6e0*/  @!P4 FMUL R35, R35, 16777216 ;  /* 0x4b8000002323c820 */ /* 0x000fe20000400000 */
[----:B------:R-:W-:Y:S01]  /*1a6f0*/  @!P4 FMUL R114, R114, 16777216 ;  /* 0x4b8000007272c820 */ /* 0x000fe20000400000 */
[----:B------:R-:W-:Y:S01]  /*1a700*/  @!P4 FMUL R115, R115, 16777216 ;  /* 0x4b8000007373c820 */ /* 0x000fe20000400000 */
[----:B------:R-:W-:-:S02]  /*1a710*/  IMAD.MOV.U32 R113, RZ, RZ, R109 ;  /* 0x000000ffff717224 */ /* 0x000fc400078e006d */
[----:B------:R2:W-:Y:S01]  /*1a720*/  STSM.16.M88.4 [R0], R56 ;  /* 0x0000003800007844 */ /* 0x0005e20000000200 */
[C---:B------:R-:W-:Y:S01]  /*1a730*/  FMUL R146, R2.reuse, R35 ;  /* 0x0000002302927220 */ /* 0x040fe20000400000 */
[C---:B------:R-:W-:Y:S01]  /*1a740*/  FMUL R35, R2.reuse, R114 ;  /* 0x0000007202237220 */ /* 0x040fe20000400000 */
[----:B------:R-:W-:Y:S01]  /*1a750*/  FMUL R37, R2, R115 ;  /* 0x0000007302257220 */ /* 0x000fe20000400000 */
[----:B------:R-:W-:Y:S01]  /*1a760*/  IMAD.MOV.U32 R186, RZ, RZ, R113 ;  /* 0x000000ffffba7224 */ /* 0x000fe200078e0071 */
[----:B------:R-:W-:Y:S01]  /*1a770*/  MOV R18, R112 ;  /* 0x0000007000127202 */ /* 0x000fe20000000f00 */
[----:B------:R-:W-:Y:S01]  /*1a780*/  BAR.SYNC.DEFER_BLOCKING 0x0 ;  /* 0x0000000000007b1d */ /* 0x000fe20000010000 */
[----:B------:R-:W-:Y:S01]  /*1a790*/  @!P4 FMUL R69, R69, 16777216 ;  /* 0x4b8000004545c820 */ /* 0x000fe20000400000 */
[----:B------:R-:W-:-:S03]  /*1a7a0*/  @!P4 FMUL R68, R68, 16777216 ;  /* 0x4b8000004444c820 */ /* 0x000fc60000400000 */
[C---:B------:R-:W-:Y:S01]  /*1a7b0*/  FMUL R69, R2.reuse, R69 ;  /* 0x0000004502457220 */ /* 0x040fe20000400000 */
[----:B------:R-:W-:Y:S01]  /*1a7c0*/  FMUL R68, R2, R68 ;  /* 0x0000004402447220 */ /* 0x000fe20000400000 */
[----:B------:R-:W3:Y:S01]  /*1a7d0*/  LDS.128 R112, [R19] ;  /* 0x0000000013707984 */ /* 0x000ee20000000c00 */
        /* <DEDUP_REMOVED lines=10> */
[----:B------:R-:W-:Y:S02]  /*1a880*/  STSM.16.M88.4 [R0], R72 ;  /* 0x0000004800007844 */ /* 0x000fe40000000200 */
[----:B------:R-:W-:Y:S01]  /*1a890*/  BAR.SYNC.DEFER_BLOCKING 0x0 ;  /* 0x0000000000007b1d */ /* 0x000fe20000010000 */
[----:B------:R-:W-:-:S02]  /*1a8a0*/  IMAD.MOV.U32 R109, RZ, RZ, R48 ;  /* 0x000000ffff6d7224 */ /* 0x000fc400078e0030 */
[C---:B------:R-:W-:Y:S01]  /*1a8b0*/  FMUL R141, R2.reuse, R46 ;  /* 0x0000002e028d7220 */ /* 0x040fe20000400000 */
[C---:B------:R-:W-:Y:S01]  /*1a8c0*/  FMUL R45, R2.reuse, R177 ;  /* 0x000000b1022d7220 */ /* 0x040fe20000400000 */
[C---:B------:R-:W-:Y:S01]  /*1a8d0*/  FMUL R46, R2.reuse, R178 ;  /* 0x000000b2022e7220 */ /* 0x040fe20000400000 */
[C---:B------:R-:W-:Y:S01]  /*1a8e0*/  FMUL R30, R2.reuse, R110 ;  /* 0x0000006e021e7220 */ /* 0x040fe20000400000 */
[----:B------:R-:W-:Y:S01]  /*1a8f0*/  FMUL R32, R2, R111 ;  /* 0x0000006f02207220 */ /* 0x000fe20000400000 */
[----:B------:R-:W-:Y:S02]  /*1a900*/  IMAD.MOV.U32 R178, RZ, RZ, R109 ;  /* 0x000000ffffb27224 */ /* 0x000fe400078e006d */
[----:B------:R-:W-:Y:S02]  /*1a910*/  IMAD.MOV.U32 R177, RZ, RZ, R108 ;  /* 0x000000ffffb17224 */ /* 0x000fe400078e006c */
[----:B------:R-:W-:Y:S01]  /*1a920*/  @!P4 FMUL R65, R65, 16777216 ;  /* 0x4b8000004141c820 */ /* 0x000fe20000400000 */
[----:B------:R-:W-:Y:S01]  /*1a930*/  @!P4 FMUL R64, R64, 16777216 ;  /* 0x4b8000004040c820 */ /* 0x000fe20000400000 */
[----:B------:R-:W4:Y:S02]  /*1a940*/  LDS.128 R108, [R19] ;  /* 0x00000000136c7984 */ /* 0x000f240000000c00 */
[C---:B------:R-:W-:Y:S01]  /*1a950*/  FMUL R65, R2.reuse, R65 ;  /* 0x0000004102417220 */ /* 0x040fe20000400000 */
[----:B------:R-:W-:Y:S01]  /*1a960*/  FMUL R64, R2, R64 ;  /* 0x0000004002407220 */ /* 0x000fe20000400000 */
[----:B------:R-:W-:-:S02]  /*1a970*/  F2FP.F16.F32.PACK_AB R68, R202, R199 ;  /* 0x000000c7ca44723e */ /* 0x000fc400000000ff */
        /* <DEDUP_REMOVED lines=11> */
[----:B------:R-:W-:Y:S01]  /*1aa30*/  @!P4 FMUL R176, R176, 16777216 ;  /* 0x4b800000b0b0c820 */ /* 0x000fe20000400000 */
[C---:B------:R-:W-:Y:S01]  /*1aa40*/  FMUL R143, R2.reuse, R124 ;  /* 0x0000007c028f7220 */ /* 0x040fe20000400000 */
[----:B------:R-:W-:Y:S01]  /*1aa50*/  FMUL R124, R2, R157 ;  /* 0x0000009d027c7220 */ /* 0x000fe20000400000 */
[----:B------:R-:W-:-:S02]  /*1aa60*/  IMAD.MOV.U32 R157, RZ, RZ, R44 ;  /* 0x000000ffff9d7224 */ /* 0x000fc400078e002c */
[C---:B------:R-:W-:Y:S01]  /*1aa70*/  FMUL R149, R2.reuse, R31 ;  /* 0x0000001f02957220 */ /* 0x040fe20000400000 */
[C---:B------:R-:W-:Y:S01]  /*1aa80*/  FMUL R44, R2.reuse, R176 ;  /* 0x000000b0022c7220 */ /* 0x040fe20000400000 */
[C---:B------:R-:W-:Y:S01]  /*1aa90*/  FMUL R31, R2.reuse, R106 ;  /* 0x0000006a021f7220 */ /* 0x040fe20000400000 */
[----:B------:R-:W-:Y:S01]  /*1aaa0*/  FMUL R33, R2, R107 ;  /* 0x0000006b02217220 */ /* 0x000fe20000400000 */
[----:B------:R-:W-:Y:S01]  /*1aab0*/  IMAD.MOV.U32 R176, RZ, RZ, R105 ;  /* 0x000000ffffb07224 */ /* 0x000fe200078e0069 */
[----:B------:R-:W-:Y:S01]  /*1aac0*/  MOV R20, R104 ;  /* 0x0000006800147202 */ /* 0x000fe20000000f00 */
        /* <DEDUP_REMOVED lines=14> */
[----:B------:R-:W-:Y:S01]  /*1abb0*/  FMUL R48, R2, R180 ;  /* 0x000000b402307220 */ /* 0x000fe20000400000 */
[----:B------:R-:W-:Y:S01]  /*1abc0*/  @!P4 FMUL R97, R97, 16777216 ;  /* 0x4b8000006161c820 */ /* 0x000fe20000400000 */
[----:B------:R0:W-:Y:S01]  /*1abd0*/  STSM.16.M88.4 [R0], R64 ;  /* 0x0000004000007844 */ /* 0x0001e20000000200 */
        /* <DEDUP_REMOVED lines=11> */
[----:B------:R-:W-:-:S02]  /*1ac90*/  IMAD.MOV.U32 R180, RZ, RZ, R103 ;  /* 0x000000ffffb47224 */ /* 0x000fc400078e0067 */
[----:B------:R-:W-:Y:S01]  /*1aca0*/  @!P4 FMUL R185, R185, 16777216 ;  /* 0x4b800000b9b9c820 */ /* 0x000fe20000400000 */
[C---:B------:R-:W-:Y:S01]  /*1acb0*/  FMUL R101, R2.reuse, R101 ;  /* 0x0000006502657220 */ /* 0x040fe20000400000 */
[C---:B------:R-:W-:Y:S01]  /*1acc0*/  FMUL R100, R2.reuse, R100 ;  /* 0x0000006402647220 */ /* 0x040fe20000400000 */
[----:B------:R-:W-:Y:S02]  /*1acd0*/  IMAD.MOV.U32 R103, RZ, RZ, R170 ;  /* 0x000000ffff677224 */ /* 0x000fe400078e00aa */
[----:B------:R-:W-:Y:S01]  /*1ace0*/  IMAD.MOV.U32 R170, RZ, RZ, R163 ;  /* 0x000000ffffaa7224 */ /* 0x000fe200078e00a3 */
[----:B------:R-:W-:Y:S01]  /*1acf0*/  MOV R163, R52 ;  /* 0x0000003400a37202 */ /* 0x000fe20000000f00 */
        /* <DEDUP_REMOVED lines=14> */
[----:B------:R-:W-:Y:S01]  /*1ade0*/  IMAD.MOV.U32 R184, RZ, RZ, R103 ;  /* 0x000000ffffb87224 */ /* 0x000fe200078e0067 */
[----:B------:R-:W-:Y:S01]  /*1adf0*/  F2FP.F16.F32.PACK_AB R62, R62, R101 ;  /* 0x000000653e3e723e */ /* 0x000fe200000000ff */
[----:B------:R-:W-:Y:S01]  /*1ae00*/  IMAD.MOV.U32 R185, RZ, RZ, R102 ;  /* 0x000000ffffb97224 */ /* 0x000fe200078e0066 */
[----:B------:R-:W-:Y:S01]  /*1ae10*/  F2FP.F16.F32.PACK_AB R63, R63, R100 ;  /* 0x000000643f3f723e */ /* 0x000fe200000000ff */
[----:B------:R-:W-:Y:S01]  /*1ae20*/  BAR.SYNC.DEFER_BLOCKING 0x0 ;  /* 0x0000000000007b1d */ /* 0x000fe20000010000 */
[----:B------:R-:W-:-:S02]  /*1ae30*/  F2FP.F16.F32.PACK_AB R60, R210, R207 ;  /* 0x000000cfd23c723e */ /* 0x000fc400000000ff */
[----:B------:R-:W-:-:S03]  /*1ae40*/  F2FP.F16.F32.PACK_AB R61, R208, R204 ;  /* 0x000000ccd03d723e */ /* 0x000fc600000000ff */
[----:B------:R-:W4:Y:S02]  /*1ae50*/  LDS.128 R100, [R19] ;  /* 0x0000000013647984 */ /* 0x000f240000000c00 */
[----:B------:R-:W-:Y:S06]  /*1ae60*/  BAR.SYNC.DEFER_BLOCKING 0x0 ;  /* 0x0000000000007b1d */ /* 0x000fec0000010000 */
[----:B------:R1:W-:Y:S01]  /*1ae70*/  STSM.16.M88.4 [R0], R60 ;  /* 0x0000003c00007844 */ /* 0x0003e20000000200 */
[----:B--2---:R-:W-:Y:S02]  /*1ae80*/  F2FP.F16.F32.PACK_AB R58, R98, R99 ;  /* 0x00000063623a723e */ /* 0x004fe400000000ff */
[----:B------:R-:W-:Y:S01]  /*1ae90*/  F2FP.F16.F32.PACK_AB R59, R96, R97 ;  /* 0x00000061603b723e */ /* 0x000fe200000000ff */
[----:B------:R-:W-:Y:S01]  /*1aea0*/  BAR.SYNC.DEFER_BLOCKING 0x0 ;  /* 0x0000000000007b1d */ /* 0x000fe20000010000 */
[----:B------:R-:W-:-:S02]  /*1aeb0*/  F2FP.F16.F32.PACK_AB R56, R217, R213 ;  /* 0x000000d5d938723e */ /* 0x000fc400000000ff */
[----:B------:R-:W-:-:S03]  /*1aec0*/  F2FP.F16.F32.PACK_AB R57, R214, R211 ;  /* 0x000000d3d639723e */ /* 0x000fc600000000ff */
[----:B------:R-:W2:Y:S02]  /*1aed0*/  LDS.128 R96, [R19] ;  /* 0x0000000013607984 */ /* 0x000ea40000000c00 */
[----:B------:R-:W-:Y:S06]  /*1aee0*/  BAR.SYNC.DEFER_BLOCKING 0x0 ;  /* 0x0000000000007b1d */ /* 0x000fec0000010000 */
[----:B------:R3:W-:Y:S01]  /*1aef0*/  STSM.16.M88.4 [R0], R56 ;  /* 0x0000003800007844 */ /* 0x0007e20000000200 */
[----:B------:R-:W-:Y:S02]  /*1af00*/  F2FP.F16.F32.PACK_AB R10, R94, R95 ;  /* 0x0000005f5e0a723e */ /* 0x000fe400000000ff */
[----:B------:R-:W-:Y:S01]  /*1af10*/  F2FP.F16.F32.PACK_AB R11, R92, R93 ;  /* 0x0000005d5c0b723e */ /* 0x000fe200000000ff */
[----:B------:R-:W-:Y:S01]  /*1af20*/  BAR.SYNC.DEFER_BLOCKING 0x0 ;  /* 0x0000000000007b1d */ /* 0x000fe20000010000 */
[----:B------:R-:W-:-:S02]  /*1af30*/  F2FP.F16.F32.PACK_AB R8, R218, R215 ;  /* 0x000000d7da08723e */ /* 0x000fc400000000ff */
[----:B------:R-:W-:-:S03]  /*1af40*/  F2FP.F16.F32.PACK_AB R9, R216, R212 ;  /* 0x000000d4d809723e */ /* 0x000fc600000000ff */
[----:B------:R-:W2:Y:S02]  /*1af50*/  LDS.128 R92, [R19] ;  /* 0x00000000135c7984 */ /* 0x000ea40000000c00 */
[----:B------:R-:W-:Y:S06]  /*1af60*/  BAR.SYNC.DEFER_BLOCKING 0x0 ;  /* 0x0000000000007b1d */ /* 0x000fec0000010000 */
[----:B------:R4:W-:Y:S01]  /*1af70*/  STSM.16.M88.4 [R0], R8 ;  /* 0x0000000800007844 */ /* 0x0009e20000000200 */
[----:B0-----:R-:W-:Y:S02]  /*1af80*/  F2FP.F16.F32.PACK_AB R66, R90, R91 ;  /* 0x0000005b5a42723e */ /* 0x001fe400000000ff */
[----:B------:R-:W-:Y:S01]  /*1af90*/  F2FP.F16.F32.PACK_AB R67, R88, R89 ;  /* 0x000000595843723e */ /* 0x000fe200000000ff */
[----:B------:R-:W-:Y:S01]  /*1afa0*/  BAR.SYNC.DEFER_BLOCKING 0x0 ;  /* 0x0000000000007b1d */ /* 0x000fe20000010000 */
[----:B------:R-:W-:-:S02]  /*1afb0*/  F2FP.F16.F32.PACK_AB R64, R225, R221 ;  /* 0x000000dde140723e */ /* 0x000fc400000000ff */
[----:B------:R-:W-:-:S03]  /*1afc0*/  F2FP.F16.F32.PACK_AB R65, R222, R219 ;  /* 0x000000dbde41723e */ /* 0x000fc600000000ff */
[----:B------:R-:W0:Y:S02]  /*1afd0*/  LDS.128 R88, [R19] ;  /* 0x0000000013587984 */ /* 0x000e240000000c00 */
[----:B------:R-:W-:Y:S06]  /*1afe0*/  BAR.SYNC.DEFER_BLOCKING 0x0 ;  /* 0x0000000000007b1d */ /* 0x000fec0000010000 */
[----:B------:R-:W-:Y:S01]  /*1aff0*/  STSM.16.M88.4 [R0], R64 ;  /* 0x0000004000007844 */ /* 0x000fe20000000200 */
[----:B-1----:R-:W-:Y:S02]  /*1b000*/  F2FP.F16.F32.PACK_AB R62, R86, R87 ;  /* 0x00000057563e723e */ /* 0x002fe400000000ff */
[----:B------:R-:W-:Y:S01]  /*1b010*/  F2FP.F16.F32.PACK_AB R63, R84, R85 ;  /* 0x00000055543f723e */ /* 0x000fe200000000ff */
[----:B------:R-:W-:Y:S01]  /*1b020*/  BAR.SYNC.DEFER_BLOCKING 0x0 ;  /* 0x0000000000007b1d */ /* 0x000fe20000010000 */
[----:B------:R-:W-:-:S02]  /*1b030*/  F2FP.F16.F32.PACK_AB R60, R226, R223 ;  /* 0x000000dfe23c723e */ /* 0x000fc400000000ff */
[----:B------:R-:W-:-:S03]  /*1b040*/  F2FP.F16.F32.PACK_AB R61, R224, R220 ;  /* 0x000000dce03d723e */ /* 0x000fc600000000ff */
[----:B------:R-:W1:Y:S02]  /*1b050*/  LDS.128 R84, [R19] ;  /* 0x0000000013547984 */ /* 0x000e640000000c00 */
[----:B------:R-:W-:Y:S06]  /*1b060*/  BAR.SYNC.DEFER_BLOCKING 0x0 ;  /* 0x0000000000007b1d */ /* 0x000fec0000010000 */
[----:B------:R-:W-:Y:S01]  /*1b070*/  STSM.16.M88.4 [R0], R60 ;  /* 0x0000003c00007844 */ /* 0x000fe20000000200 */
[----:B---3--:R-:W-:Y:S02]  /*1b080*/  F2FP.F16.F32.PACK_AB R58, R82, R83 ;  /* 0x00000053523a723e */ /* 0x008fe400000000ff */
[----:B------:R-:W-:Y:S01]  /*1b090*/  F2FP.F16.F32.PACK_AB R59, R80, R81 ;  /* 0x00000051503b723e */ /* 0x000fe200000000ff */
[----:B------:R-:W-:Y:S01]  /*1b0a0*/  BAR.SYNC.DEFER_BLOCKING 0x0 ;  /* 0x0000000000007b1d */ /* 0x000fe20000010000 */
[----:B------:R-:W-:-:S02]  /*1b0b0*/  F2FP.F16.F32.PACK_AB R56, R230, R228 ;  /* 0x000000e4e638723e */ /* 0x000fc400000000ff */
[----:B------:R-:W-:-:S03]  /*1b0c0*/  F2FP.F16.F32.PACK_AB R57, R229, R227 ;  /* 0x000000e3e539723e */ /* 0x000fc600000000ff */
[----:B------:R-:W3:Y:S02]  /*1b0d0*/  LDS.128 R80, [R19] ;  /* 0x0000000013507984 */ /* 0x000ee40000000c00 */
[----:B------:R-:W-:Y:S06]  /*1b0e0*/  BAR.SYNC.DEFER_BLOCKING 0x0 ;  /* 0x0000000000007b1d */ /* 0x000fec0000010000 */
[----:B------:R-:W-:Y:S01]  /*1b0f0*/  STSM.16.M88.4 [R0], R56 ;  /* 0x0000003800007844 */ /* 0x000fe20000000200 */
[----:B----4-:R-:W-:Y:S02]  /*1b100*/  F2FP.F16.F32.PACK_AB R10, R78, R79 ;  /* 0x0000004f4e0a723e */ /* 0x010fe400000000ff */
[----:B------:R-:W-:Y:S01]  /*1b110*/  F2FP.F16.F32.PACK_AB R11, R76, R77 ;  /* 0x0000004d4c0b723e */ /* 0x000fe200000000ff */
[----:B------:R-:W-:Y:S01]  /*1b120*/  BAR.SYNC.DEFER_BLOCKING 0x0 ;  /* 0x0000000000007b1d */ /* 0x000fe20000010000 */
[----:B------:R-:W-:-:S02]  /*1b130*/  F2FP.F16.F32.PACK_AB R8, R231, R188 ;  /* 0x000000bce708723e */ /* 0x000fc400000000ff */
[----:B------:R-:W-:-:S03]  /*1b140*/  F2FP.F16.F32.PACK_AB R9, R189, R190 ;  /* 0x000000bebd09723e */ /* 0x000fc600000000ff */
[----:B------:R-:W4:Y:S02]  /*1b150*/  LDS.128 R76, [R19] ;  /* 0x00000000134c7984 */ /* 0x000f240000000c00 */
[----:B------:R-:W-:Y:S01]  /*1b160*/  BAR.SYNC.DEFER_BLOCKING 0x0 ;  /* 0x0000000000007b1d */ /* 0x000fe20000010000 */
[----:B------:R-:W-:Y:S01]  /*1b170*/  IMAD.MOV.U32 R21, RZ, RZ, R186 ;  /* 0x000000ffff157224 */ /* 0x000fe200078e00ba */
[----:B------:R-:W-:Y:S01]  /*1b180*/  MOV R186, R184 ;  /* 0x000000b800ba7202 */ /* 0x000fe20000000f00 */
[----:B------:R-:W-:Y:S01]  /*1b190*/  IMAD.MOV.U32 R184, RZ, RZ, R182 ;  /* 0x000000ffffb87224 */ /* 0x000fe200078e00b6 */
[----:B------:R-:W-:Y:S01]  /*1b1a0*/  MOV R182, R179 ;  /* 0x000000b300b67202 */ /* 0x000fe20000000f00 */
[----:B------:R-:W-:Y:S01]  /*1b1b0*/  IMAD.MOV.U32 R179, RZ, RZ, R12 ;  /* 0x000000ffffb37224 */ /* 0x000fe200078e000c */
[----:B------:R2:W-:Y:S02]  /*1b1c0*/  STSM.16.M88.4 [R0], R8 ;  /* 0x0000000800007844 */ /* 0x0005e40000000200 */
[----:B------:R-:W-:Y:S01]  /*1b1d0*/  BAR.SYNC.DEFER_BLOCKING 0x0 ;  /* 0x0000000000007b1d */ /* 0x000fe20000010000 */
[----:B--2---:R-:W-:-:S02]  /*1b1e0*/  F2FP.F16.F32.PACK_AB R11, R128, R129 ;  /* 0x00000081800b723e */ /* 0x004fc400000000ff */
[----:B------:R-:W-:Y:S01]  /*1b1f0*/  F2FP.F16.F32.PACK_AB R128, R20, R251 ;  /* 0x000000fb1480723e */ /* 0x000fe200000000ff */
[----:B------:R-:W-:Y:S02]  /*1b200*/  IMAD.MOV.U32 R20, RZ, RZ, R18 ;  /* 0x000000ffff147224 */ /* 0x000fe400078e0012 */
[----:B------:R-:W-:Y:S02]  /*1b210*/  IMAD.MOV.U32 R18, RZ, RZ, R185 ;  /* 0x000000ffff127224 */ /* 0x000fe400078e00b9 */
[----:B------:R-:W-:Y:S02]  /*1b220*/  IMAD.MOV.U32 R185, RZ, RZ, R183 ;  /* 0x000000ffffb97224 */ /* 0x000fe400078e00b7 */
[----:B------:R-:W-:Y:S02]  /*1b230*/  IMAD.MOV.U32 R183, RZ, RZ, R181 ;  /* 0x000000ffffb77224 */ /* 0x000fe400078e00b5 */
[----:B------:R-:W-:Y:S01]  /*1b240*/  IMAD.MOV.U32 R181, RZ, RZ, R250 ;  /* 0x000000ffffb57224 */ /* 0x000fe200078e00fa */
[----:B------:R-:W2:Y:S04]  /*1b250*/  LDS.128 R72, [R19] ;  /* 0x0000000013487984 */ /* 0x000ea80000000c00 */
[----:B------:R-:W3:Y:S04]  /*1b260*/  LDL.LU R250, [R1+0xb84] ;  /* 0x000b840001fa7983 */ /* 0x000ee80000300800 */
[----:B------:R-:W3:Y:S01]  /*1b270*/  LDL.LU R12, [R1+0xb80] ;  /* 0x000b8000010c7983 */ /* 0x000ee20000300800 */
[----:B------:R-:W-:-:S02]  /*1b280*/  F2FP.F16.F32.PACK_AB R64, R234, R192 ;  /* 0x000000c0ea40723e */ /* 0x000fc400000000ff */
[----:B------:R-:W-:Y:S02]  /*1b290*/  F2FP.F16.F32.PACK_AB R65, R193, R194 ;  /* 0x000000c2c141723e */ /* 0x000fe400000000ff */
[----:B------:R-:W-:Y:S02]  /*1b2a0*/  F2FP.F16.F32.PACK_AB R66, R155, R156 ;  /* 0x0000009c9b42723e */ /* 0x000fe400000000ff */
[----:B------:R-:W-:Y:S01]  /*1b2b0*/  F2FP.F16.F32.PACK_AB R67, R153, R154 ;  /* 0x0000009a9943723e */ /* 0x000fe200000000ff */
[----:B------:R-:W-:Y:S06]  /*1b2c0*/  BAR.SYNC.DEFER_BLOCKING 0x0 ;  /* 0x0000000000007b1d */ /* 0x000fec0000010000 */
[----:B------:R-:W-:Y:S02]  /*1b2d0*/  STSM.16.M88.4 [R0], R64 ;  /* 0x0000004000007844 */ /* 0x000fe40000000200 */
[----:B------:R-:W-:Y:S01]  /*1b2e0*/  BAR.SYNC.DEFER_BLOCKING 0x0 ;  /* 0x0000000000007b1d */ /* 0x000fe20000010000 */
[----:B------:R-:W-:-:S02]  /*1b2f0*/  F2FP.F16.F32.PACK_AB R60, R235, R232 ;  /* 0x000000e8eb3c723e */ /* 0x000fc400000000ff */
[----:B------:R-:W-:-:S03]  /*1b300*/  F2FP.F16.F32.PACK_AB R61, R233, R191 ;  /* 0x000000bfe93d723e */ /* 0x000fc600000000ff */
[----:B------:R-:W2:Y:S01]  /*1b310*/  LDS.128 R68, [R19] ;  /* 0x0000000013447984 */ /* 0x000ea20000000c00 */
        /* <DEDUP_REMOVED lines=31> */
[----:B---3--:R-:W-:Y:S01]  /*1b510*/  F2FP.F16.F32.PACK_AB R141, R12, R250 ;  /* 0x000000fa0c8d723e */ /* 0x008fe200000000ff */
[----:B------:R-:W-:Y:S01]  /*1b520*/  BAR.SYNC.DEFER_BLOCKING 0x0 ;  /* 0x0000000000007b1d */ /* 0x000fe20000010000 */
[----:B------:R-:W-:Y:S01]  /*1b530*/  IMAD.MOV.U32 R20, RZ, RZ, R18 ;  /* 0x000000ffff147224 */ /* 0x000fe200078e0012 */
[----:B------:R-:W-:Y:S02]  /*1b540*/  MOV R21, R186 ;  /* 0x000000ba00157202 */ /* 0x000fe40000000f00 */
[----:B------:R-:W-:Y:S02]  /*1b550*/  F2FP.F16.F32.PACK_AB R133, R15, R4 ;  /* 0x000000040f85723e */ /* 0x000fe400000000ff */
[----:B------:R-:W-:-:S02]  /*1b560*/  F2FP.F16.F32.PACK_AB R134, R134, R125 ;  /* 0x0000007d8686723e */ /* 0x000fc400000000ff */
[----:B------:R-:W-:Y:S01]  /*1b570*/  F2FP.F16.F32.PACK_AB R135, R135, R124 ;  /* 0x0000007c8787723e */ /* 0x000fe200000000ff */
[----:B------:R-:W3:Y:S04]  /*1b580*/  LDL.LU R12, [R1+0xb7c] ;  /* 0x000b7c00010c7983 */ /* 0x000ee80000300800 */
[----:B------:R0:W-:Y:S01]  /*1b590*/  STSM.16.M88.4 [R0], R140 ;  /* 0x0000008c00007844 */ /* 0x0001e20000000200 */
[----:B------:R-:W-:Y:S01]  /*1b5a0*/  BAR.SYNC.DEFER_BLOCKING 0x0 ;  /* 0x0000000000007b1d */ /* 0x000fe20000010000 */
[----:B------:R-:W-:Y:S01]  /*1b5b0*/  F2FP.F16.F32.PACK_AB R132, R21, R20 ;  /* 0x000000141584723e */ /* 0x000fe200000000ff */
[----:B------:R-:W-:Y:S02]  /*1b5c0*/  IMAD.MOV.U32 R18, RZ, RZ, R185 ;  /* 0x000000ffff127224 */ /* 0x000fe400078e00b9 */
[----:B------:R-:W-:Y:S01]  /*1b5d0*/  IMAD.MOV.U32 R186, RZ, RZ, R184 ;  /* 0x000000ffffba7224 */ /* 0x000fe200078e00b8 */
[----:B------:R-:W-:-:S02]  /*1b5e0*/  F2FP.F16.F32.PACK_AB R125, R7, R16 ;  /* 0x00000010077d723e */ /* 0x000fc400000000ff */
[----:B------:R-:W-:Y:S02]  /*1b5f0*/  F2FP.F16.F32.PACK_AB R126, R126, R137 ;  /* 0x000000897e7e723e */ /* 0x000fe400000000ff */
[----:B------:R-:W-:Y:S02]  /*1b600*/  F2FP.F16.F32.PACK_AB R127, R127, R136 ;  /* 0x000000887f7f723e */ /* 0x000fe400000000ff */
[----:B------:R-:W-:Y:S02]  /*1b610*/  F2FP.F16.F32.PACK_AB R138, R55, R138 ;  /* 0x0000008a378a723e */ /* 0x000fe400000000ff */
[----:B------:R-:W-:Y:S02]  /*1b620*/  F2FP.F16.F32.PACK_AB R22, R3, R23 ;  /* 0x000000170316723e */ /* 0x000fe400000000ff */
[----:B------:R-:W-:Y:S02]  /*1b630*/  F2FP.F16.F32.PACK_AB R26, R26, R27 ;  /* 0x0000001b1a1a723e */ /* 0x000fe400000000ff */
[----:B------:R-:W-:-:S02]  /*1b640*/  F2FP.F16.F32.PACK_AB R30, R30, R31 ;  /* 0x0000001f1e1e723e */ /* 0x000fc400000000ff */
[----:B------:R-:W-:Y:S02]  /*1b650*/  F2FP.F16.F32.PACK_AB R34, R34, R35 ;  /* 0x000000232222723e */ /* 0x000fe400000000ff */
[----:B------:R-:W-:Y:S02]  /*1b660*/  F2FP.F16.F32.PACK_AB R38, R38, R39 ;  /* 0x000000272626723e */ /* 0x000fe400000000ff */
[----:B------:R-:W-:Y:S01]  /*1b670*/  F2FP.F16.F32.PACK_AB R42, R42, R43 ;  /* 0x0000002b2a2a723e */ /* 0x000fe200000000ff */
[----:B------:R-:W2:Y:S01]  /*1b680*/  LDS.128 R128, [R19] ;  /* 0x0000000013807984 */ /* 0x000ea20000000c00 */
[----:B------:R-:W-:Y:S01]  /*1b690*/  F2FP.F16.F32.PACK_AB R139, R53, R54 ;  /* 0x00000036358b723e */ /* 0x000fe200000000ff */
[----:B------:R-:W-:Y:S01]  /*1b6a0*/  IMAD.MOV.U32 R21, RZ, RZ, R186 ;  /* 0x000000ffff157224 */ /* 0x000fe200078e00ba */
[----:B------:R-:W-:Y:S01]  /*1b6b0*/  MOV R20, R18 ;  /* 0x0000001200147202 */ /* 0x000fe20000000f00 */
[----:B------:R-:W-:Y:S01]  /*1b6c0*/  BAR.SYNC.DEFER_BLOCKING 0x0 ;  /* 0x0000000000007b1d */ /* 0x000fe20000010000 */
[----:B------:R-:W-:Y:S01]  /*1b6d0*/  IMAD.MOV.U32 R184, RZ, RZ, R183 ;  /* 0x000000ffffb87224 */ /* 0x000fe200078e00b7 */
[----:B------:R-:W-:-:S02]  /*1b6e0*/  MOV R185, R182 ;  /* 0x000000b600b97202 */ /* 0x000fc40000000f00 */
[----:B------:R-:W-:Y:S02]  /*1b6f0*/  F2FP.F16.F32.PACK_AB R23, R24, R25 ;  /* 0x000000191817723e */ /* 0x000fe400000000ff */
[----:B------:R-:W-:Y:S02]  /*1b700*/  F2FP.F16.F32.PACK_AB R27, R28, R29 ;  /* 0x0000001d1c1b723e */ /* 0x000fe400000000ff */
[----:B------:R-:W1:Y:S01]  /*1b710*/  LDC.64 R54, c[0x0][0x270] ;  /* 0x00009c00ff367b82 */ /* 0x000e620000000a00 */
[----:B------:R-:W4:Y:S01]  /*1b720*/  S2R R146, SR_CTAID.X ;  /* 0x0000000000927919 */ /* 0x000f220000002500 */
[----:B------:R-:W1:Y:S06]  /*1b730*/  S2R R147, SR_CTAID.Y ;  /* 0x0000000000937919 */ /* 0x000e6c0000002600 */
[----:B0-----:R-:W0:Y:S01]  /*1b740*/  LDC.64 R140, c[0x0][0x228] ;  /* 0x00008a00ff8c7b82 */ /* 0x001e220000000a00 */
[----:B------:R-:W-:-:S07]  /*1b750*/  F2FP.F16.F32.PACK_AB R46, R46, R47 ;  /* 0x0000002f2e2e723e */ /* 0x000fce00000000ff */
[----:B------:R-:W2:Y:S01]  /*1b760*/  LDC R143, c[0x0][0x278] ;  /* 0x00009e00ff8f7b82 */ /* 0x000ea20000000800 */
[----:B------:R-:W-:Y:S07]  /*1b770*/  STSM.16.M88.4 [R0], R132 ;  /* 0x0000008400007844 */ /* 0x000fee0000000200 */
[----:B------:R-:W-:Y:S01]  /*1b780*/  BAR.SYNC.DEFER_BLOCKING 0x0 ;  /* 0x0000000000007b1d */ /* 0x000fe20000010000 */
[----:B------:R-:W-:-:S05]  /*1b790*/  F2FP.F16.F32.PACK_AB R124, R21, R20 ;  /* 0x00000014157c723e */ /* 0x000fca00000000ff */
[----:B------:R-:W3:Y:S02]  /*1b7a0*/  LDS.128 R132, [R19] ;  /* 0x0000000013847984 */ /* 0x000ee40000000c00 */
[----:B------:R-:W-:Y:S06]  /*1b7b0*/  BAR.SYNC.DEFER_BLOCKING 0x0 ;  /* 0x0000000000007b1d */ /* 0x000fec0000010000 */
[----:B------:R-:W-:Y:S02]  /*1b7c0*/  STSM.16.M88.4 [R0], R124 ;  /* 0x0000007c00007844 */ /* 0x000fe40000000200 */
[----:B------:R-:W-:Y:S01]  /*1b7d0*/  BAR.SYNC.DEFER_BLOCKING 0x0 ;  /* 0x0000000000007b1d */ /* 0x000fe20000010000 */
[----:B------:R-:W-:-:S02]  /*1b7e0*/  IMAD.MOV.U32 R183, RZ, RZ, R181 ;  /* 0x000000ffffb77224 */ /* 0x000fc400078e00b5 */
[----:B------:R-:W-:Y:S02]  /*1b7f0*/  IMAD.MOV.U32 R182, RZ, RZ, R179 ;  /* 0x000000ffffb67224 */ /* 0x000fe400078e00b3 */
[----:B------:R-:W-:Y:S02]  /*1b800*/  IMAD.MOV.U32 R186, RZ, RZ, R185 ;  /* 0x000000ffffba7224 */ /* 0x000fe400078e00b9 */
[----:B------:R-:W-:Y:S01]  /*1b810*/  IMAD.MOV.U32 R18, RZ, RZ, R183 ;  /* 0x000000ffff127224 */ /* 0x000fe200078e00b7 */
[----:B------:R-:W-:Y:S01]  /*1b820*/  MOV R185, R182 ;  /* 0x000000b600b97202 */ /* 0x000fe20000000f00 */
[----:B------:R-:W3:Y:S03]  /*1b830*/  LDS.128 R124, [R19] ;  /* 0x00000000137c7984 */ /* 0x000ee60000000c00 */
[----:B------:R-:W-:Y:S02]  /*1b840*/  F2FP.F16.F32.PACK_AB R136, R18, R186 ;  /* 0x000000ba1288723e */ /* 0x000fe400000000ff */
[----:B------:R-:W-:Y:S01]  /*1b850*/  F2FP.F16.F32.PACK_AB R137, R185, R184 ;  /* 0x000000b8b989723e */ /* 0x000fe200000000ff */
[----:B------:R-:W-:Y:S06]  /*1b860*/  BAR.SYNC.DEFER_BLOCKING 0x0 ;  /* 0x0000000000007b1d */ /* 0x000fec0000010000 */
[----:B------:R-:W-:Y:S02]  /*1b870*/  STSM.16.M88.4 [R0], R136 ;  /* 0x0000008800007844 */ /* 0x000fe40000000200 */
[----:B------:R-:W-:Y:S01]  /*1b880*/  BAR.SYNC.DEFER_BLOCKING 0x0 ;  /* 0x0000000000007b1d */ /* 0x000fe20000010000 */
[----:B------:R-:W-:Y:S01]  /*1b890*/  IMAD.MOV.U32 R181, RZ, RZ, R178 ;  /* 0x000000ffffb57224 */ /* 0x000fe200078e00b2 */
[----:B------:R-:W-:Y:S01]  /*1b8a0*/  MOV R179, R177 ;  /* 0x000000b100b37202 */ /* 0x000fe20000000f00 */
[----:B------:R-:W-:-:S04]  /*1b8b0*/  IMAD.MOV.U32 R178, RZ, RZ, R176 ;  /* 0x000000ffffb27224 */ /* 0x000fc800078e00b0 */
[----:B------:R-:W-:Y:S02]  /*1b8c0*/  IMAD.MOV.U32 R182, RZ, RZ, R179 ;  /* 0x000000ffffb67224 */ /* 0x000fe400078e00b3 */
[----:B------:R-:W-:Y:S01]  /*1b8d0*/  IMAD.MOV.U32 R183, RZ, RZ, R178 ;  /* 0x000000ffffb77224 */ /* 0x000fe200078e00b2 */
[----:B------:R-:W3:Y:S04]  /*1b8e0*/  LDS.128 R136, [R19] ;  /* 0x0000000013887984 */ /* 0x000ee80000000c00 */
[----:B------:R-:W-:Y:S02]  /*1b8f0*/  F2FP.F16.F32.PACK_AB R20, R183, R182 ;  /* 0x000000b6b714723e */ /* 0x000fe400000000ff */
[----:B------:R-:W-:Y:S01]  /*1b900*/  F2FP.F16.F32.PACK_AB R21, R181, R180 ;  /* 0x000000b4b515723e */ /* 0x000fe200000000ff */
[----:B------:R-:W-:Y:S06]  /*1b910*/  BAR.SYNC.DEFER_BLOCKING 0x0 ;  /* 0x0000000000007b1d */ /* 0x000fec0000010000 */
[----:B------:R-:W-:Y:S02]  /*1b920*/  STSM.16.M88.4 [R0], R20 ;  /* 0x0000001400007844 */ /* 0x000fe40000000200 */
[----:B------:R-:W-:Y:S01]  /*1b930*/  BAR.SYNC.DEFER_BLOCKING 0x0 ;  /* 0x0000000000007b1d */ /* 0x000fe20000010000 */
[----:B------:R-:W-:Y:S01]  /*1b940*/  IMAD.MOV.U32 R177, RZ, RZ, R14 ;  /* 0x000000ffffb17224 */ /* 0x000fe200078e000e */
[----:B------:R-:W-:Y:S01]  /*1b950*/  MOV R179, R175 ;  /* 0x000000af00b37202 */ /* 0x000fe20000000f00 */
[----:B------:R-:W-:-:S02]  /*1b960*/  IMAD.MOV.U32 R176, RZ, RZ, R13 ;  /* 0x000000ffffb07224 */ /* 0x000fc400078e000d */
[----:B------:R-:W-:Y:S02]  /*1b970*/  IMAD.MOV.U32 R178, RZ, RZ, R177 ;  /* 0x000000ffffb27224 */ /* 0x000fe400078e00b1 */
[----:B------:R-:W-:Y:S01]  /*1b980*/  IMAD.MOV.U32 R177, RZ, RZ, R174 ;  /* 0x000000ffffb17224 */ /* 0x000fe200078e00ae */
[----:B------:R-:W3:Y:S04]  /*1b990*/  LDL.LU R13, [R1+0xb78] ;  /* 0x000b7800010d7983 */ /* 0x000ee80000300800 */
[----:B------:R-:W3:Y:S01]  /*1b9a0*/  LDS.128 R20, [R19] ;  /* 0x0000000013147984 */ /* 0x000ee20000000c00 */
[----:B------:R-:W-:Y:S02]  /*1b9b0*/  F2FP.F16.F32.PACK_AB R24, R179, R178 ;  /* 0x000000b2b318723e */ /* 0x000fe400000000ff */
[----:B------:R-:W-:Y:S01]  /*1b9c0*/  F2FP.F16.F32.PACK_AB R25, R177, R176 ;  /* 0x000000b0b119723e */ /* 0x000fe200000000ff */
[----:B------:R-:W-:Y:S01]  /*1b9d0*/  BAR.SYNC.DEFER_BLOCKING 0x0 ;  /* 0x0000000000007b1d */ /* 0x000fe20000010000 */
[----:B------:R-:W-:-:S05]  /*1b9e0*/  IMAD.MOV.U32 R174, RZ, RZ, R173 ;  /* 0x000000ffffae7224 */ /* 0x000fca00078e00ad */
[----:B------:R-:W2:Y:S04]  /*1b9f0*/  LDL.LU R14, [R1+0xb74] ;  /* 0x000b7400010e7983 */ /* 0x000ea80000300800 */
[----:B------:R-:W-:Y:S01]  /*1ba00*/  STSM.16.M88.4 [R0], R24 ;  /* 0x0000001800007844 */ /* 0x000fe20000000200 */
[----:B------:R-:W-:Y:S01]  /*1ba10*/  BAR.SYNC.DEFER_BLOCKING 0x0 ;  /* 0x0000000000007b1d */ /* 0x000fe20000010000 */
[----:B------:R-:W-:Y:S01]  /*1ba20*/  MOV R173, R160 ;  /* 0x000000a000ad7202 */ /* 0x000fe20000000f00 */
[----:B------:R-:W-:-:S04]  /*1ba30*/  IMAD.MOV.U32 R160, RZ, RZ, R5 ;  /* 0x000000ffffa07224 */ /* 0x000fc800078e0005 */
[----:B------:R-:W3:Y:S04]  /*1ba40*/  LDL.LU R15, [R1+0xb70] ;  /* 0x000b7000010f7983 */ /* 0x000ee80000300800 */
[----:B------:R-:W3:Y:S01]  /*1ba50*/  LDL.LU R4, [R1+0xb6c] ;  /* 0x000b6c0001047983 */ /* 0x000ee20000300800 */
[----:B------:R-:W-:-:S03]  /*1ba60*/  IMAD.MOV.U32 R175, RZ, RZ, R161 ;  /* 0x000000ffffaf7224 */ /* 0x000fc600078e00a1 */
[----:B------:R-:W3:Y:S01]  /*1ba70*/  LDL.LU R5, [R1+0xb68] ;  /* 0x000b680001057983 */ /* 0x000ee20000300800 */
[----:B------:R-:W-:-:S03]  /*1ba80*/  IMAD.MOV.U32 R161, RZ, RZ, R6 ;  /* 0x000000ffffa17224 */ /* 0x000fc600078e0006 */
[----:B------:R-:W3:Y:S04]  /*1ba90*/  LDL.LU R6, [R1+0xb64] ;  /* 0x000b640001067983 */ /* 0x000ee80000300800 */
[----:B------:R-:W3:Y:S04]  /*1baa0*/  LDS.128 R24, [R19] ;  /* 0x0000000013187984 */ /* 0x000ee80000000c00 */
[----:B------:R-:W3:Y:S01]  /*1bab0*/  LDL.LU R7, [R1+0xb60] ;  /* 0x000b600001077983 */ /* 0x000ee20000300800 */
[----:B------:R-:W-:Y:S02]  /*1bac0*/  F2FP.F16.F32.PACK_AB R28, R175, R174 ;  /* 0x000000aeaf1c723e */ /* 0x000fe400000000ff */
[----:B------:R-:W-:-:S02]  /*1bad0*/  F2FP.F16.F32.PACK_AB R29, R173, R172 ;  /* 0x000000acad1d723e */ /* 0x000fc400000000ff */
[----:B------:R-:W-:Y:S01]  /*1bae0*/  F2FP.F16.F32.PACK_AB R31, R32, R33 ;  /* 0x00000021201f723e */ /* 0x000fe200000000ff */
[----:B------:R-:W-:Y:S01]  /*1baf0*/  BAR.SYNC.DEFER_BLOCKING 0x0 ;  /* 0x0000000000007b1d */ /* 0x000fe20000010000 */
[----:B------:R-:W-:Y:S02]  /*1bb00*/  F2FP.F16.F32.PACK_AB R35, R36, R37 ;  /* 0x000000252423723e */ /* 0x000fe400000000ff */
[----:B------:R-:W-:Y:S02]  /*1bb10*/  F2FP.F16.F32.PACK_AB R39, R40, R41 ;  /* 0x000000292827723e */ /* 0x000fe400000000ff */
[----:B------:R-:W-:Y:S01]  /*1bb20*/  F2FP.F16.F32.PACK_AB R43, R44, R45 ;  /* 0x0000002d2c2b723e */ /* 0x000fe200000000ff */
[----:B-1----:R-:W-:Y:S01]  /*1bb30*/  IMAD R18, R147, R54, RZ ;  /* 0x0000003693127224 */ /* 0x002fe200078e02ff */
[----:B------:R-:W-:Y:S01]  /*1bb40*/  F2FP.F16.F32.PACK_AB R47, R48, R49 ;  /* 0x00000031302f723e */ /* 0x000fe200000000ff */
[----:B------:R-:W3:Y:S04]  /*1bb50*/  LDL.LU R16, [R1+0xb5c] ;  /* 0x000b5c0001107983 */ /* 0x000ee80000300800 */
[----:B------:R-:W-:Y:S01]  /*1bb60*/  STSM.16.M88.4 [R0], R28 ;  /* 0x0000001c00007844 */ /* 0x000fe20000000200 */
[----:B------:R-:W-:Y:S01]  /*1bb70*/  BAR.SYNC.DEFER_BLOCKING 0x0 ;  /* 0x0000000000007b1d */ /* 0x000fe20000010000 */
[----:B------:R-:W-:-:S02]  /*1bb80*/  F2FP.F16.F32.PACK_AB R32, R171, R170 ;  /* 0x000000aaab20723e */ /* 0x000fc400000000ff */
[----:B------:R-:W-:-:S03]  /*1bb90*/  F2FP.F16.F32.PACK_AB R33, R169, R168 ;  /* 0x000000a8a921723e */ /* 0x000fc600000000ff */
[----:B------:R-:W1:Y:S02]  /*1bba0*/  LDS.128 R28, [R19] ;  /* 0x00000000131c7984 */ /* 0x000e640000000c00 */
[----:B------:R-:W-:Y:S06]  /*1bbb0*/  BAR.SYNC.DEFER_BLOCKING 0x0 ;  /* 0x0000000000007b1d */ /* 0x000fec0000010000 */
[----:B------:R-:W-:Y:S02]  /*1bbc0*/  STSM.16.M88.4 [R0], R32 ;  /* 0x0000002000007844 */ /* 0x000fe40000000200 */
        /* <DEDUP_REMOVED lines=11> */
[----:B------:R-:W4:Y:S01]  /*1bc80*/  S2R R164, SR_TID.X ;  /* 0x0000000000a47919 */ /* 0x000f220000002100 */
[----:B------:R-:W-:Y:S01]  /*1bc90*/  STSM.16.M88.4 [R0], R40 ;  /* 0x0000002800007844 */ /* 0x000fe20000000200 */
[----:B------:R-:W-:Y:S01]  /*1bca0*/  BAR.SYNC.DEFER_BLOCKING 0x0 ;  /* 0x0000000000007b1d */ /* 0x000fe20000010000 */
[----:B----4-:R-:W-:-:S05]  /*1bcb0*/  LOP3.LUT R164, R164, 0x3f, RZ, 0xc0, !PT ;  /* 0x0000003fa4a47812 */ /* 0x010fca00078ec0ff */
[----:B------:R-:W-:Y:S01]  /*1bcc0*/  IMAD R146, R146, 0x40, R164 ;  /* 0x0000004092927824 */ /* 0x000fe200078e02a4 */
[----:B------:R-:W4:Y:S03]  /*1bcd0*/  LDS.128 R40, [R19] ;  /* 0x0000000013287984 */ /* 0x000f260000000c00 */
[----:B------:R-:W-:Y:S01]  /*1bce0*/  IMAD R53, R146, R55, RZ ;  /* 0x0000003792357224 */ /* 0x000fe200078e02ff */
[----:B------:R-:W-:-:S03]  /*1bcf0*/  SHF.L.U32 R3, R18, 0x1, RZ ;  /* 0x0000000112037819 */ /* 0x000fc600000006ff */
[----:B------:R-:W-:Y:S01]  /*1bd00*/  IMAD.SHL.U32 R44, R53, 0x2, RZ ;  /* 0x00000002352c7824 */ /* 0x000fe200078e00ff */
[----:B------:R-:W-:Y:S02]  /*1bd10*/  F2FP.F16.F32.PACK_AB R45, R17, R248 ;  /* 0x000000f8112d723e */ /* 0x000fe400000000ff */
[----:B------:R-:W-:Y:S02]  /*1bd20*/  SHF.R.U32.HI R54, RZ, 0x6, R159 ;  /* 0x00000006ff367819 */ /* 0x000fe4000001169f */
[----:B------:R-:W-:Y:S02]  /*1bd30*/  F2FP.F16.F32.PACK_AB R244, R247, R244 ;  /* 0x000000f4f7f4723e */ /* 0x000fe400000000ff */
[----:B------:R-:W-:Y:S02]  /*1bd40*/  F2FP.F16.F32.PACK_AB R245, R237, R236 ;  /* 0x000000ecedf5723e */ /* 0x000fe400000000ff */
[----:B------:R-:W-:Y:S01]  /*1bd50*/  F2FP.F16.F32.PACK_AB R246, R50, R51 ;  /* 0x0000003332f6723e */ /* 0x000fe200000000ff */
[----:B------:R-:W-:Y:S01]  /*1bd60*/  IMAD.HI R18, R18, 0x2, RZ ;  /* 0x0000000212127827 */ /* 0x000fe200078e02ff */
[----:B------:R-:W-:Y:S01]  /*1bd70*/  BAR.SYNC.DEFER_BLOCKING 0x0 ;  /* 0x0000000000007b1d */ /* 0x000fe20000010000 */
[----:B0-----:R-:W-:-:S02]  /*1bd80*/  IADD3 R3, P3, P4, R44, R140, R3 ;  /* 0x0000008c2c037210 */ /* 0x001fc40007c7e003 */
[----:B------:R-:W-:Y:S01]  /*1bd90*/  F2FP.F16.F32.PACK_AB R44, R158, R157 ;  /* 0x0000009d9e2c723e */ /* 0x000fe200000000ff */
[----:B------:R-:W-:Y:S02]  /*1bda0*/  IMAD.HI R53, R53, 0x2, RZ ;  /* 0x0000000235357827 */ /* 0x000fe400078e02ff */
[----:B------:R-:W4:Y:S04]  /*1bdb0*/  LDL.LU R17, [R1+0xb58] ;  /* 0x000b580001117983 */ /* 0x000f280000300800 */
[----:B------:R-:W-:Y:S01]  /*1bdc0*/  STSM.16.M88.4 [R0], R44 ;  /* 0x0000002c00007844 */ /* 0x000fe20000000200 */
[----:B------:R-:W-:Y:S01]  /*1bdd0*/  BAR.SYNC.DEFER_BLOCKING 0x0 ;  /* 0x0000000000007b1d */ /* 0x000fe20000010000 */
[----:B------:R-:W-:Y:S02]  /*1bde0*/  SGXT.U32 R54, R54, 0x1 ;  /* 0x000000013636781a */ /* 0x000fe40000000000 */
[----:B------:R-:W-:-:S02]  /*1bdf0*/  F2FP.F16.F32.PACK_AB R247, R52, R2 ;  /* 0x0000000234f7723e */ /* 0x000fc400000000ff */
[----:B------:R-:W-:Y:S02]  /*1be00*/  IADD3.X R18, R53, R141, R18, P3, P4 ;  /* 0x0000008d35127210 */ /* 0x000fe40001fe8412 */
[----:B--2---:R-:W-:Y:S01]  /*1be10*/  PRMT R145, R14, 0x7632, R145 ;  /* 0x000076320e917816 */ /* 0x004fe20000000091 */
[----:B------:R-:W2:Y:S04]  /*1be20*/  LDL.LU R159, [R1+0x204] ;  /* 0x00020400019f7983 */ /* 0x000ea80000300800 */
[----:B------:R-:W0:Y:S01]  /*1be30*/  LDS.128 R44, [R19] ;  /* 0x00000000132c7984 */ /* 0x000e220000000c00 */
[----:B------:R-:W-:Y:S01]  /*1be40*/  BAR.SYNC.DEFER_BLOCKING 0x0 ;  /* 0x0000000000007b1d */ /* 0x000fe20000010000 */
[----:B------:R-:W-:-:S04]  /*1be50*/  IMAD R49, R54, R143, RZ ;  /* 0x0000008f36317224 */ /* 0x000fc800078e02ff */
[----:B------:R-:W-:Y:S01]  /*1be60*/  IMAD R53, R143, 0x2, R49 ;  /* 0x000000028f357824 */ /* 0x000fe200078e0231 */
[----:B---3--:R-:W-:Y:S01]  /*1be70*/  PRMT R144, R7, 0x7632, R144 ;  /* 0x0000763207907816 */ /* 0x008fe20000000090 */
[----:B------:R-:W3:Y:S02]  /*1be80*/  LDL.LU R158, [R1+0x200] ;  /* 0x00020000019e7983 */ /* 0x000ee40000300800 */
[----:B------:R-:W-:Y:S01]  /*1be90*/  IMAD R54, R143, 0x2, R53 ;  /* 0x000000028f367824 */ /* 0x000fe200078e0235 */
[-C--:B------:R-:W-:Y:S02]  /*1bea0*/  LEA R50, P4, R53, R3.reuse, 0x1 ;  /* 0x0000000335327211 */ /* 0x080fe400078808ff */
[-C--:B------:R-:W-:Y:S01]  /*1beb0*/  LEA R48, P3, R49, R3.reuse, 0x1 ;  /* 0x0000000331307211 */ /* 0x080fe200078608ff */
[----:B------:R-:W3:Y:S04]  /*1bec0*/  LDL.LU R157, [R1+0x20c] ;  /* 0x00020c00019d7983 */ /* 0x000ee80000300800 */
[----:B------:R1:W-:Y:S01]  /*1bed0*/  STSM.16.M88.4 [R0], R244 ;  /* 0x000000f400007844 */ /* 0x0003e20000000200 */
[----:B------:R-:W-:Y:S01]  /*1bee0*/  BAR.SYNC.DEFER_BLOCKING 0x0 ;  /* 0x0000000000007b1d */ /* 0x000fe20000010000 */
[----:B------:R-:W-:-:S02]  /*1bef0*/  LEA R52, P5, R54, R3, 0x1 ;  /* 0x0000000336347211 */ /* 0x000fc400078a08ff */
[----:B------:R-:W-:Y:S02]  /*1bf00*/  LEA R2, R143, R54, 0x1 ;  /* 0x000000368f027211 */ /* 0x000fe400078e08ff */
[-C--:B------:R-:W-:Y:S02]  /*1bf10*/  LEA.HI.X.SX32 R51, R53, R18.reuse, 0x1, P4 ;  /* 0x0000001235337211 */ /* 0x080fe400020f0eff */
[-C--:B------:R-:W-:Y:S01]  /*1bf20*/  LEA.HI.X.SX32 R49, R49, R18.reuse, 0x1, P3 ;  /* 0x0000001231317211 */ /* 0x080fe200018f0eff */
[C---:B------:R-:W-:Y:S01]  /*1bf30*/  IMAD R141, R143.reuse, 0x2, R2 ;  /* 0x000000028f8d7824 */ /* 0x040fe200078e0202 */
[----:B------:R-:W-:Y:S02]  /*1bf40*/  LEA.HI.X.SX32 R53, R54, R18, 0x1, P5 ;  /* 0x0000001236357211 */ /* 0x000fe400028f0eff */
[----:B------:R-:W-:Y:S01]  /*1bf50*/  LEA R54, P3, R2, R3, 0x1 ;  /* 0x0000000302367211 */ /* 0x000fe200078608ff */
[----:B-1----:R-:W-:-:S03]  /*1bf60*/  IMAD R0, R143, 0x2, R141 ;  /* 0x000000028f007824 */ /* 0x002fc600078e028d */
[----:B------:R-:W-:Y:S02]  /*1bf70*/  LEA.HI.X.SX32 R55, R2, R18, 0x1, P3 ;  /* 0x0000001202377211 */ /* 0x000fe400018f0eff */
[----:B------:R-:W-:Y:S01]  /*1bf80*/  LEA R140, P3, R141, R3, 0x1 ;  /* 0x000000038d8c7211 */ /* 0x000fe200078608ff */
[----:B------:R-:W-:-:S03]  /*1bf90*/  IMAD R2, R143, 0x2, R0 ;  /* 0x000000028f027824 */ /* 0x000fc600078e0200 */
[----:B------:R-:W-:Y:S01]  /*1bfa0*/  LEA.HI.X.SX32 R141, R141, R18, 0x1, P3 ;  /* 0x000000128d8d7211 */ /* 0x000fe200018f0eff */
[----:B------:R1:W-:Y:S04]  /*1bfb0*/  STG.E.U16 desc[UR60][R48.64], R4 ;  /* 0x0000000430007986 */ /* 0x0003e8000c10153c */
[----:B------:R0:W-:Y:S01]  /*1bfc0*/  STG.E.U16 desc[UR60][R50.64], R5 ;  /* 0x0000000532007986 */ /* 0x0001e2000c10153c */
[----:B-1----:R-:W-:Y:S02]  /*1bfd0*/  PRMT R49, R4, 0x7632, R49 ;  /* 0x0000763204317816 */ /* 0x002fe40000000031 */
[----:B------:R-:W-:Y:S02]  /*1bfe0*/  LEA R4, P3, R0, R3, 0x1 ;  /* 0x0000000300047211 */ /* 0x000fe400078608ff */
[----:B0-----:R-:W-:-:S02]  /*1bff0*/  PRMT R51, R5, 0x7632, R51 ;  /* 0x0000763205337816 */ /* 0x001fc40000000033 */
[----:B------:R-:W-:Y:S01]  /*1c000*/  LEA.HI.X.SX32 R5, R0, R18, 0x1, P3 ;  /* 0x0000001200057211 */ /* 0x000fe200018f0eff */
[----:B------:R-:W-:Y:S01]  /*1c010*/  STG.E.U16 desc[UR60][R52.64], R6 ;  /* 0x0000000634007986 */ /* 0x000fe2000c10153c */
[CC--:B------:R-:W-:Y:S02]  /*1c020*/  LEA R48, P3, R2.reuse, R3.reuse, 0x1 ;  /* 0x0000000302307211 */ /* 0x0c0fe400078608ff */
[C---:B------:R-:W-:Y:S01]  /*1c030*/  LEA R0, R143.reuse, R2, 0x1 ;  /* 0x000000028f007211 */ /* 0x040fe200078e08ff */
[----:B------:R-:W-:Y:S04]  /*1c040*/  STG.E.U16 desc[UR60][R54.64], R7 ;  /* 0x0000000736007986 */ /* 0x000fe8000c10153c */
[----:B------:R0:W-:Y:S04]  /*1c050*/  STG.E.U16 desc[UR60][R140.64], R49 ;  /* 0x000000318c007986 */ /* 0x0001e8000c10153c */
[----:B------:R1:W-:Y:S01]  /*1c060*/  STG.E.U16 desc[UR60][R4.64], R51 ;  /* 0x0000003304007986 */ /* 0x0003e2000c10153c */
[-C--:B0-----:R-:W-:Y:S01]  /*1c070*/  LEA.HI.X.SX32 R49, R2, R18.reuse, 0x1, P3 ;  /* 0x0000001202317211 */ /* 0x081fe200018f0eff */
[C---:B------:R-:W-:Y:S01]  /*1c080*/  IMAD R2, R143.reuse, 0x2, R0 ;  /* 0x000000028f027824 */ /* 0x040fe200078e0200 */
[C---:B------:R-:W-:Y:S01]  /*1c090*/  LEA R50, P3, R0.reuse, R3, 0x1 ;  /* 0x0000000300327211 */ /* 0x040fe200078608ff */
[----:B------:R-:W0:Y:S03]  /*1c0a0*/  LDC R141, c[0x0][0x278] ;  /* 0x00009e00ff8d7b82 */ /* 0x000e260000000800 */
[----:B-1----:R-:W-:Y:S01]  /*1c0b0*/  LEA.HI.X.SX32 R51, R0, R18, 0x1, P3 ;  /* 0x0000001200337211 */ /* 0x002fe200018f0eff */
[----:B------:R-:W-:Y:S01]  /*1c0c0*/  IMAD R0, R143, 0x2, R2 ;  /* 0x000000028f007824 */ /* 0x000fe200078e0202 */
[----:B------:R-:W-:-:S02]  /*1c0d0*/  PRMT R53, R6, 0x7632, R53 ;  /* 0x0000763206357816 */ /* 0x000fc40000000035 */
[-C--:B------:R-:W-:Y:S01]  /*1c0e0*/  LEA R6, P3, R2, R3.reuse, 0x1 ;  /* 0x0000000302067211 */ /* 0x080fe200078608ff */
[----:B------:R-:W-:Y:S01]  /*1c0f0*/  IMAD R142, R143, 0x2, R0 ;  /* 0x000000028f8e7824 */ /* 0x000fe200078e0200 */
[-C--:B------:R-:W-:Y:S02]  /*1c100*/  LEA R52, P4, R0, R3.reuse, 0x1 ;  /* 0x0000000300347211 */ /* 0x080fe400078808ff */
[----:B------:R-:W-:Y:S01]  /*1c110*/  LEA.HI.X.SX32 R7, R2, R18, 0x1, P3 ;  /* 0x0000001202077211 */ /* 0x000fe200018f0eff */
[----:B------:R1:W-:Y:S01]  /*1c120*/  STG.E.U16 desc[UR60][R48.64], R53 ;  /* 0x0000003530007986 */ /* 0x0003e2000c10153c */
[----:B------:R-:W-:-:S04]  /*1c130*/  LEA R54, P3, R142, R3, 0x1 ;  /* 0x000000038e367211 */ /* 0x000fc800078608ff */
[----:B------:R-:W-:Y:S01]  /*1c140*/  LEA.HI.X.SX32 R55, R142, R18, 0x1, P3 ;  /* 0x000000128e377211 */ /* 0x000fe200018f0eff */
[----:B------:R4:W-:Y:S01]  /*1c150*/  STG.E.U16 desc[UR60][R50.64], R144 ;  /* 0x0000009032007986 */ /* 0x0009e2000c10153c */
[C---:B------:R-:W-:Y:S01]  /*1c160*/  LEA R142, R143.reuse, R142, 0x1 ;  /* 0x0000008e8f8e7211 */ /* 0x040fe200078e08ff */
[----:B-1----:R-:W1:Y:S01]  /*1c170*/  LDC R49, c[0x0][0x278] ;  /* 0x00009e00ff317b82 */ /* 0x002e620000000800 */
[----:B------:R-:W-:Y:S01]  /*1c180*/  LEA.HI.X.SX32 R53, R0, R18, 0x1, P4 ;  /* 0x0000001200357211 */ /* 0x000fe200020f0eff */
[----:B------:R4:W-:Y:S01]  /*1c190*/  STG.E.U16 desc[UR60][R6.64], R12 ;  /* 0x0000000c06007986 */ /* 0x0009e2000c10153c */
[----:B------:R-:W-:Y:S01]  /*1c1a0*/  LEA R4, P3, R142, R3, 0x1 ;  /* 0x000000038e047211 */ /* 0x000fe200078608ff */
[----:B------:R-:W-:-:S04]  /*1c1b0*/  IMAD R0, R143, 0x2, R142 ;  /* 0x000000028f007824 */ /* 0x000fc800078e028e */
[----:B----4-:R-:W4:Y:S01]  /*1c1c0*/  LDC R51, c[0x0][0x278] ;  /* 0x00009e00ff337b82 */ /* 0x010f220000000800 */
[----:B------:R0:W-:Y:S01]  /*1c1d0*/  STG.E.U16 desc[UR60][R52.64], R13 ;  /* 0x0000000d34007986 */ /* 0x0001e2000c10153c */
[----:B------:R-:W-:Y:S01]  /*1c1e0*/  LEA.HI.X.SX32 R5, R142, R18, 0x1, P3 ;  /* 0x000000128e057211 */ /* 0x000fe200018f0eff */
[----:B------:R-:W-:Y:S01]  /*1c1f0*/  IMAD R2, R143, 0x2, R0 ;  /* 0x000000028f027824 */ /* 0x000fe200078e0200 */
[----:B------:R-:W-:-:S04]  /*1c200*/  LEA R6, P3, R0, R3, 0x1 ;  /* 0x0000000300067211 */ /* 0x000fc800078608ff */
[----:B0-----:R-:W0:Y:S01]  /*1c210*/  LDC R53, c[0x0][0x278] ;  /* 0x00009e00ff357b82 */ /* 0x001e220000000800 */
[----:B------:R-:W-:Y:S01]  /*1c220*/  PRMT R140, R12, 0x7632, R140 ;  /* 0x000076320c8c7816 */ /* 0x000fe2000000008c */
[----:B------:R1:W-:Y:S01]  /*1c230*/  STG.E.U16 desc[UR60][R54.64], R14 ;  /* 0x0000000e36007986 */ /* 0x0003e2000c10153c */
[-C--:B------:R-:W-:Y:S01]  /*1c240*/  LEA.HI.X.SX32 R7, R0, R18.reuse, 0x1, P3 ;  /* 0x0000001200077211 */ /* 0x080fe200018f0eff */
[----:B------:R-:W-:Y:S01]  /*1c250*/  IMAD R0, R141, 0x2, R2 ;  /* 0x000000028d007824 */ /* 0x000fe200078e0202 */
[CC--:B------:R-:W-:Y:S02]  /*1c260*/  LEA R12, P3, R2.reuse, R3.reuse, 0x1 ;  /* 0x00000003020c7211 */ /* 0x0c0fe400078608ff */
[----:B------:R-:W-:Y:S01]  /*1c270*/  PRMT R144, R13, 0x7632, R144 ;  /* 0x000076320d907816 */ /* 0x000fe20000000090 */
[----:B------:R-:W0:Y:S01]  /*1c280*/  LDC R141, c[0x0][0x278] ;  /* 0x00009e00ff8d7b82 */ /* 0x000e220000000800 */
[----:B------:R-:W-:Y:S02]  /*1c290*/  LEA.HI.X.SX32 R13, R2, R18, 0x1, P3 ;  /* 0x00000012020d7211 */ /* 0x000fe400018f0eff */
[----:B------:R-:W-:-:S05]  /*1c2a0*/  LEA R48, P3, R0, R3, 0x1 ;  /* 0x0000000300307211 */ /* 0x000fca00078608ff */
[----:B-1----:R-:W1:Y:S01]  /*1c2b0*/  LDC R55, c[0x0][0x278] ;  /* 0x00009e00ff377b82 */ /* 0x002e620000000800 */
[----:B------:R-:W-:Y:S01]  /*1c2c0*/  LEA R2, R49, R0, 0x1 ;  /* 0x0000000031027211 */ /* 0x000fe200078e08ff */
[----:B------:R4:W-:Y:S01]  /*1c2d0*/  STG.E.U16 desc[UR60][R4.64], R15 ;  /* 0x0000000f04007986 */ /* 0x0009e2000c10153c */
[----:B------:R-:W-:Y:S02]  /*1c2e0*/  LEA.HI.X.SX32 R49, R0, R18, 0x1, P3 ;  /* 0x0000001200317211 */ /* 0x000fe400018f0eff */
[----:B------:R-:W-:Y:S01]  /*1c2f0*/  PRMT R52, R15, 0x7632, R52 ;  /* 0x000076320f347816 */ /* 0x000fe20000000034 */
[----:B----4-:R-:W-:Y:S01]  /*1c300*/  IMAD R0, R51, 0x2, R2 ;  /* 0x0000000233007824 */ /* 0x010fe200078e0202 */
[----:B------:R-:W-:-:S04]  /*1c310*/  LEA R50, P3, R2, R3, 0x1 ;  /* 0x0000000302327211 */ /* 0x000fc800078608ff */
[-C--:B------:R-:W-:Y:S01]  /*1c320*/  LEA.HI.X.SX32 R51, R2, R18.reuse, 0x1, P3 ;  /* 0x0000001202337211 */ /* 0x080fe200018f0eff */
[----:B------:R-:W4:Y:S01]  /*1c330*/  LDC R15, c[0x0][0x278] ;  /* 0x00009e00ff0f7b82 */ /* 0x000f220000000800 */
[----:B0-----:R-:W-:Y:S01]  /*1c340*/  IMAD R2, R53, 0x2, R0 ;  /* 0x0000000235027824 */ /* 0x001fe200078e0200 */
[----:B------:R0:W-:Y:S06]  /*1c350*/  STG.E.U16 desc[UR60][R6.64], R140 ;  /* 0x0000008c06007986 */ /* 0x0001ec000c10153c */
[----:B------:R-:W4:Y:S01]  /*1c360*/  LDC R53, c[0x0][0x278] ;  /* 0x00009e00ff357b82 */ /* 0x000f220000000800 */
[----:B------:R-:W-:Y:S04]  /*1c370*/  STG.E.U16 desc[UR60][R12.64], R144 ;  /* 0x000000900c007986 */ /* 0x000fe8000c10153c */
[----:B------:R0:W-:Y:S01]  /*1c380*/  STG.E.U16 desc[UR60][R48.64], R145 ;  /* 0x0000009130007986 */ /* 0x0001e2000c10153c */
[-C--:B------:R-:W-:Y:S01]  /*1c390*/  LEA R4, P3, R0, R3.reuse, 0x1 ;  /* 0x0000000300047211 */ /* 0x080fe200078608ff */
[----:B-1----:R-:W-:Y:S01]  /*1c3a0*/  IMAD R14, R55, 0x2, R2 ;  /* 0x00000002370e7824 */ /* 0x002fe200078e0202 */
[-C--:B0-----:R-:W-:Y:S01]  /*1c3b0*/  LEA R6, P4, R2, R3.reuse, 0x1 ;  /* 0x0000000302067211 */ /* 0x081fe200078808ff */
[----:B------:R-:W0:Y:S08]  /*1c3c0*/  LDC R55, c[0x0][0x278] ;  /* 0x00009e00ff377b82 */ /* 0x000e300000000800 */
[----:B------:R-:W1:Y:S01]  /*1c3d0*/  LDC R49, c[0x0][0x278] ;  /* 0x00009e00ff317b82 */ /* 0x000e620000000800 */
[----:B------:R-:W-:Y:S01]  /*1c3e0*/  LEA.HI.X.SX32 R5, R0, R18, 0x1, P3 ;  /* 0x0000001200057211 */ /* 0x000fe200018f0eff */
[----:B------:R4:W-:Y:S01]  /*1c3f0*/  STG.E.U16 desc[UR60][R50.64], R52 ;  /* 0x0000003432007986 */ /* 0x0009e2000c10153c */
[----:B------:R-:W-:-:S02]  /*1c400*/  LEA R12, P3, R14, R3, 0x1 ;  /* 0x000000030e0c7211 */ /* 0x000fc400078608ff */
[----:B------:R-:W-:Y:S02]  /*1c410*/  LEA R0, R141, R14, 0x1 ;  /* 0x0000000e8d007211 */ /* 0x000fe400078e08ff */
[-C--:B------:R-:W-:Y:S01]  /*1c420*/  LEA.HI.X.SX32 R7, R2, R18.reuse, 0x1, P4 ;  /* 0x0000001202077211 */ /* 0x080fe200020f0eff */
[----:B------:R4:W-:Y:S01]  /*1c430*/  STG.E.U16 desc[UR60][R4.64], R120 ;  /* 0x0000007804007986 */ /* 0x0009e2000c10153c */
[-C--:B------:R-:W-:Y:S01]  /*1c440*/  LEA.HI.X.SX32 R13, R14, R18.reuse, 0x1, P3 ;  /* 0x000000120e0d7211 */ /* 0x080fe200018f0eff */
[----:B----4-:R-:W-:Y:S01]  /*1c450*/  IMAD R2, R15, 0x2, R0 ;  /* 0x000000020f027824 */ /* 0x010fe200078e0200 */
[----:B------:R-:W4:Y:S01]  /*1c460*/  LDC R51, c[0x0][0x278] ;  /* 0x00009e00ff337b82 */ /* 0x000f220000000800 */
[CC--:B------:R-:W-:Y:S01]  /*1c470*/  LEA R14, P3, R0.reuse, R3.reuse, 0x1 ;  /* 0x00000003000e7211 */ /* 0x0c0fe200078608ff */
[----:B------:R0:W-:Y:S01]  /*1c480*/  STG.E.U16 desc[UR60][R6.64], R121 ;  /* 0x0000007906007986 */ /* 0x0001e2000c10153c */
[----:B------:R-:W-:Y:S02]  /*1c490*/  PRMT R52, R121, 0x7632, R52 ;  /* 0x0000763279347816 */ /* 0x000fe40000000034 */
[-C--:B------:R-:W-:Y:S01]  /*1c4a0*/  LEA.HI.X.SX32 R15, R0, R18.reuse, 0x1, P3 ;  /* 0x00000012000f7211 */ /* 0x080fe200018f0eff */
[----:B------:R-:W-:Y:S01]  /*1c4b0*/  IMAD R0, R53, 0x2, R2 ;  /* 0x0000000235007824 */ /* 0x000fe200078e0202 */
[CC--:B------:R-:W-:Y:S01]  /*1c4c0*/  LEA R4, P3, R2.reuse, R3.reuse, 0x1 ;  /* 0x0000000302047211 */ /* 0x0c0fe200078608ff */
[----:B------:R-:W2:Y:S08]  /*1c4d0*/  LDC R53, c[0x0][0x278] ;  /* 0x00009e00ff357b82 */ /* 0x000eb00000000800 */
[----:B0-----:R-:W0:Y:S01]  /*1c4e0*/  LDC R121, c[0x0][0x278] ;  /* 0x00009e00ff797b82 */ /* 0x001e220000000800 */
[-C--:B------:R-:W-:Y:S01]  /*1c4f0*/  LEA.HI.X.SX32 R5, R2, R18.reuse, 0x1, P3 ;  /* 0x0000001202057211 */ /* 0x080fe200018f0eff */
[----:B-1----:R-:W-:Y:S01]  /*1c500*/  IMAD R2, R49, 0x2, R0 ;  /* 0x0000000231027824 */ /* 0x002fe200078e0200 */
[C---:B------:R-:W-:Y:S01]  /*1c510*/  LEA R6, P3, R0.reuse, R3, 0x1 ;  /* 0x0000000300067211 */ /* 0x040fe200078608ff */
[----:B------:R1:W-:Y:S03]  /*1c520*/  STG.E.U16 desc[UR60][R12.64], R122 ;  /* 0x0000007a0c007986 */ /* 0x0003e6000c10153c */
[----:B------:R-:W-:Y:S01]  /*1c530*/  LEA.HI.X.SX32 R7, R0, R18, 0x1, P3 ;  /* 0x0000001200077211 */ /* 0x000fe200018f0eff */
[----:B------:R-:W3:Y:S01]  /*1c540*/  LDC R141, c[0x0][0x278] ;  /* 0x00009e00ff8d7b82 */ /* 0x000ee20000000800 */
[----:B------:R-:W-:Y:S01]  /*1c550*/  LEA R0, R55, R2, 0x1 ;  /* 0x0000000237007211 */ /* 0x000fe200078e08ff */
[----:B------:R-:W-:Y:S01]  /*1c560*/  STG.E.U16 desc[UR60][R14.64], R123 ;  /* 0x0000007b0e007986 */ /* 0x000fe2000c10153c */
[----:B-1----:R-:W-:-:S05]  /*1c570*/  PRMT R13, R120, 0x7632, R13 ;  /* 0x00007632780d7816 */ /* 0x002fca000000000d */
[----:B------:R-:W1:Y:S01]  /*1c580*/  LDC R55, c[0x0][0x278] ;  /* 0x00009e00ff377b82 */ /* 0x000e620000000800 */
[CC--:B------:R-:W-:Y:S01]  /*1c590*/  LEA R12, P3, R2.reuse, R3.reuse, 0x1 ;  /* 0x00000003020c7211 */ /* 0x0c0fe200078608ff */
[----:B------:R4:W-:Y:S03]  /*1c5a0*/  STG.E.U16 desc[UR60][R4.64], R13 ;  /* 0x0000000d04007986 */ /* 0x0009e6000c10153c */
[-C--:B----4-:R-:W-:Y:S01]  /*1c5b0*/  LEA.HI.X.SX32 R13, R2, R18.reuse, 0x1, P3 ;  /* 0x00000012020d7211 */ /* 0x090fe200018f0eff */
[----:B------:R-:W-:Y:S01]  /*1c5c0*/  IMAD R2, R51, 0x2, R0 ;  /* 0x0000000233027824 */ /* 0x000fe200078e0200 */
[CC--:B------:R-:W-:Y:S01]  /*1c5d0*/  LEA R48, P3, R0.reuse, R3.reuse, 0x1 ;  /* 0x0000000300307211 */ /* 0x0c0fe200078608ff */
[----:B------:R-:W4:Y:S03]  /*1c5e0*/  LDC R51, c[0x0][0x278] ;  /* 0x00009e00ff337b82 */ /* 0x000f260000000800 */
[----:B------:R-:W-:Y:S01]  /*1c5f0*/  LEA.HI.X.SX32 R49, R0, R18, 0x1, P3 ;  /* 0x0000001200317211 */ /* 0x000fe200018f0eff */
[----:B0-----:R-:W-:Y:S01]  /*1c600*/  IMAD R0, R121, 0x2, R2 ;  /* 0x0000000279007824 */ /* 0x001fe200078e0202 */
[----:B------:R-:W-:-:S03]  /*1c610*/  LEA R4, P3, R2, R3, 0x1 ;  /* 0x0000000302047211 */ /* 0x000fc600078608ff */
[----:B--2---:R-:W-:Y:S01]  /*1c620*/  IMAD R50, R53, 0x2, R0 ;  /* 0x0000000235327824 */ /* 0x004fe200078e0200 */
[----:B------:R0:W-:Y:S01]  /*1c630*/  STG.E.U16 desc[UR60][R6.64], R52 ;  /* 0x0000003406007986 */ /* 0x0001e2000c10153c */
[----:B------:R-:W2:Y:S01]  /*1c640*/  LDC R53, c[0x0][0x278] ;  /* 0x00009e00ff357b82 */ /* 0x000ea20000000800 */
[----:B------:R-:W-:Y:S02]  /*1c650*/  LEA.HI.X.SX32 R5, R2, R18, 0x1, P3 ;  /* 0x0000001202057211 */ /* 0x000fe400018f0eff */
[----:B------:R-:W-:Y:S02]  /*1c660*/  PRMT R54, R122, 0x7632, R54 ;  /* 0x000076327a367816 */ /* 0x000fe40000000036 */
[----:B------:R-:W-:-:S03]  /*1c670*/  PRMT R120, R123, 0x7632, R120 ;  /* 0x000076327b787816 */ /* 0x000fc60000000078 */
[----:B------:R-:W2:Y:S01]  /*1c680*/  LDC R121, c[0x0][0x278] ;  /* 0x00009e00ff797b82 */ /* 0x000ea20000000800 */
[-C--:B0-----:R-:W-:Y:S01]  /*1c690*/  LEA R6, P3, R50, R3.reuse, 0x1 ;  /* 0x0000000332067211 */ /* 0x081fe200078608ff */
[----:B------:R0:W-:Y:S01]  /*1c6a0*/  STG.E.U16 desc[UR60][R12.64], R54 ;  /* 0x000000360c007986 */ /* 0x0001e2000c10153c */
[----:B------:R-:W-:Y:S02]  /*1c6b0*/  LEA R14, P4, R0, R3, 0x1 ;  /* 0x00000003000e7211 */ /* 0x000fe400078808ff */
[----:B------:R-:W-:Y:S01]  /*1c6c0*/  LEA.HI.X.SX32 R7, R50, R18, 0x1, P3 ;  /* 0x0000001232077211 */ /* 0x000fe200018f0eff */
[----:B------:R1:W-:Y:S01]  /*1c6d0*/  STG.E.U16 desc[UR60][R48.64], R120 ;  /* 0x0000007830007986 */ /* 0x0003e2000c10153c */
[----:B---3--:R-:W-:Y:S02]  /*1c6e0*/  LEA R50, R141, R50, 0x1 ;  /* 0x000000328d327211 */ /* 0x008fe400078e08ff */
[----:B------:R-:W-:-:S03]  /*1c6f0*/  LEA.HI.X.SX32 R15, R0, R18, 0x1, P4 ;  /* 0x00000012000f7211 */ /* 0x000fc600020f0eff */
[----:B----4-:R-:W-:Y:S01]  /*1c700*/  IMAD R0, R51, 0x2, R50 ;  /* 0x0000000233007824 */ /* 0x010fe200078e0232 */
[CC--:B0-----:R-:W-:Y:S01]  /*1c710*/  LEA R12, P3, R50.reuse, R3.reuse, 0x1 ;  /* 0x00000003320c7211 */ /* 0x0c1fe200078608ff */
[----:B------:R-:W0:Y:S01]  /*1c720*/  LDC R51, c[0x0][0x278] ;  /* 0x00009e00ff337b82 */ /* 0x000e220000000800 */
[----:B------:R3:W-:Y:S07]  /*1c730*/  STG.E.U16 desc[UR60][R4.64], R116 ;  /* 0x0000007404007986 */ /* 0x0007ee000c10153c */
[----:B-1----:R-:W1:Y:S01]  /*1c740*/  LDC R49, c[0x0][0x278] ;  /* 0x00009e00ff317b82 */ /* 0x002e620000000800 */
[----:B------:R-:W-:Y:S01]  /*1c750*/  LEA.HI.X.SX32 R13, R50, R18, 0x1, P3 ;  /* 0x00000012320d7211 */ /* 0x000fe200018f0eff */
[----:B------:R-:W-:Y:S01]  /*1c760*/  IMAD R2, R55, 0x2, R0 ;  /* 0x0000000237027824 */ /* 0x000fe200078e0200 */
[----:B---3--:R-:W-:-:S05]  /*1c770*/  LEA R4, P3, R0, R3, 0x1 ;  /* 0x0000000300047211 */ /* 0x008fca00078608ff */
[----:B------:R-:W3:Y:S01]  /*1c780*/  LDC R55, c[0x0][0x278] ;  /* 0x00009e00ff377b82 */ /* 0x000ee20000000800 */
[----:B------:R4:W-:Y:S01]  /*1c790*/  STG.E.U16 desc[UR60][R14.64], R117 ;  /* 0x000000750e007986 */ /* 0x0009e2000c10153c */
[----:B------:R-:W-:Y:S01]  /*1c7a0*/  LEA.HI.X.SX32 R5, R0, R18, 0x1, P3 ;  /* 0x0000001200057211 */ /* 0x000fe200018f0eff */
[----:B--2---:R-:W-:Y:S02]  /*1c7b0*/  IMAD R0, R53, 0x2, R2 ;  /* 0x0000000235007824 */ /* 0x004fe400078e0202 */
[----:B------:R2:W-:Y:S03]  /*1c7c0*/  STG.E.U16 desc[UR60][R6.64], R118 ;  /* 0x0000007606007986 */ /* 0x0005e6000c10153c */
[----:B------:R-:W3:Y:S01]  /*1c7d0*/  LDC R53, c[0x0][0x278] ;  /* 0x00009e00ff357b82 */ /* 0x000ee20000000800 */
[----:B------:R-:W-:Y:S01]  /*1c7e0*/  STG.E.U16 desc[UR60][R12.64], R119 ;  /* 0x000000770c007986 */ /* 0x000fe2000c10153c */
[----:B----4-:R-:W-:-:S02]  /*1c7f0*/  PRMT R15, R116, 0x7632, R15 ;  /* 0x00007632740f7816 */ /* 0x010fc4000000000f */
[----:B--2---:R-:W-:-:S04]  /*1c800*/  LEA R6, P3, R2, R3, 0x1 ;  /* 0x0000000302067211 */ /* 0x004fc800078608ff */
[----:B------:R-:W-:Y:S02]  /*1c810*/  LEA.HI.X.SX32 R7, R2, R18, 0x1, P3 ;  /* 0x0000001202077211 */ /* 0x000fe400018f0eff */
[CC--:B------:R-:W-:Y:S02]  /*1c820*/  LEA R14, P3, R0.reuse, R3.reuse, 0x1 ;  /* 0x00000003000e7211 */ /* 0x0c0fe400078608ff */
[----:B------:R-:W-:Y:S01]  /*1c830*/  LEA R2, R121, R0, 0x1 ;  /* 0x0000000079027211 */ /* 0x000fe200078e08ff */
[----:B------:R2:W-:Y:S01]  /*1c840*/  STG.E.U16 desc[UR60][R4.64], R15 ;  /* 0x0000000f04007986 */ /* 0x0005e2000c10153c */
[----:B------:R-:W-:Y:S02]  /*1c850*/  PRMT R52, R117, 0x7632, R52 ;  /* 0x0000763275347816 */ /* 0x000fe40000000034 */
[----:B------:R-:W4:Y:S01]  /*1c860*/  LDC R117, c[0x0][0x278] ;  /* 0x00009e00ff757b82 */ /* 0x000f220000000800 */
[----:B--2---:R-:W-:Y:S01]  /*1c870*/  LEA.HI.X.SX32 R15, R0, R18, 0x1, P3 ;  /* 0x00000012000f7211 */ /* 0x004fe200018f0eff */
[----:B-1----:R-:W-:Y:S01]  /*1c880*/  IMAD R0, R49, 0x2, R2 ;  /* 0x0000000231007824 */ /* 0x002fe200078e0202 */
[----:B------:R-:W-:-:S04]  /*1c890*/  LEA R48, P3, R2, R3, 0x1 ;  /* 0x0000000302307211 */ /* 0x000fc800078608ff */
[-C--:B------:R-:W-:Y:S01]  /*1c8a0*/  LEA.HI.X.SX32 R49, R2, R18.reuse, 0x1, P3 ;  /* 0x0000001202317211 */ /* 0x080fe200018f0eff */
[----:B0-----:R-:W-:Y:S01]  /*1c8b0*/  IMAD R2, R51, 0x2, R0 ;  /* 0x0000000233027824 */ /* 0x001fe200078e0200 */
[C---:B------:R-:W-:Y:S01]  /*1c8c0*/  LEA R4, P3, R0.reuse, R3, 0x1 ;  /* 0x0000000300047211 */ /* 0x040fe200078608ff */
[----:B------:R-:W0:Y:S02]  /*1c8d0*/  LDC R51, c[0x0][0x278] ;  /* 0x00009e00ff337b82 */ /* 0x000e240000000800 */
[----:B---3--:R-:W-:Y:S01]  /*1c8e0*/  IMAD R50, R55, 0x2, R2 ;  /* 0x0000000237327824 */ /* 0x008fe200078e0202 */
[----:B------:R1:W-:Y:S01]  /*1c8f0*/  STG.E.U16 desc[UR60][R6.64], R52 ;  /* 0x0000003406007986 */ /* 0x0003e2000c10153c */
[----:B------:R-:W-:-:S04]  /*1c900*/  LEA.HI.X.SX32 R5, R0, R18, 0x1, P3 ;  /* 0x0000001200057211 */ /* 0x000fc800018f0eff */
[----:B------:R-:W2:Y:S01]  /*1c910*/  LDC R55, c[0x0][0x278] ;  /* 0x00009e00ff377b82 */ /* 0x000ea20000000800 */
[----:B------:R-:W-:Y:S02]  /*1c920*/  PRMT R54, R118, 0x7632, R54 ;  /* 0x0000763276367816 */ /* 0x000fe40000000036 */
[CC--:B-1----:R-:W-:Y:S02]  /*1c930*/  LEA R6, P3, R50.reuse, R3.reuse, 0x1 ;  /* 0x0000000332067211 */ /* 0x0c2fe400078608ff */
[----:B------:R-:W-:Y:S02]  /*1c940*/  PRMT R116, R119, 0x7632, R116 ;  /* 0x0000763277747816 */ /* 0x000fe40000000074 */
[----:B------:R-:W-:Y:S02]  /*1c950*/  LEA.HI.X.SX32 R7, R50, R18, 0x1, P3 ;  /* 0x0000001232077211 */ /* 0x000fe400018f0eff */
[----:B------:R-:W-:Y:S02]  /*1c960*/  LEA R12, P4, R2, R3, 0x1 ;  /* 0x00000003020c7211 */ /* 0x000fe400078808ff */
[----:B------:R-:W-:-:S02]  /*1c970*/  LEA R50, R53, R50, 0x1 ;  /* 0x0000003235327211 */ /* 0x000fc400078e08ff */
[----:B------:R-:W1:Y:S01]  /*1c980*/  LDC R53, c[0x0][0x278] ;  /* 0x00009e00ff357b82 */ /* 0x000e620000000800 */
[----:B------:R3:W-:Y:S01]  /*1c990*/  STG.E.U16 desc[UR60][R14.64], R54 ;  /* 0x000000360e007986 */ /* 0x0007e2000c10153c */
[----:B------:R-:W-:-:S03]  /*1c9a0*/  LEA.HI.X.SX32 R13, R2, R18, 0x1, P4 ;  /* 0x00000012020d7211 */ /* 0x000fc600020f0eff */
[----:B------:R3:W-:Y:S01]  /*1c9b0*/  STG.E.U16 desc[UR60][R48.64], R116 ;  /* 0x0000007430007986 */ /* 0x0007e2000c10153c */
[----:B------:R-:W-:Y:S01]  /*1c9c0*/  PRMT R52, R113, 0x7632, R52 ;  /* 0x0000763271347816 */ /* 0x000fe20000000034 */
[----:B----4-:R-:W-:Y:S02]  /*1c9d0*/  IMAD R0, R117, 0x2, R50 ;  /* 0x0000000275007824 */ /* 0x010fe400078e0232 */
[----:B------:R4:W-:Y:S04]  /*1c9e0*/  STG.E.U16 desc[UR60][R4.64], R112 ;  /* 0x0000007004007986 */ /* 0x0009e8000c10153c */
[----:B------:R4:W-:Y:S01]  /*1c9f0*/  STG.E.U16 desc[UR60][R12.64], R113 ;  /* 0x000000710c007986 */ /* 0x0009e2000c10153c */
[CC--:B---3--:R-:W-:Y:S01]  /*1ca00*/  LEA R14, P3, R50.reuse, R3.reuse, 0x1 ;  /* 0x00000003320e7211 */ /* 0x0c8fe200078608ff */
[----:B------:R-:W3:Y:S03]  /*1ca10*/  LDC R49, c[0x0][0x278] ;  /* 0x00009e00ff317b82 */ /* 0x000ee60000000800 */
[----:B------:R-:W-:Y:S01]  /*1ca20*/  LEA.HI.X.SX32 R15, R50, R18, 0x1, P3 ;  /* 0x00000012320f7211 */ /* 0x000fe200018f0eff */
[----:B0-----:R-:W-:Y:S01]  /*1ca30*/  IMAD R2, R51, 0x2, R0 ;  /* 0x0000000233027824 */ /* 0x001fe200078e0200 */
[----:B----4-:R-:W-:-:S03]  /*1ca40*/  LEA R4, P3, R0, R3, 0x1 ;  /* 0x0000000300047211 */ /* 0x010fc600078608ff */
[----:B------:R-:W0:Y:S01]  /*1ca50*/  LDC R113, c[0x0][0x278] ;  /* 0x00009e00ff717b82 */ /* 0x000e220000000800 */
[----:B------:R4:W-:Y:S01]  /*1ca60*/  STG.E.U16 desc[UR60][R6.64], R114 ;  /* 0x0000007206007986 */ /* 0x0009e2000c10153c */
[----:B------:R-:W-:Y:S01]  /*1ca70*/  LEA.HI.X.SX32 R5, R0, R18, 0x1, P3 ;  /* 0x0000001200057211 */ /* 0x000fe200018f0eff */
[----:B--2---:R-:W-:-:S05]  /*1ca80*/  IMAD R0, R55, 0x2, R2 ;  /* 0x0000000237007824 */ /* 0x004fca00078e0202 */
[----:B------:R-:W2:Y:S01]  /*1ca90*/  LDC R51, c[0x0][0x278] ;  /* 0x00009e00ff337b82 */ /* 0x000ea20000000800 */
[----:B------:R-:W-:Y:S02]  /*1caa0*/  PRMT R13, R112, 0x7632, R13 ;  /* 0x00007632700d7816 */ /* 0x000fe4000000000d */
[CC--:B----4-:R-:W-:Y:S01]  /*1cab0*/  LEA R6, P3, R2.reuse, R3.reuse, 0x1 ;  /* 0x0000000302067211 */ /* 0x0d0fe200078608ff */
[----:B------:R-:W-:Y:S04]  /*1cac0*/  STG.E.U16 desc[UR60][R14.64], R115 ;  /* 0x000000730e007986 */ /* 0x000fe8000c10153c */
[----:B------:R-:W4:Y:S01]  /*1cad0*/  LDC R55, c[0x0][0x278] ;  /* 0x00009e00ff377b82 */ /* 0x000f220000000800 */
[----:B------:R-:W-:Y:S02]  /*1cae0*/  LEA.HI.X.SX32 R7, R2, R18, 0x1, P3 ;  /* 0x0000001202077211 */ /* 0x000fe400018f0eff */
[----:B------:R-:W-:-:S02]  /*1caf0*/  LEA R12, P3, R0, R3, 0x1 ;  /* 0x00000003000c7211 */ /* 0x000fc400078608ff */
[----:B-1----:R-:W-:Y:S01]  /*1cb00*/  LEA R2, R53, R0, 0x1 ;  /* 0x0000000035027211 */ /* 0x002fe200078e08ff */
[----:B------:R1:W-:Y:S02]  /*1cb10*/  STG.E.U16 desc[UR60][R4.64], R13 ;  /* 0x0000000d04007986 */ /* 0x0003e4000c10153c */
[----:B------:R-:W4:Y:S01]  /*1cb20*/  LDC R53, c[0x0][0x278] ;  /* 0x00009e00ff357b82 */ /* 0x000f220000000800 */
[----:B-1----:R-:W-:Y:S01]  /*1cb30*/  LEA.HI.X.SX32 R13, R0, R18, 0x1, P3 ;  /* 0x00000012000d7211 */ /* 0x002fe200018f0eff */
[----:B---3--:R-:W-:Y:S01]  /*1cb40*/  IMAD R0, R49, 0x2, R2 ;  /* 0x0000000231007824 */ /* 0x008fe200078e0202 */
[----:B------:R-:W-:-:S04]  /*1cb50*/  LEA R48, P3, R2, R3, 0x1 ;  /* 0x0000000302307211 */ /* 0x000fc800078608ff */
[-C--:B------:R-:W-:Y:S01]  /*1cb60*/  LEA.HI.X.SX32 R49, R2, R18.reuse, 0x1, P3 ;  /* 0x0000001202317211 */ /* 0x080fe200018f0eff */
[----:B0-----:R-:W-:Y:S01]  /*1cb70*/  IMAD R2, R113, 0x2, R0 ;  /* 0x0000000271027824 */ /* 0x001fe200078e0200 */
[C---:B------:R-:W-:Y:S01]  /*1cb80*/  LEA R4, P3, R0.reuse, R3, 0x1 ;  /* 0x0000000300047211 */ /* 0x040fe200078608ff */
[----:B------:R-:W0:Y:S02]  /*1cb90*/  LDC R113, c[0x0][0x278] ;  /* 0x00009e00ff717b82 */ /* 0x000e240000000800 */
[----:B--2---:R-:W-:Y:S01]  /*1cba0*/  IMAD R50, R51, 0x2, R2 ;  /* 0x0000000233327824 */ /* 0x004fe200078e0202 */
[----:B------:R1:W-:Y:S01]  /*1cbb0*/  STG.E.U16 desc[UR60][R6.64], R52 ;  /* 0x0000003406007986 */ /* 0x0003e2000c10153c */
[----:B------:R-:W-:-:S04]  /*1cbc0*/  LEA.HI.X.SX32 R5, R0, R18, 0x1, P3 ;  /* 0x0000001200057211 */ /* 0x000fc800018f0eff */
[----:B------:R-:W2:Y:S01]  /*1cbd0*/  LDC R51, c[0x0][0x278] ;  /* 0x00009e00ff337b82 */ /* 0x000ea20000000800 */
[----:B------:R-:W-:Y:S02]  /*1cbe0*/  PRMT R54, R114, 0x7632, R54 ;  /* 0x0000763272367816 */ /* 0x000fe40000000036 */
[CC--:B-1----:R-:W-:Y:S02]  /*1cbf0*/  LEA R6, P3, R50.reuse, R3.reuse, 0x1 ;  /* 0x0000000332067211 */ /* 0x0c2fe400078608ff */
[----:B------:R-:W-:Y:S02]  /*1cc00*/  PRMT R112, R115, 0x7632, R112 ;  /* 0x0000763273707816 */ /* 0x000fe40000000070 */
[----:B------:R-:W-:Y:S02]  /*1cc10*/  LEA.HI.X.SX32 R7, R50, R18, 0x1, P3 ;  /* 0x0000001232077211 */ /* 0x000fe400018f0eff */
[----:B----4-:R-:W-:Y:S02]  /*1cc20*/  LEA R50, R55, R50, 0x1 ;  /* 0x0000003237327211 */ /* 0x010fe400078e08ff */
[----:B------:R-:W1:Y:S01]  /*1cc30*/  LDC R55, c[0x0][0x278] ;  /* 0x00009e00ff377b82 */ /* 0x000e620000000800 */
[----:B------:R3:W-:Y:S01]  /*1cc40*/  STG.E.U16 desc[UR60][R12.64], R54 ;  /* 0x000000360c007986 */ /* 0x0007e2000c10153c */
[----:B------:R-:W-:-:S03]  /*1cc50*/  LEA R14, P4, R2, R3, 0x1 ;  /* 0x00000003020e7211 */ /* 0x000fc600078808ff */
[----:B------:R4:W-:Y:S01]  /*1cc60*/  STG.E.U16 desc[UR60][R48.64], R112 ;  /* 0x0000007030007986 */ /* 0x0009e2000c10153c */
[----:B------:R-:W-:Y:S01]  /*1cc70*/  LEA.HI.X.SX32 R15, R2, R18, 0x1, P4 ;  /* 0x00000012020f7211 */ /* 0x000fe200020f0eff */
[----:B------:R-:W-:Y:S02]  /*1cc80*/  IMAD R0, R53, 0x2, R50 ;  /* 0x0000000235007824 */ /* 0x000fe400078e0232 */
[----:B------:R-:W1:Y:S01]  /*1cc90*/  LDC R53, c[0x0][0x278] ;  /* 0x00009e00ff357b82 */ /* 0x000e620000000800 */
[----:B------:R0:W-:Y:S01]  /*1cca0*/  STG.E.U16 desc[UR60][R4.64], R108 ;  /* 0x0000006c04007986 */ /* 0x0001e2000c10153c */
[----:B---3--:R-:W-:-:S06]  /*1ccb0*/  LEA R12, P3, R50, R3, 0x1 ;  /* 0x00000003320c7211 */ /* 0x008fcc00078608ff */
[----:B----4-:R-:W3:Y:S01]  /*1ccc0*/  LDC R49, c[0x0][0x278] ;  /* 0x00009e00ff317b82 */ /* 0x010ee20000000800 */
[----:B------:R4:W-:Y:S01]  /*1ccd0*/  STG.E.U16 desc[UR60][R14.64], R109 ;  /* 0x0000006d0e007986 */ /* 0x0009e2000c10153c */
[----:B------:R-:W-:Y:S01]  /*1cce0*/  PRMT R52, R109, 0x7632, R52 ;  /* 0x000076326d347816 */ /* 0x000fe20000000034 */
[----:B0-----:R-:W-:Y:S01]  /*1ccf0*/  IMAD R2, R113, 0x2, R0 ;  /* 0x0000000271027824 */ /* 0x001fe200078e0200 */
[-C--:B------:R-:W-:Y:S02]  /*1cd00*/  LEA.HI.X.SX32 R13, R50, R18.reuse, 0x1, P3 ;  /* 0x00000012320d7211 */ /* 0x080fe400018f0eff */
[C---:B------:R-:W-:Y:S01]  /*1cd10*/  LEA R4, P3, R0.reuse, R3, 0x1 ;  /* 0x0000000300047211 */ /* 0x040fe200078608ff */
[----:B------:R0:W-:Y:S01]  /*1cd20*/  STG.E.U16 desc[UR60][R6.64], R110 ;  /* 0x0000006e06007986 */ /* 0x0001e2000c10153c */
[----:B----4-:R-:W4:Y:S02]  /*1cd30*/  LDC R109, c[0x0][0x278] ;  /* 0x00009e00ff6d7b82 */ /* 0x010f240000000800 */
[----:B------:R-:W-:Y:S01]  /*1cd40*/  LEA.HI.X.SX32 R5, R0, R18, 0x1, P3 ;  /* 0x0000001200057211 */ /* 0x000fe200018f0eff */
[----:B--2---:R-:W-:Y:S01]  /*1cd50*/  IMAD R0, R51, 0x2, R2 ;  /* 0x0000000233007824 */ /* 0x004fe200078e0202 */
[----:B------:R-:W-:-:S02]  /*1cd60*/  PRMT R15, R108, 0x7632, R15 ;  /* 0x000076326c0f7816 */ /* 0x000fc4000000000f */
[CC--:B0-----:R-:W-:Y:S02]  /*1cd70*/  LEA R6, P3, R2.reuse, R3.reuse, 0x1 ;  /* 0x0000000302067211 */ /* 0x0c1fe400078608ff */
[----:B------:R-:W0:Y:S02]  /*1cd80*/  LDC R51, c[0x0][0x278] ;  /* 0x00009e00ff337b82 */ /* 0x000e240000000800 */
[----:B------:R-:W-:Y:S02]  /*1cd90*/  LEA.HI.X.SX32 R7, R2, R18, 0x1, P3 ;  /* 0x0000001202077211 */ /* 0x000fe400018f0eff */
[CC--:B------:R-:W-:Y:S01]  /*1cda0*/  LEA R14, P3, R0.reuse, R3.reuse, 0x1 ;  /* 0x00000003000e7211 */ /* 0x0c0fe200078608ff */
[----:B------:R-:W-:Y:S01]  /*1cdb0*/  STG.E.U16 desc[UR60][R12.64], R111 ;  /* 0x0000006f0c007986 */ /* 0x000fe2000c10153c */
[----:B-1----:R-:W-:Y:S02]  /*1cdc0*/  LEA R2, R55, R0, 0x1 ;  /* 0x0000000037027211 */ /* 0x002fe400078e08ff */
[----:B------:R-:W1:Y:S01]  /*1cdd0*/  LDC R55, c[0x0][0x278] ;  /* 0x00009e00ff377b82 */ /* 0x000e620000000800 */
[----:B------:R2:W-:Y:S02]  /*1cde0*/  STG.E.U16 desc[UR60][R4.64], R15 ;  /* 0x0000000f04007986 */ /* 0x0005e4000c10153c */
[----:B--2---:R-:W-:Y:S01]  /*1cdf0*/  LEA.HI.X.SX32 R15, R0, R18, 0x1, P3 ;  /* 0x00000012000f7211 */ /* 0x004fe200018f0eff */
[----:B---3--:R-:W-:Y:S01]  /*1ce00*/  IMAD R0, R49, 0x2, R2 ;  /* 0x0000000231007824 */ /* 0x008fe200078e0202 */
[----:B------:R-:W-:-:S04]  /*1ce10*/  LEA R48, P3, R2, R3, 0x1 ;  /* 0x0000000302307211 */ /* 0x000fc800078608ff */
[-C--:B------:R-:W-:Y:S01]  /*1ce20*/  LEA.HI.X.SX32 R49, R2, R18.reuse, 0x1, P3 ;  /* 0x0000001202317211 */ /* 0x080fe200018f0eff */
[----:B------:R-:W-:Y:S01]  /*1ce30*/  IMAD R2, R53, 0x2, R0 ;  /* 0x0000000235027824 */ /* 0x000fe200078e0200 */
[C---:B------:R-:W-:Y:S01]  /*1ce40*/  LEA R4, P3, R0.reuse, R3, 0x1 ;  /* 0x0000000300047211 */ /* 0x040fe200078608ff */
[----:B------:R-:W2:Y:S02]  /*1ce50*/  LDC R53, c[0x0][0x278] ;  /* 0x00009e00ff357b82 */ /* 0x000ea40000000800 */
[----:B----4-:R-:W-:Y:S01]  /*1ce60*/  IMAD R50, R109, 0x2, R2 ;  /* 0x000000026d327824 */ /* 0x010fe200078e0202 */
[----:B------:R3:W-:Y:S01]  /*1ce70*/  STG.E.U16 desc[UR60][R6.64], R52 ;  /* 0x0000003406007986 */ /* 0x0007e2000c10153c */
[----:B------:R-:W-:-:S04]  /*1ce80*/  LEA.HI.X.SX32 R5, R0, R18, 0x1, P3 ;  /* 0x0000001200057211 */ /* 0x000fc800018f0eff */
[----:B------:R-:W4:Y:S01]  /*1ce90*/  LDC R109, c[0x0][0x278] ;  /* 0x00009e00ff6d7b82 */ /* 0x000f220000000800 */
[----:B------:R-:W-:Y:S02]  /*1cea0*/  PRMT R54, R110, 0x7632, R54 ;  /* 0x000076326e367816 */ /* 0x000fe40000000036 */
[CC--:B---3--:R-:W-:Y:S02]  /*1ceb0*/  LEA R6, P3, R50.reuse, R3.reuse, 0x1 ;  /* 0x0000000332067211 */ /* 0x0c8fe400078608ff */
[----:B------:R-:W-:Y:S02]  /*1cec0*/  PRMT R108, R111, 0x7632, R108 ;  /* 0x000076326f6c7816 */ /* 0x000fe4000000006c */
[----:B------:R-:W-:Y:S02]  /*1ced0*/  LEA.HI.X.SX32 R7, R50, R18, 0x1, P3 ;  /* 0x0000001232077211 */ /* 0x000fe400018f0eff */
[----:B0-----:R-:W-:Y:S02]  /*1cee0*/  LEA R50, R51, R50, 0x1 ;  /* 0x0000003233327211 */ /* 0x001fe400078e08ff */
[----:B------:R-:W0:Y:S01]  /*1cef0*/  LDC R51, c[0x0][0x278] ;  /* 0x00009e00ff337b82 */ /* 0x000e220000000800 */
[----:B------:R3:W-:Y:S01]  /*1cf00*/  STG.E.U16 desc[UR60][R14.64], R54 ;  /* 0x000000360e007986 */ /* 0x0007e2000c10153c */
[----:B------:R-:W-:-:S03]  /*1cf10*/  LEA R12, P4, R2, R3, 0x1 ;  /* 0x00000003020c7211 */ /* 0x000fc600078808ff */
[----:B------:R3:W-:Y:S01]  /*1cf20*/  STG.E.U16 desc[UR60][R48.64], R108 ;  /* 0x0000006c30007986 */ /* 0x0007e2000c10153c */
[----:B-1----:R-:W-:Y:S02]  /*1cf30*/  IMAD R0, R55, 0x2, R50 ;  /* 0x0000000237007824 */ /* 0x002fe400078e0232 */
[----:B------:R-:W1:Y:S01]  /*1cf40*/  LDC R55, c[0x0][0x278] ;  /* 0x00009e00ff377b82 */ /* 0x000e620000000800 */
[----:B------:R-:W-:Y:S02]  /*1cf50*/  LEA.HI.X.SX32 R13, R2, R18, 0x1, P4 ;  /* 0x00000012020d7211 */ /* 0x000fe400020f0eff */
[----:B---3--:R-:W-:-:S05]  /*1cf60*/  LEA R14, P3, R50, R3, 0x1 ;  /* 0x00000003320e7211 */ /* 0x008fca00078608ff */
[----:B------:R-:W3:Y:S01]  /*1cf70*/  LDC R49, c[0x0][0x278] ;  /* 0x00009e00ff317b82 */ /* 0x000ee20000000800 */
[----:B------:R4:W-:Y:S01]  /*1cf80*/  STG.E.U16 desc[UR60][R4.64], R104 ;  /* 0x0000006804007986 */ /* 0x0009e2000c10153c */
[----:B------:R-:W-:Y:S01]  /*1cf90*/  LEA.HI.X.SX32 R15, R50, R18, 0x1, P3 ;  /* 0x00000012320f7211 */ /* 0x000fe200018f0eff */
[----:B--2---:R-:W-:Y:S02]  /*1cfa0*/  IMAD R2, R53, 0x2, R0 ;  /* 0x0000000235027824 */ /* 0x004fe400078e0200 */
[----:B------:R-:W-:Y:S03]  /*1cfb0*/  STG.E.U16 desc[UR60][R12.64], R105 ;  /* 0x000000690c007986 */ /* 0x000fe6000c10153c */
[----:B------:R-:W2:Y:S01]  /*1cfc0*/  LDC R53, c[0x0][0x278] ;  /* 0x00009e00ff357b82 */ /* 0x000ea20000000800 */
[----:B------:R0:W-:Y:S01]  /*1cfd0*/  STG.E.U16 desc[UR60][R6.64], R106 ;  /* 0x0000006a06007986 */ /* 0x0001e2000c10153c */
[----:B----4-:R-:W-:-:S04]  /*1cfe0*/  LEA R4, P3, R0, R3, 0x1 ;  /* 0x0000000300047211 */ /* 0x010fc800078608ff */
[-C--:B------:R-:W-:Y:S01]  /*1cff0*/  LEA.HI.X.SX32 R5, R0, R18.reuse, 0x1, P3 ;  /* 0x0000001200057211 */ /* 0x080fe200018f0eff */
[----:B------:R-:W-:Y:S01]  /*1d000*/  IMAD R0, R109, 0x2, R2 ;  /* 0x000000026d007824 */ /* 0x000fe200078e0202 */
[-C--:B0-----:R-:W-:Y:S02]  /*1d010*/  LEA R6, P3, R2, R3.reuse, 0x1 ;  /* 0x0000000302067211 */ /* 0x081fe400078608ff */
[----:B------:R-:W-:Y:S02]  /*1d020*/  PRMT R13, R104, 0x7632, R13 ;  /* 0x00007632680d7816 */ /* 0x000fe4000000000d */
[----:B------:R-:W-:Y:S02]  /*1d030*/  PRMT R52, R105, 0x7632, R52 ;  /* 0x0000763269347816 */ /* 0x000fe40000000034 */
[----:B------:R-:W-:Y:S01]  /*1d040*/  LEA.HI.X.SX32 R7, R2, R18, 0x1, P3 ;  /* 0x0000001202077211 */ /* 0x000fe200018f0eff */
[----:B------:R-:W0:Y:S01]  /*1d050*/  LDC R105, c[0x0][0x278] ;  /* 0x00009e00ff697b82 */ /* 0x000e220000000800 */
[----:B------:R-:W-:Y:S01]  /*1d060*/  LEA R12, P3, R0, R3, 0x1 ;  /* 0x00000003000c7211 */ /* 0x000fe200078608ff */
[----:B------:R-:W-:Y:S01]  /*1d070*/  STG.E.U16 desc[UR60][R14.64], R107 ;  /* 0x0000006b0e007986 */ /* 0x000fe2000c10153c */
[----:B------:R-:W-:-:S03]  /*1d080*/  LEA R2, R51, R0, 0x1 ;  /* 0x0000000033027211 */ /* 0x000fc600078e08ff */
[----:B------:R4:W-:Y:S02]  /*1d090*/  STG.E.U16 desc[UR60][R4.64], R13 ;  /* 0x0000000d04007986 */ /* 0x0009e4000c10153c */
[----:B------:R-:W0:Y:S01]  /*1d0a0*/  LDC R51, c[0x0][0x278] ;  /* 0x00009e00ff337b82 */ /* 0x000e220000000800 */
[----:B----4-:R-:W-:Y:S01]  /*1d0b0*/  LEA.HI.X.SX32 R13, R0, R18, 0x1, P3 ;  /* 0x00000012000d7211 */ /* 0x010fe200018f0eff */
[----:B---3--:R-:W-:Y:S01]  /*1d0c0*/  IMAD R0, R49, 0x2, R2 ;  /* 0x0000000231007824 */ /* 0x008fe200078e0202 */
[----:B------:R-:W-:-:S04]  /*1d0d0*/  LEA R48, P3, R2, R3, 0x1 ;  /* 0x0000000302307211 */ /* 0x000fc800078608ff */
[-C--:B------:R-:W-:Y:S01]  /*1d0e0*/  LEA.HI.X.SX32 R49, R2, R18.reuse, 0x1, P3 ;  /* 0x0000001202317211 */ /* 0x080fe200018f0eff */
[----:B-1----:R-:W-:Y:S01]  /*1d0f0*/  IMAD R2, R55, 0x2, R0 ;  /* 0x0000000237027824 */ /* 0x002fe200078e0200 */
[C---:B------:R-:W-:Y:S01]  /*1d100*/  LEA R4, P3, R0.reuse, R3, 0x1 ;  /* 0x0000000300047211 */ /* 0x040fe200078608ff */
[----:B------:R-:W1:Y:S02]  /*1d110*/  LDC R55, c[0x0][0x278] ;  /* 0x00009e00ff377b82 */ /* 0x000e640000000800 */
[----:B--2---:R-:W-:Y:S01]  /*1d120*/  IMAD R50, R53, 0x2, R2 ;  /* 0x0000000235327824 */ /* 0x004fe200078e0202 */
[----:B------:R2:W-:Y:S01]  /*1d130*/  STG.E.U16 desc[UR60][R6.64], R52 ;  /* 0x0000003406007986 */ /* 0x0005e2000c10153c */
[----:B------:R-:W-:-:S04]  /*1d140*/  LEA.HI.X.SX32 R5, R0, R18, 0x1, P3 ;  /* 0x0000001200057211 */ /* 0x000fc800018f0eff */
[----:B------:R-:W3:Y:S01]  /*1d150*/  LDC R53, c[0x0][0x278] ;  /* 0x00009e00ff357b82 */ /* 0x000ee20000000800 */
[----:B------:R-:W-:Y:S02]  /*1d160*/  PRMT R54, R106, 0x7632, R54 ;  /* 0x000076326a367816 */ /* 0x000fe40000000036 */
[CC--:B--2---:R-:W-:Y:S02]  /*1d170*/  LEA R6, P3, R50.reuse, R3.reuse, 0x1 ;  /* 0x0000000332067211 */ /* 0x0c4fe400078608ff */
[----:B------:R-:W-:Y:S02]  /*1d180*/  PRMT R104, R107, 0x7632, R104 ;  /* 0x000076326b687816 */ /* 0x000fe40000000068 */
[----:B------:R-:W-:Y:S02]  /*1d190*/  LEA.HI.X.SX32 R7, R50, R18, 0x1, P3 ;  /* 0x0000001232077211 */ /* 0x000fe400018f0eff */
[----:B0-----:R-:W-:Y:S02]  /*1d1a0*/  LEA R50, R105, R50, 0x1 ;  /* 0x0000003269327211 */ /* 0x001fe400078e08ff */
[----:B------:R-:W0:Y:S01]  /*1d1b0*/  LDC R105, c[0x0][0x278] ;  /* 0x00009e00ff697b82 */ /* 0x000e220000000800 */
[----:B------:R2:W-:Y:S01]  /*1d1c0*/  STG.E.U16 desc[UR60][R12.64], R54 ;  /* 0x000000360c007986 */ /* 0x0005e2000c10153c */
[----:B------:R-:W-:-:S03]  /*1d1d0*/  LEA R14, P4, R2, R3, 0x1 ;  /* 0x00000003020e7211 */ /* 0x000fc600078808ff */
[----:B------:R4:W-:Y:S01]  /*1d1e0*/  STG.E.U16 desc[UR60][R48.64], R104 ;  /* 0x0000006830007986 */ /* 0x0009e2000c10153c */
[----:B------:R-:W-:Y:S02]  /*1d1f0*/  IMAD R0, R51, 0x2, R50 ;  /* 0x0000000233007824 */ /* 0x000fe400078e0232 */
[----:B------:R-:W0:Y:S01]  /*1d200*/  LDC R51, c[0x0][0x278] ;  /* 0x00009e00ff337b82 */ /* 0x000e220000000800 */
[----:B------:R-:W-:Y:S02]  /*1d210*/  LEA.HI.X.SX32 R15, R2, R18, 0x1, P4 ;  /* 0x00000012020f7211 */ /* 0x000fe400020f0eff */
[----:B--2---:R-:W-:-:S05]  /*1d220*/  LEA R12, P3, R50, R3, 0x1 ;  /* 0x00000003320c7211 */ /* 0x004fca00078608ff */
[----:B----4-:R-:W2:Y:S01]  /*1d230*/  LDC R49, c[0x0][0x278] ;  /* 0x00009e00ff317b82 */ /* 0x010ea20000000800 */
[----:B------:R4:W-:Y:S01]  /*1d240*/  STG.E.U16 desc[UR60][R4.64], R100 ;  /* 0x0000006404007986 */ /* 0x0009e2000c10153c */
[----:B------:R-:W-:Y:S01]  /*1d250*/  LEA.HI.X.SX32 R13, R50, R18, 0x1, P3 ;  /* 0x00000012320d7211 */ /* 0x000fe200018f0eff */
[----:B-1----:R-:W-:Y:S02]  /*1d260*/  IMAD R2, R55, 0x2, R0 ;  /* 0x0000000237027824 */ /* 0x002fe400078e0200 */
[----:B------:R1:W-:Y:S03]  /*1d270*/  STG.E.U16 desc[UR60][R14.64], R101 ;  /* 0x000000650e007986 */ /* 0x0003e6000c10153c */
[----:B------:R-:W2:Y:S01]  /*1d280*/  LDC R55, c[0x0][0x278] ;  /* 0x00009e00ff377b82 */ /* 0x000ea20000000800 */
[----:B------:R1:W-:Y:S01]  /*1d290*/  STG.E.U16 desc[UR60][R6.64], R102 ;  /* 0x0000006606007986 */ /* 0x0003e2000c10153c */
[----:B----4-:R-:W-:-:S04]  /*1d2a0*/  LEA R4, P3, R0, R3, 0x1 ;  /* 0x0000000300047211 */ /* 0x010fc800078608ff */
[-C--:B------:R-:W-:Y:S01]  /*1d2b0*/  LEA.HI.X.SX32 R5, R0, R18.reuse, 0x1, P3 ;  /* 0x0000001200057211 */ /* 0x080fe200018f0eff */
[----:B---3--:R-:W-:Y:S01]  /*1d2c0*/  IMAD R0, R53, 0x2, R2 ;  /* 0x0000000235007824 */ /* 0x008fe200078e0202 */
[----:B-1----:R-:W-:Y:S01]  /*1d2d0*/  PRMT R15, R100, 0x7632, R15 ;  /* 0x00007632640f7816 */ /* 0x002fe2000000000f */
[----:B------:R-:W1:Y:S01]  /*1d2e0*/  LDC R53, c[0x0][0x278] ;  /* 0x00009e00ff357b82 */ /* 0x000e620000000800 */
[CC--:B------:R-:W-:Y:S01]  /*1d2f0*/  LEA R6, P3, R2.reuse, R3.reuse, 0x1 ;  /* 0x0000000302067211 */ /* 0x0c0fe200078608ff */
[----:B------:R-:W-:Y:S03]  /*1d300*/  STG.E.U16 desc[UR60][R12.64], R103 ;  /* 0x000000670c007986 */ /* 0x000fe6000c10153c */
[----:B------:R-:W-:Y:S02]  /*1d310*/  LEA.HI.X.SX32 R7, R2, R18, 0x1, P3 ;  /* 0x0000001202077211 */ /* 0x000fe400018f0eff */
[----:B------:R-:W-:-:S02]  /*1d320*/  LEA R14, P3, R0, R3, 0x1 ;  /* 0x00000003000e7211 */ /* 0x000fc400078608ff */
[----:B0-----:R-:W-:Y:S01]  /*1d330*/  LEA R2, R105, R0, 0x1 ;  /* 0x0000000069027211 */ /* 0x001fe200078e08ff */
[----:B------:R0:W-:Y:S01]  /*1d340*/  STG.E.U16 desc[UR60][R4.64], R15 ;  /* 0x0000000f04007986 */ /* 0x0001e2000c10153c */
[----:B------:R-:W-:Y:S02]  /*1d350*/  PRMT R52, R101, 0x7632, R52 ;  /* 0x0000763265347816 */ /* 0x000fe40000000034 */
[----:B------:R-:W3:Y:S01]  /*1d360*/  LDC R101, c[0x0][0x278] ;  /* 0x00009e00ff657b82 */ /* 0x000ee20000000800 */
[----:B0-----:R-:W-:Y:S01]  /*1d370*/  LEA.HI.X.SX32 R15, R0, R18, 0x1, P3 ;  /* 0x00000012000f7211 */ /* 0x001fe200018f0eff */
[----:B--2---:R-:W-:Y:S01]  /*1d380*/  IMAD R0, R49, 0x2, R2 ;  /* 0x0000000231007824 */ /* 0x004fe200078e0202 */
[----:B------:R-:W-:-:S04]  /*1d390*/  LEA R48, P3, R2, R3, 0x1 ;  /* 0x0000000302307211 */ /* 0x000fc800078608ff */
[-C--:B------:R-:W-:Y:S01]  /*1d3a0*/  LEA.HI.X.SX32 R49, R2, R18.reuse, 0x1, P3 ;  /* 0x0000001202317211 */ /* 0x080fe200018f0eff */
[----:B------:R-:W-:Y:S01]  /*1d3b0*/  IMAD R2, R51, 0x2, R0 ;  /* 0x0000000233027824 */ /* 0x000fe200078e0200 */
[C---:B------:R-:W-:Y:S01]  /*1d3c0*/  LEA R4, P3, R0.reuse, R3, 0x1 ;  /* 0x0000000300047211 */ /* 0x040fe200078608ff */
[----:B------:R-:W0:Y:S02]  /*1d3d0*/  LDC R51, c[0x0][0x278] ;  /* 0x00009e00ff337b82 */ /* 0x000e240000000800 */
[----:B------:R-:W-:Y:S01]  /*1d3e0*/  IMAD R50, R55, 0x2, R2 ;  /* 0x0000000237327824 */ /* 0x000fe200078e0202 */
[----:B------:R2:W-:Y:S01]  /*1d3f0*/  STG.E.U16 desc[UR60][R6.64], R52 ;  /* 0x0000003406007986 */ /* 0x0005e2000c10153c */
[----:B------:R-:W-:-:S04]  /*1d400*/  LEA.HI.X.SX32 R5, R0, R18, 0x1, P3 ;  /* 0x0000001200057211 */ /* 0x000fc800018f0eff */
[----:B------:R-:W4:Y:S01]  /*1d410*/  LDC R55, c[0x0][0x278] ;  /* 0x00009e00ff377b82 */ /* 0x000f220000000800 */
[----:B------:R-:W-:Y:S02]  /*1d420*/  PRMT R54, R102, 0x7632, R54 ;  /* 0x0000763266367816 */ /* 0x000fe40000000036 */
[CC--:B--2---:R-:W-:Y:S02]  /*1d430*/  LEA R6, P3, R50.reuse, R3.reuse, 0x1 ;  /* 0x0000000332067211 */ /* 0x0c4fe400078608ff */
[----:B------:R-:W-:Y:S02]  /*1d440*/  PRMT R100, R103, 0x7632, R100 ;  /* 0x0000763267647816 */ /* 0x000fe40000000064 */
[----:B------:R-:W-:Y:S02]  /*1d450*/  LEA.HI.X.SX32 R7, R50, R18, 0x1, P3 ;  /* 0x0000001232077211 */ /* 0x000fe400018f0eff */
[----:B------:R-:W-:Y:S02]  /*1d460*/  LEA R12, P4, R2, R3, 0x1 ;  /* 0x00000003020c7211 */ /* 0x000fe400078808ff */
[----:B-1----:R-:W-:-:S02]  /*1d470*/  LEA R50, R53, R50, 0x1 ;  /* 0x0000003235327211 */ /* 0x002fc400078e08ff */
[----:B------:R-:W1:Y:S01]  /*1d480*/  LDC R53, c[0x0][0x278] ;  /* 0x00009e00ff357b82 */ /* 0x000e620000000800 */
[----:B------:R2:W-:Y:S01]  /*1d490*/  STG.E.U16 desc[UR60][R14.64], R54 ;  /* 0x000000360e007986 */ /* 0x0005e2000c10153c */
[----:B------:R-:W-:-:S03]  /*1d4a0*/  LEA.HI.X.SX32 R13, R2, R18, 0x1, P4 ;  /* 0x00000012020d7211 */ /* 0x000fc600020f0eff */
[----:B------:R2:W-:Y:S01]  /*1d4b0*/  STG.E.U16 desc[UR60][R48.64], R100 ;  /* 0x0000006430007986 */ /* 0x0005e2000c10153c */
[----:B------:R-:W-:Y:S01]  /*1d4c0*/  PRMT R52, R97, 0x7632, R52 ;  /* 0x0000763261347816 */ /* 0x000fe20000000034 */
[----:B---3--:R-:W-:Y:S02]  /*1d4d0*/  IMAD R0, R101, 0x2, R50 ;  /* 0x0000000265007824 */ /* 0x008fe400078e0232 */
[----:B------:R3:W-:Y:S04]  /*1d4e0*/  STG.E.U16 desc[UR60][R4.64], R96 ;  /* 0x0000006004007986 */ /* 0x0007e8000c10153c */
[----:B------:R3:W-:Y:S01]  /*1d4f0*/  STG.E.U16 desc[UR60][R12.64], R97 ;  /* 0x000000610c007986 */ /* 0x0007e2000c10153c */
[CC--:B--2---:R-:W-:Y:S01]  /*1d500*/  LEA R14, P3, R50.reuse, R3.reuse, 0x1 ;  /* 0x00000003320e7211 */ /* 0x0c4fe200078608ff */
[----:B------:R-:W2:Y:S03]  /*1d510*/  LDC R49, c[0x0][0x278] ;  /* 0x00009e00ff317b82 */ /* 0x000ea60000000800 */
[----:B------:R-:W-:Y:S01]  /*1d520*/  LEA.HI.X.SX32 R15, R50, R18, 0x1, P3 ;  /* 0x00000012320f7211 */ /* 0x000fe200018f0eff */
[----:B0-----:R-:W-:Y:S01]  /*1d530*/  IMAD R2, R51, 0x2, R0 ;  /* 0x0000000233027824 */ /* 0x001fe200078e0200 */
[----:B---3--:R-:W-:-:S03]  /*1d540*/  LEA R4, P3, R0, R3, 0x1 ;  /* 0x0000000300047211 */ /* 0x008fc600078608ff */
[----:B------:R-:W0:Y:S01]  /*1d550*/  LDC R97, c[0x0][0x278] ;  /* 0x00009e00ff617b82 */ /* 0x000e220000000800 */
[----:B------:R3:W-:Y:S01]  /*1d560*/  STG.E.U16 desc[UR60][R6.64], R98 ;  /* 0x0000006206007986 */ /* 0x0007e2000c10153c */
[----:B------:R-:W-:Y:S01]  /*1d570*/  LEA.HI.X.SX32 R5, R0, R18, 0x1, P3 ;  /* 0x0000001200057211 */ /* 0x000fe200018f0eff */
[----:B----4-:R-:W-:-:S05]  /*1d580*/  IMAD R0, R55, 0x2, R2 ;  /* 0x0000000237007824 */ /* 0x010fca00078e0202 */
[----:B------:R-:W4:Y:S01]  /*1d590*/  LDC R51, c[0x0][0x278] ;  /* 0x00009e00ff337b82 */ /* 0x000f220000000800 */
[----:B------:R-:W-:Y:S02]  /*1d5a0*/  PRMT R13, R96, 0x7632, R13 ;  /* 0x00007632600d7816 */ /* 0x000fe4000000000d */
[CC--:B---3--:R-:W-:Y:S01]  /*1d5b0*/  LEA R6, P3, R2.reuse, R3.reuse, 0x1 ;  /* 0x0000000302067211 */ /* 0x0c8fe200078608ff */
[----:B------:R-:W-:Y:S04]  /*1d5c0*/  STG.E.U16 desc[UR60][R14.64], R99 ;  /* 0x000000630e007986 */ /* 0x000fe8000c10153c */
[----:B------:R-:W3:Y:S01]  /*1d5d0*/  LDC R55, c[0x0][0x278] ;  /* 0x00009e00ff377b82 */ /* 0x000ee20000000800 */
[----:B------:R-:W-:Y:S02]  /*1d5e0*/  LEA.HI.X.SX32 R7, R2, R18, 0x1, P3 ;  /* 0x0000001202077211 */ /* 0x000fe400018f0eff */
[----:B------:R-:W-:-:S02]  /*1d5f0*/  LEA R12, P3, R0, R3, 0x1 ;  /* 0x00000003000c7211 */ /* 0x000fc400078608ff */
[----:B-1----:R-:W-:Y:S01]  /*1d600*/  LEA R2, R53, R0, 0x1 ;  /* 0x0000000035027211 */ /* 0x002fe200078e08ff */
[----:B------:R1:W-:Y:S02]  /*1d610*/  STG.E.U16 desc[UR60][R4.64], R13 ;  /* 0x0000000d04007986 */ /* 0x0003e4000c10153c */
[----:B------:R-:W3:Y:S01]  /*1d620*/  LDC R53, c[0x0][0x278] ;  /* 0x00009e00ff357b82 */ /* 0x000ee20000000800 */
[----:B-1----:R-:W-:Y:S01]  /*1d630*/  LEA.HI.X.SX32 R13, R0, R18, 0x1, P3 ;  /* 0x00000012000d7211 */ /* 0x002fe200018f0eff */
[----:B--2---:R-:W-:Y:S01]  /*1d640*/  IMAD R0, R49, 0x2, R2 ;  /* 0x0000000231007824 */ /* 0x004fe200078e0202 */
[----:B------:R-:W-:-:S04]  /*1d650*/  LEA R48, P3, R2, R3, 0x1 ;  /* 0x0000000302307211 */ /* 0x000fc800078608ff */
[-C--:B------:R-:W-:Y:S01]  /*1d660*/  LEA.HI.X.SX32 R49, R2, R18.reuse, 0x1, P3 ;  /* 0x0000001202317211 */ /* 0x080fe200018f0eff */
[----:B0-----:R-:W-:Y:S01]  /*1d670*/  IMAD R2, R97, 0x2, R0 ;  /* 0x0000000261027824 */ /* 0x001fe200078e0200 */
[C---:B------:R-:W-:Y:S01]  /*1d680*/  LEA R4, P3, R0.reuse, R3, 0x1 ;  /* 0x0000000300047211 */ /* 0x040fe200078608ff */
[----:B------:R-:W0:Y:S02]  /*1d690*/  LDC R97, c[0x0][0x278] ;  /* 0x00009e00ff617b82 */ /* 0x000e240000000800 */
[----:B----4-:R-:W-:Y:S01]  /*1d6a0*/  IMAD R50, R51, 0x2, R2 ;  /* 0x0000000233327824 */ /* 0x010fe200078e0202 */
[----:B------:R1:W-:Y:S01]  /*1d6b0*/  STG.E.U16 desc[UR60][R6.64], R52 ;  /* 0x0000003406007986 */ /* 0x0003e2000c10153c */
[----:B------:R-:W-:-:S04]  /*1d6c0*/  LEA.HI.X.SX32 R5, R0, R18, 0x1, P3 ;  /* 0x0000001200057211 */ /* 0x000fc800018f0eff */
[----:B------:R-:W2:Y:S01]  /*1d6d0*/  LDC R51, c[0x0][0x278] ;  /* 0x00009e00ff337b82 */ /* 0x000ea20000000800 */
[----:B------:R-:W-:Y:S02]  /*1d6e0*/  PRMT R54, R98, 0x7632, R54 ;  /* 0x0000763262367816 */ /* 0x000fe40000000036 */
[CC--:B-1----:R-:W-:Y:S02]  /*1d6f0*/  LEA R6, P3, R50.reuse, R3.reuse, 0x1 ;  /* 0x0000000332067211 */ /* 0x0c2fe400078608ff */
[----:B------:R-:W-:Y:S02]  /*1d700*/  PRMT R96, R99, 0x7632, R96 ;  /* 0x0000763263607816 */ /* 0x000fe40000000060 */
[----:B------:R-:W-:Y:S02]  /*1d710*/  LEA.HI.X.SX32 R7, R50, R18, 0x1, P3 ;  /* 0x0000001232077211 */ /* 0x000fe400018f0eff */
[----:B---3--:R-:W-:Y:S02]  /*1d720*/  LEA R50, R55, R50, 0x1 ;  /* 0x0000003237327211 */ /* 0x008fe400078e08ff */
        /* <DEDUP_REMOVED lines=456> */
[----:B------:R-:W-:Y:S01]  /*1f3b0*/  LEA.HI.X.SX32 R5, R0, R18, 0x1, P3 ;  /* 0x0000001200057211 */ /* 0x000fe200018f0eff */
[----:B---3--:R-:W-:Y:S01]  /*1f3c0*/  IMAD R0, R53, 0x2, R2 ;  /* 0x0000000235007824 */ /* 0x008fe200078e0202 */
[----:B-1----:R-:W-:Y:S01]  /*1f3d0*/  PRMT R15, R8, 0x7632, R15 ;  /* 0x00007632080f7816 */ /* 0x002fe2000000000f */
[----:B------:R-:W1:Y:S01]  /*1f3e0*/  LDC R53, c[0x0][0x278] ;  /* 0x00009e00ff357b82 */ /* 0x000e620000000800 */
[----:B------:R-:W-:-:S04]  /*1f3f0*/  LEA R6, P3, R2, R3, 0x1 ;  /* 0x0000000302067211 */ /* 0x000fc800078608ff */
[----:B------:R-:W-:Y:S02]  /*1f400*/  LEA.HI.X.SX32 R7, R2, R18, 0x1, P3 ;  /* 0x0000001202077211 */ /* 0x000fe400018f0eff */
[CC--:B------:R-:W-:Y:S02]  /*1f410*/  LEA R8, P3, R0.reuse, R3.reuse, 0x1 ;  /* 0x0000000300087211 */ /* 0x0c0fe400078608ff */
[----:B0-----:R-:W-:Y:S02]  /*1f420*/  LEA R2, R57, R0, 0x1 ;  /* 0x0000000039027211 */ /* 0x001fe400078e08ff */
[----:B------:R-:W-:Y:S02]  /*1f430*/  PRMT R48, R9, 0x7632, R48 ;  /* 0x0000763209307816 */ /* 0x000fe40000000030 */
[-C--:B------:R-:W-:Y:S01]  /*1f440*/  LEA.HI.X.SX32 R9, R0, R18.reuse, 0x1, P3 ;  /* 0x0000001200097211 */ /* 0x080fe200018f0eff */
[----:B--2---:R-:W-:Y:S01]  /*1f450*/  IMAD R0, R49, 0x2, R2 ;  /* 0x0000000231007824 */ /* 0x004fe200078e0202 */
[CC--:B------:R-:W-:Y:S01]  /*1f460*/  LEA R14, P3, R2.reuse, R3.reuse, 0x1 ;  /* 0x00000003020e7211 */ /* 0x0c0fe200078608ff */
[----:B------:R0:W-:Y:S01]  /*1f470*/  STG.E.U16 desc[UR60][R12.64], R11 ;  /* 0x0000000b0c007986 */ /* 0x0001e2000c10153c */
[----:B------:R-:W2:Y:S03]  /*1f480*/  LDC R49, c[0x0][0x278] ;  /* 0x00009e00ff317b82 */ /* 0x000ea60000000800 */
[----:B------:R3:W-:Y:S05]  /*1f490*/  STG.E.U16 desc[UR60][R4.64], R15 ;  /* 0x0000000f04007986 */ /* 0x0007ea000c10153c */
[----:B0-----:R-:W0:Y:S01]  /*1f4a0*/  LDC R13, c[0x0][0x278] ;  /* 0x00009e00ff0d7b82 */ /* 0x001e220000000800 */
[-C--:B---3--:R-:W-:Y:S01]  /*1f4b0*/  LEA.HI.X.SX32 R15, R2, R18.reuse, 0x1, P3 ;  /* 0x00000012020f7211 */ /* 0x088fe200018f0eff */
[----:B------:R-:W-:Y:S01]  /*1f4c0*/  IMAD R2, R51, 0x2, R0 ;  /* 0x0000000233027824 */ /* 0x000fe200078e0200 */
[C---:B------:R-:W-:Y:S01]  /*1f4d0*/  LEA R4, P3, R0.reuse, R3, 0x1 ;  /* 0x0000000300047211 */ /* 0x040fe200078608ff */
[----:B------:R3:W-:Y:S04]  /*1f4e0*/  STG.E.U16 desc[UR60][R6.64], R48 ;  /* 0x0000003006007986 */ /* 0x0007e8000c10153c */
[----:B------:R-:W4:Y:S01]  /*1f4f0*/  LDC R51, c[0x0][0x278] ;  /* 0x00009e00ff337b82 */ /* 0x000f220000000800 */
[----:B------:R-:W-:Y:S01]  /*1f500*/  IMAD R12, R55, 0x2, R2 ;  /* 0x00000002370c7824 */ /* 0x000fe200078e0202 */
[----:B------:R-:W-:-:S02]  /*1f510*/  LEA.HI.X.SX32 R5, R0, R18, 0x1, P3 ;  /* 0x0000001200057211 */ /* 0x000fc400018f0eff */
[----:B------:R-:W-:Y:S02]  /*1f520*/  PRMT R52, R10, 0x7632, R52 ;  /* 0x000076320a347816 */ /* 0x000fe40000000034 */
[----:B------:R-:W-:Y:S02]  /*1f530*/  PRMT R50, R11, 0x7632, R50 ;  /* 0x000076320b327816 */ /* 0x000fe40000000032 */
[----:B------:R-:W4:Y:S01]  /*1f540*/  LDC R55, c[0x0][0x278] ;  /* 0x00009e00ff377b82 */ /* 0x000f220000000800 */
[----:B---3--:R-:W-:-:S04]  /*1f550*/  LEA R6, P3, R12, R3, 0x1 ;  /* 0x000000030c067211 */ /* 0x008fc800078608ff */
[----:B------:R-:W-:Y:S02]  /*1f560*/  LEA.HI.X.SX32 R7, R12, R18, 0x1, P3 ;  /* 0x000000120c077211 */ /* 0x000fe400018f0eff */
[----:B-1----:R-:W-:Y:S02]  /*1f570*/  LEA R12, R53, R12, 0x1 ;  /* 0x0000000c350c7211 */ /* 0x002fe400078e08ff */
[----:B------:R-:W1:Y:S01]  /*1f580*/  LDC R53, c[0x0][0x278] ;  /* 0x00009e00ff357b82 */ /* 0x000e620000000800 */
[----:B------:R3:W-:Y:S01]  /*1f590*/  STG.E.U16 desc[UR60][R8.64], R52 ;  /* 0x0000003408007986 */ /* 0x0007e2000c10153c */
[----:B------:R-:W-:-:S03]  /*1f5a0*/  LEA R10, P4, R2, R3, 0x1 ;  /* 0x00000003020a7211 */ /* 0x000fc600078808ff */
[----:B------:R2:W-:Y:S01]  /*1f5b0*/  STG.E.U16 desc[UR60][R14.64], R50 ;  /* 0x000000320e007986 */ /* 0x0005e2000c10153c */
[----:B0-----:R-:W-:Y:S01]  /*1f5c0*/  IMAD R0, R13, 0x2, R12 ;  /* 0x000000020d007824 */ /* 0x001fe200078e020c */
[-C--:B------:R-:W-:Y:S02]  /*1f5d0*/  LEA.HI.X.SX32 R11, R2, R18.reuse, 0x1, P4 ;  /* 0x00000012020b7211 */ /* 0x080fe400020f0eff */
[----:B------:R0:W-:Y:S01]  /*1f5e0*/  STG.E.U16 desc[UR60][R4.64], R128 ;  /* 0x0000008004007986 */ /* 0x0001e2000c10153c */
[CC--:B---3--:R-:W-:Y:S01]  /*1f5f0*/  LEA R8, P3, R12.reuse, R3.reuse, 0x1 ;  /* 0x000000030c087211 */ /* 0x0c8fe200078608ff */
[----:B--2---:R-:W2:Y:S03]  /*1f600*/  LDC R15, c[0x0][0x278] ;  /* 0x00009e00ff0f7b82 */ /* 0x004ea60000000800 */
[-C--:B------:R-:W-:Y:S01]  /*1f610*/  LEA.HI.X.SX32 R9, R12, R18.reuse, 0x1, P3 ;  /* 0x000000120c097211 */ /* 0x080fe200018f0eff */
[----:B------:R-:W-:Y:S01]  /*1f620*/  IMAD R2, R49, 0x2, R0 ;  /* 0x0000000231027824 */ /* 0x000fe200078e0200 */
[C---:B0-----:R-:W-:Y:S01]  /*1f630*/  LEA R4, P3, R0.reuse, R3, 0x1 ;  /* 0x0000000300047211 */ /* 0x041fe200078608ff */
[----:B------:R0:W-:Y:S02]  /*1f640*/  STG.E.U16 desc[UR60][R10.64], R129 ;  /* 0x000000810a007986 */ /* 0x0001e4000c10153c */
[----:B------:R-:W3:Y:S02]  /*1f650*/  LDC R49, c[0x0][0x278] ;  /* 0x00009e00ff317b82 */ /* 0x000ee40000000800 */
[----:B------:R1:W-:Y:S01]  /*1f660*/  STG.E.U16 desc[UR60][R6.64], R130 ;  /* 0x0000008206007986 */ /* 0x0003e2000c10153c */
[----:B------:R-:W-:Y:S01]  /*1f670*/  LEA.HI.X.SX32 R5, R0, R18, 0x1, P3 ;  /* 0x0000001200057211 */ /* 0x000fe200018f0eff */
[----:B----4-:R-:W-:Y:S01]  /*1f680*/  IMAD R0, R51, 0x2, R2 ;  /* 0x0000000233007824 */ /* 0x010fe200078e0202 */
[----:B------:R-:W-:Y:S01]  /*1f690*/  PRMT R48, R129, 0x7632, R48 ;  /* 0x0000763281307816 */ /* 0x000fe20000000030 */
[----:B------:R-:W-:Y:S02]  /*1f6a0*/  STG.E.U16 desc[UR60][R8.64], R131 ;  /* 0x0000008308007986 */ /* 0x000fe4000c10153c */
[----:B------:R-:W4:Y:S01]  /*1f6b0*/  LDC R51, c[0x0][0x278] ;  /* 0x00009e00ff337b82 */ /* 0x000f220000000800 */
[----:B0-----:R-:W-:-:S02]  /*1f6c0*/  PRMT R11, R128, 0x7632, R11 ;  /* 0x00007632800b7816 */ /* 0x001fc4000000000b */
[----:B-1----:R-:W-:-:S04]  /*1f6d0*/  LEA R6, P3, R2, R3, 0x1 ;  /* 0x0000000302067211 */ /* 0x002fc800078608ff */
[----:B------:R-:W-:Y:S02]  /*1f6e0*/  LEA.HI.X.SX32 R7, R2, R18, 0x1, P3 ;  /* 0x0000001202077211 */ /* 0x000fe400018f0eff */
[-C--:B------:R-:W-:Y:S01]  /*1f6f0*/  LEA R10, P3, R0, R3.reuse, 0x1 ;  /* 0x00000003000a7211 */ /* 0x080fe200078608ff */
[----:B------:R0:W-:Y:S01]  /*1f700*/  STG.E.U16 desc[UR60][R4.64], R11 ;  /* 0x0000000b04007986 */ /* 0x0001e2000c10153c */
[----:B------:R-:W-:Y:S02]  /*1f710*/  LEA R2, R53, R0, 0x1 ;  /* 0x0000000035027211 */ /* 0x000fe400078e08ff */
[----:B------:R-:W-:Y:S01]  /*1f720*/  PRMT R13, R130, 0x7632, R13 ;  /* 0x00007632820d7816 */ /* 0x000fe2000000000d */
[----:B------:R-:W-:Y:S01]  /*1f730*/  STG.E.U16 desc[UR60][R6.64], R48 ;  /* 0x0000003006007986 */ /* 0x000fe2000c10153c */
[----:B------:R-:W1:Y:S01]  /*1f740*/  LDC R53, c[0x0][0x278] ;  /* 0x00009e00ff357b82 */ /* 0x000e620000000800 */
[----:B0-----:R-:W-:Y:S01]  /*1f750*/  LEA.HI.X.SX32 R11, R0, R18, 0x1, P3 ;  /* 0x00000012000b7211 */ /* 0x001fe200018f0eff */
[----:B--2---:R-:W-:Y:S01]  /*1f760*/  IMAD R0, R15, 0x2, R2 ;  /* 0x000000020f007824 */ /* 0x004fe200078e0202 */
[----:B------:R-:W-:-:S05]  /*1f770*/  LEA R12, P3, R2, R3, 0x1 ;  /* 0x00000003020c7211 */ /* 0x000fca00078608ff */
[----:B------:R-:W0:Y:S01]  /*1f780*/  LDC R15, c[0x0][0x278] ;  /* 0x00009e00ff0f7b82 */ /* 0x000e220000000800 */
[----:B------:R2:W-:Y:S02]  /*1f790*/  STG.E.U16 desc[UR60][R10.64], R13 ;  /* 0x0000000d0a007986 */ /* 0x0005e4000c10153c */
[----:B--2---:R-:W-:Y:S01]  /*1f7a0*/  LEA.HI.X.SX32 R13, R2, R18, 0x1, P3 ;  /* 0x00000012020d7211 */ /* 0x004fe200018f0eff */
[----:B------:R-:W-:Y:S01]  /*1f7b0*/  IMAD R2, R55, 0x2, R0 ;  /* 0x0000000237027824 */ /* 0x000fe200078e0200 */
[----:B------:R-:W-:-:S03]  /*1f7c0*/  LEA R4, P3, R0, R3, 0x1 ;  /* 0x0000000300047211 */ /* 0x000fc600078608ff */
[----:B---3--:R-:W-:Y:S01]  /*1f7d0*/  IMAD R14, R49, 0x2, R2 ;  /* 0x00000002310e7824 */ /* 0x008fe200078e0202 */
[-C--:B------:R-:W-:Y:S01]  /*1f7e0*/  LEA.HI.X.SX32 R5, R0, R18.reuse, 0x1, P3 ;  /* 0x0000001200057211 */ /* 0x080fe200018f0eff */
[----:B------:R-:W2:Y:S03]  /*1f7f0*/  LDC R49, c[0x0][0x278] ;  /* 0x00009e00ff317b82 */ /* 0x000ea60000000800 */
[C---:B------:R-:W-:Y:S02]  /*1f800*/  LEA R6, P3, R14.reuse, R3, 0x1 ;  /* 0x000000030e067211 */ /* 0x040fe400078608ff */
[----:B------:R-:W-:Y:S02]  /*1f810*/  PRMT R50, R131, 0x7632, R50 ;  /* 0x0000763283327816 */ /* 0x000fe40000000032 */
[----:B------:R-:W-:Y:S02]  /*1f820*/  LEA.HI.X.SX32 R7, R14, R18, 0x1, P3 ;  /* 0x000000120e077211 */ /* 0x000fe400018f0eff */
[----:B----4-:R-:W-:-:S02]  /*1f830*/  LEA R14, R51, R14, 0x1 ;  /* 0x0000000e330e7211 */ /* 0x010fc400078e08ff */
[----:B------:R-:W3:Y:S01]  /*1f840*/  LDC R51, c[0x0][0x278] ;  /* 0x00009e00ff337b82 */ /* 0x000ee20000000800 */
[----:B------:R4:W-:Y:S01]  /*1f850*/  STG.E.U16 desc[UR60][R12.64], R50 ;  /* 0x000000320c007986 */ /* 0x0009e2000c10153c */
[-C--:B------:R-:W-:Y:S01]  /*1f860*/  LEA R8, P4, R2, R3.reuse, 0x1 ;  /* 0x0000000302087211 */ /* 0x080fe200078808ff */
[----:B0-----:R-:W-:Y:S01]  /*1f870*/  IMAD R0, R15, 0x2, R14 ;  /* 0x000000020f007824 */ /* 0x001fe200078e020e */
[----:B------:R-:W-:Y:S01]  /*1f880*/  LEA R10, P3, R14, R3, 0x1 ;  /* 0x000000030e0a7211 */ /* 0x000fe200078608ff */
[----:B------:R0:W-:Y:S01]  /*1f890*/  STG.E.U16 desc[UR60][R4.64], R132 ;  /* 0x0000008404007986 */ /* 0x0001e2000c10153c */
[-C--:B------:R-:W-:Y:S02]  /*1f8a0*/  LEA.HI.X.SX32 R9, R2, R18.reuse, 0x1, P4 ;  /* 0x0000001202097211 */ /* 0x080fe400020f0eff */
[----:B------:R-:W3:Y:S01]  /*1f8b0*/  LDC R15, c[0x0][0x278] ;  /* 0x00009e00ff0f7b82 */ /* 0x000ee20000000800 */
[----:B------:R-:W-:-:S07]  /*1f8c0*/  LEA.HI.X.SX32 R11, R14, R18, 0x1, P3 ;  /* 0x000000120e0b7211 */ /* 0x000fce00018f0eff */
[----:B----4-:R-:W4:Y:S01]  /*1f8d0*/  LDC R13, c[0x0][0x278] ;  /* 0x00009e00ff0d7b82 */ /* 0x010f220000000800 */
[----:B-1----:R-:W-:Y:S01]  /*1f8e0*/  IMAD R2, R53, 0x2, R0 ;  /* 0x0000000235027824 */ /* 0x002fe200078e0200 */
[C---:B0-----:R-:W-:Y:S01]  /*1f8f0*/  LEA R4, P3, R0.reuse, R3, 0x1 ;  /* 0x0000000300047211 */ /* 0x041fe200078608ff */
[----:B------:R0:W-:Y:S05]  /*1f900*/  STG.E.U16 desc[UR60][R8.64], R133 ;  /* 0x0000008508007986 */ /* 0x0001ea000c10153c */
[----:B------:R-:W1:Y:S01]  /*1f910*/  LDC R53, c[0x0][0x278] ;  /* 0x00009e00ff357b82 */ /* 0x000e620000000800 */
[----:B------:R0:W-:Y:S01]  /*1f920*/  STG.E.U16 desc[UR60][R6.64], R134 ;  /* 0x0000008606007986 */ /* 0x0001e2000c10153c */
[----:B------:R-:W-:Y:S01]  /*1f930*/  LEA.HI.X.SX32 R5, R0, R18, 0x1, P3 ;  /* 0x0000001200057211 */ /* 0x000fe200018f0eff */
[----:B--2---:R-:W-:Y:S01]  /*1f940*/  IMAD R0, R49, 0x2, R2 ;  /* 0x0000000231007824 */ /* 0x004fe200078e0202 */
[----:B0-----:R-:W-:-:S04]  /*1f950*/  PRMT R9, R132, 0x7632, R9 ;  /* 0x0000763284097816 */ /* 0x001fc80000000009 */
[----:B------:R-:W0:Y:S01]  /*1f960*/  LDC R49, c[0x0][0x278] ;  /* 0x00009e00ff317b82 */ /* 0x000e220000000800 */
[CC--:B------:R-:W-:Y:S01]  /*1f970*/  LEA R6, P3, R2.reuse, R3.reuse, 0x1 ;  /* 0x0000000302067211 */ /* 0x0c0fe200078608ff */
[----:B------:R-:W-:Y:S03]  /*1f980*/  STG.E.U16 desc[UR60][R10.64], R135 ;  /* 0x000000870a007986 */ /* 0x000fe6000c10153c */
[----:B------:R-:W-:Y:S02]  /*1f990*/  LEA.HI.X.SX32 R7, R2, R18, 0x1, P3 ;  /* 0x0000001202077211 */ /* 0x000fe400018f0eff */
[----:B------:R-:W-:Y:S02]  /*1f9a0*/  LEA R8, P3, R0, R3, 0x1 ;  /* 0x0000000300087211 */ /* 0x000fe400078608ff */
[----:B---3--:R-:W-:Y:S01]  /*1f9b0*/  LEA R2, R51, R0, 0x1 ;  /* 0x0000000033027211 */ /* 0x008fe200078e08ff */
[----:B------:R2:W-:Y:S01]  /*1f9c0*/  STG.E.U16 desc[UR60][R4.64], R9 ;  /* 0x0000000904007986 */ /* 0x0005e2000c10153c */
[----:B------:R-:W3:Y:S01]  /*1f9d0*/  LDC R51, c[0x0][0x278] ;  /* 0x00009e00ff337b82 */ /* 0x000ee20000000800 */
[----:B------:R-:W-:-:S02]  /*1f9e0*/  PRMT R48, R133, 0x7632, R48 ;  /* 0x0000763285307816 */ /* 0x000fc40000000030 */
[----:B--2---:R-:W-:Y:S01]  /*1f9f0*/  LEA.HI.X.SX32 R9, R0, R18, 0x1, P3 ;  /* 0x0000001200097211 */ /* 0x004fe200018f0eff */
[----:B----4-:R-:W-:Y:S01]  /*1fa00*/  IMAD R0, R13, 0x2, R2 ;  /* 0x000000020d007824 */ /* 0x010fe200078e0202 */
[----:B------:R-:W-:-:S04]  /*1fa10*/  LEA R12, P3, R2, R3, 0x1 ;  /* 0x00000003020c7211 */ /* 0x000fc800078608ff */
[-C--:B------:R-:W-:Y:S01]  /*1fa20*/  LEA.HI.X.SX32 R13, R2, R18.reuse, 0x1, P3 ;  /* 0x00000012020d7211 */ /* 0x080fe200018f0eff */
[----:B------:R-:W-:Y:S01]  /*1fa30*/  IMAD R2, R15, 0x2, R0 ;  /* 0x000000020f027824 */ /* 0x000fe200078e0200 */
[C---:B------:R-:W-:Y:S01]  /*1fa40*/  LEA R4, P3, R0.reuse, R3, 0x1 ;  /* 0x0000000300047211 */ /* 0x040fe200078608ff */
[----:B------:R-:W2:Y:S02]  /*1fa50*/  LDC R15, c[0x0][0x278] ;  /* 0x00009e00ff0f7b82 */ /* 0x000ea40000000800 */
[----:B-1----:R-:W-:Y:S01]  /*1fa60*/  IMAD R14, R53, 0x2, R2 ;  /* 0x00000002350e7824 */ /* 0x002fe200078e0202 */
[----:B------:R1:W-:Y:S01]  /*1fa70*/  STG.E.U16 desc[UR60][R6.64], R48 ;  /* 0x0000003006007986 */ /* 0x0003e2000c10153c */
[----:B------:R-:W-:-:S04]  /*1fa80*/  LEA.HI.X.SX32 R5, R0, R18, 0x1, P3 ;  /* 0x0000001200057211 */ /* 0x000fc800018f0eff */
[----:B------:R-:W4:Y:S01]  /*1fa90*/  LDC R53, c[0x0][0x278] ;  /* 0x00009e00ff357b82 */ /* 0x000f220000000800 */
[----:B------:R-:W-:Y:S02]  /*1faa0*/  PRMT R50, R134, 0x7632, R50 ;  /* 0x0000763286327816 */ /* 0x000fe40000000032 */
[CC--:B-1----:R-:W-:Y:S02]  /*1fab0*/  LEA R6, P3, R14.reuse, R3.reuse, 0x1 ;  /* 0x000000030e067211 */ /* 0x0c2fe400078608ff */
[----:B------:R-:W-:Y:S02]  /*1fac0*/  PRMT R52, R135, 0x7632, R52 ;  /* 0x0000763287347816 */ /* 0x000fe40000000034 */
[----:B------:R-:W-:Y:S02]  /*1fad0*/  LEA.HI.X.SX32 R7, R14, R18, 0x1, P3 ;  /* 0x000000120e077211 */ /* 0x000fe400018f0eff */
[----:B0-----:R-:W-:Y:S02]  /*1fae0*/  LEA R14, R49, R14, 0x1 ;  /* 0x0000000e310e7211 */ /* 0x001fe400078e08ff */
[----:B------:R-:W0:Y:S01]  /*1faf0*/  LDC R49, c[0x0][0x278] ;  /* 0x00009e00ff317b82 */ /* 0x000e220000000800 */
[----:B------:R1:W-:Y:S01]  /*1fb00*/  STG.E.U16 desc[UR60][R8.64], R50 ;  /* 0x0000003208007986 */ /* 0x0003e2000c10153c */
[----:B------:R-:W-:-:S03]  /*1fb10*/  LEA R10, P4, R2, R3, 0x1 ;  /* 0x00000003020a7211 */ /* 0x000fc600078808ff */
[----:B------:R1:W-:Y:S01]  /*1fb20*/  STG.E.U16 desc[UR60][R12.64], R52 ;  /* 0x000000340c007986 */ /* 0x0003e2000c10153c */
[----:B---3--:R-:W-:Y:S02]  /*1fb30*/  IMAD R0, R51, 0x2, R14 ;  /* 0x0000000233007824 */ /* 0x008fe400078e020e */
[----:B------:R-:W3:Y:S01]  /*1fb40*/  LDC R51, c[0x0][0x278] ;  /* 0x00009e00ff337b82 */ /* 0x000ee20000000800 */
[----:B------:R-:W-:Y:S02]  /*1fb50*/  LEA.HI.X.SX32 R11, R2, R18, 0x1, P4 ;  /* 0x00000012020b7211 */ /* 0x000fe400020f0eff */
[----:B-1----:R-:W-:-:S05]  /*1fb60*/  LEA R8, P3, R14, R3, 0x1 ;  /* 0x000000030e087211 */ /* 0x002fca00078608ff */
[----:B------:R-:W1:Y:S01]  /*1fb70*/  LDC R13, c[0x0][0x278] ;  /* 0x00009e00ff0d7b82 */ /* 0x000e620000000800 */
[----:B------:R4:W-:Y:S01]  /*1fb80*/  STG.E.U16 desc[UR60][R4.64], R124 ;  /* 0x0000007c04007986 */ /* 0x0009e2000c10153c */
[----:B------:R-:W-:Y:S01]  /*1fb90*/  LEA.HI.X.SX32 R9, R14, R18, 0x1, P3 ;  /* 0x000000120e097211 */ /* 0x000fe200018f0eff */
[----:B--2---:R-:W-:Y:S02]  /*1fba0*/  IMAD R2, R15, 0x2, R0 ;  /* 0x000000020f027824 */ /* 0x004fe400078e0200 */
[----:B------:R2:W-:Y:S03]  /*1fbb0*/  STG.E.U16 desc[UR60][R10.64], R125 ;  /* 0x0000007d0a007986 */ /* 0x0005e6000c10153c */
[----:B------:R-:W3:Y:S01]  /*1fbc0*/  LDC R15, c[0x0][0x278] ;  /* 0x00009e00ff0f7b82 */ /* 0x000ee20000000800 */
[----:B------:R2:W-:Y:S01]  /*1fbd0*/  STG.E.U16 desc[UR60][R6.64], R126 ;  /* 0x0000007e06007986 */ /* 0x0005e2000c10153c */
[----:B----4-:R-:W-:-:S04]  /*1fbe0*/  LEA R4, P3, R0, R3, 0x1 ;  /* 0x0000000300047211 */ /* 0x010fc800078608ff */
[-C--:B------:R-:W-:Y:S01]  /*1fbf0*/  LEA.HI.X.SX32 R5, R0, R18.reuse, 0x1, P3 ;  /* 0x0000001200057211 */ /* 0x080fe200018f0eff */
[----:B------:R-:W-:Y:S01]  /*1fc00*/  IMAD R0, R53, 0x2, R2 ;  /* 0x0000000235007824 */ /* 0x000fe200078e0202 */
[----:B--2---:R-:W-:Y:S01]  /*1fc10*/  PRMT R11, R124, 0x7632, R11 ;  /* 0x000076327c0b7816 */ /* 0x004fe2000000000b */
[----:B------:R-:W2:Y:S01]  /*1fc20*/  LDC R53, c[0x0][0x278] ;  /* 0x00009e00ff357b82 */ /* 0x000ea20000000800 */
[CC--:B------:R-:W-:Y:S01]  /*1fc30*/  LEA R6, P3, R2.reuse, R3.reuse, 0x1 ;  /* 0x0000000302067211 */ /* 0x0c0fe200078608ff */
[----:B------:R-:W-:Y:S03]  /*1fc40*/  STG.E.U16 desc[UR60][R8.64], R127 ;  /* 0x0000007f08007986 */ /* 0x000fe6000c10153c */
[----:B------:R-:W-:Y:S02]  /*1fc50*/  LEA.HI.X.SX32 R7, R2, R18, 0x1, P3 ;  /* 0x0000001202077211 */ /* 0x000fe400018f0eff */
[----:B------:R-:W-:-:S02]  /*1fc60*/  LEA R10, P3, R0, R3, 0x1 ;  /* 0x00000003000a7211 */ /* 0x000fc400078608ff */
[----:B0-----:R-:W-:Y:S01]  /*1fc70*/  LEA R2, R49, R0, 0x1 ;  /* 0x0000000031027211 */ /* 0x001fe200078e08ff */
[----:B------:R0:W-:Y:S01]  /*1fc80*/  STG.E.U16 desc[UR60][R4.64], R11 ;  /* 0x0000000b04007986 */ /* 0x0001e2000c10153c */
[----:B------:R-:W4:Y:S01]  /*1fc90*/  LDC R49, c[0x0][0x278] ;  /* 0x00009e00ff317b82 */ /* 0x000f220000000800 */
[----:B------:R-:W-:Y:S02]  /*1fca0*/  PRMT R48, R125, 0x7632, R48 ;  /* 0x000076327d307816 */ /* 0x000fe40000000030 */
[----:B0-----:R-:W-:Y:S01]  /*1fcb0*/  LEA.HI.X.SX32 R11, R0, R18, 0x1, P3 ;  /* 0x00000012000b7211 */ /* 0x001fe200018f0eff */
[----:B-1----:R-:W-:Y:S01]  /*1fcc0*/  IMAD R0, R13, 0x2, R2 ;  /* 0x000000020d007824 */ /* 0x002fe200078e0202 */
[----:B------:R-:W-:-:S04]  /*1fcd0*/  LEA R12, P3, R2, R3, 0x1 ;  /* 0x00000003020c7211 */ /* 0x000fc800078608ff */
[-C--:B------:R-:W-:Y:S01]  /*1fce0*/  LEA.HI.X.SX32 R13, R2, R18.reuse, 0x1, P3 ;  /* 0x00000012020d7211 */ /* 0x080fe200018f0eff */
[----:B---3--:R-:W-:Y:S01]  /*1fcf0*/  IMAD R2, R51, 0x2, R0 ;  /* 0x0000000233027824 */ /* 0x008fe200078e0200 */
[C---:B------:R-:W-:Y:S01]  /*1fd00*/  LEA R4, P3, R0.reuse, R3, 0x1 ;  /* 0x0000000300047211 */ /* 0x040fe200078608ff */
[----:B------:R-:W0:Y:S02]  /*1fd10*/  LDC R51, c[0x0][0x278] ;  /* 0x00009e00ff337b82 */ /* 0x000e240000000800 */
[----:B------:R-:W-:Y:S01]  /*1fd20*/  IMAD R14, R15, 0x2, R2 ;  /* 0x000000020f0e7824 */ /* 0x000fe200078e0202 */
[----:B------:R1:W-:Y:S01]  /*1fd30*/  STG.E.U16 desc[UR60][R6.64], R48 ;  /* 0x0000003006007986 */ /* 0x0003e2000c10153c */
[----:B------:R-:W-:-:S04]  /*1fd40*/  LEA.HI.X.SX32 R5, R0, R18, 0x1, P3 ;  /* 0x0000001200057211 */ /* 0x000fc800018f0eff */
[----:B------:R-:W3:Y:S01]  /*1fd50*/  LDC R15, c[0x0][0x278] ;  /* 0x00009e00ff0f7b82 */ /* 0x000ee20000000800 */
[----:B------:R-:W-:Y:S02]  /*1fd60*/  PRMT R50, R126, 0x7632, R50 ;  /* 0x000076327e327816 */ /* 0x000fe40000000032 */
[CC--:B-1----:R-:W-:Y:S02]  /*1fd70*/  LEA R6, P3, R14.reuse, R3.reuse, 0x1 ;  /* 0x000000030e067211 */ /* 0x0c2fe400078608ff */
[----:B------:R-:W-:Y:S02]  /*1fd80*/  PRMT R52, R127, 0x7632, R52 ;  /* 0x000076327f347816 */ /* 0x000fe40000000034 */
[----:B------:R-:W-:Y:S02]  /*1fd90*/  LEA.HI.X.SX32 R7, R14, R18, 0x1, P3 ;  /* 0x000000120e077211 */ /* 0x000fe400018f0eff */
[----:B--2---:R-:W-:Y:S02]  /*1fda0*/  LEA R14, R53, R14, 0x1 ;  /* 0x0000000e350e7211 */ /* 0x004fe400078e08ff */
[----:B------:R-:W1:Y:S01]  /*1fdb0*/  LDC R53, c[0x0][0x278] ;  /* 0x00009e00ff357b82 */ /* 0x000e620000000800 */
[----:B------:R2:W-:Y:S01]  /*1fdc0*/  STG.E.U16 desc[UR60][R10.64], R50 ;  /* 0x000000320a007986 */ /* 0x0005e2000c10153c */
[----:B------:R-:W-:-:S03]  /*1fdd0*/  LEA R8, P4, R2, R3, 0x1 ;  /* 0x0000000302087211 */ /* 0x000fc600078808ff */
[----:B------:R2:W-:Y:S01]  /*1fde0*/  STG.E.U16 desc[UR60][R12.64], R52 ;  /* 0x000000340c007986 */ /* 0x0005e2000c10153c */
[----:B----4-:R-:W-:Y:S02]  /*1fdf0*/  IMAD R0, R49, 0x2, R14 ;  /* 0x0000000231007824 */ /* 0x010fe400078e020e */
[----:B------:R-:W4:Y:S01]  /*1fe00*/  LDC R49, c[0x0][0x278] ;  /* 0x00009e00ff317b82 */ /* 0x000f220000000800 */
[----:B------:R-:W-:Y:S02]  /*1fe10*/  LEA.HI.X.SX32 R9, R2, R18, 0x1, P4 ;  /* 0x0000001202097211 */ /* 0x000fe400020f0eff */
[----:B--2---:R-:W-:-:S05]  /*1fe20*/  LEA R10, P3, R14, R3, 0x1 ;  /* 0x000000030e0a7211 */ /* 0x004fca00078608ff */
[----:B------:R-:W2:Y:S01]  /*1fe30*/  LDC R13, c[0x0][0x278] ;  /* 0x00009e00ff0d7b82 */ /* 0x000ea20000000800 */
[----:B------:R3:W-:Y:S01]  /*1fe40*/  STG.E.U16 desc[UR60][R4.64], R136 ;  /* 0x0000008804007986 */ /* 0x0007e2000c10153c */
[----:B------:R-:W-:Y:S01]  /*1fe50*/  LEA.HI.X.SX32 R11, R14, R18, 0x1, P3 ;  /* 0x000000120e0b7211 */ /* 0x000fe200018f0eff */
[----:B0-----:R-:W-:Y:S02]  /*1fe60*/  IMAD R2, R51, 0x2, R0 ;  /* 0x0000000233027824 */ /* 0x001fe400078e0200 */
[----:B------:R0:W-:Y:S03]  /*1fe70*/  STG.E.U16 desc[UR60][R8.64], R137 ;  /* 0x0000008908007986 */ /* 0x0001e6000c10153c */
[----:B------:R-:W4:Y:S01]  /*1fe80*/  LDC R51, c[0x0][0x278] ;  /* 0x00009e00ff337b82 */ /* 0x000f220000000800 */
[----:B------:R0:W-:Y:S01]  /*1fe90*/  STG.E.U16 desc[UR60][R6.64], R138 ;  /* 0x0000008a06007986 */ /* 0x0001e2000c10153c */
[----:B---3--:R-:W-:-:S04]  /*1fea0*/  LEA R4, P3, R0, R3, 0x1 ;  /* 0x0000000300047211 */ /* 0x008fc800078608ff */
[-C--:B------:R-:W-:Y:S01]  /*1feb0*/  LEA.HI.X.SX32 R5, R0, R18.reuse, 0x1, P3 ;  /* 0x0000001200057211 */ /* 0x080fe200018f0eff */
[----:B------:R-:W-:Y:S01]  /*1fec0*/  IMAD R0, R15, 0x2, R2 ;  /* 0x000000020f007824 */ /* 0x000fe200078e0202 */
[----:B0-----:R-:W-:Y:S01]  /*1fed0*/  PRMT R9, R136, 0x7632, R9 ;  /* 0x0000763288097816 */ /* 0x001fe20000000009 */
[----:B------:R-:W0:Y:S01]  /*1fee0*/  LDC R15, c[0x0][0x278] ;  /* 0x00009e00ff0f7b82 */ /* 0x000e220000000800 */
[CC--:B------:R-:W-:Y:S01]  /*1fef0*/  LEA R6, P3, R2.reuse, R3.reuse, 0x1 ;  /* 0x0000000302067211 */ /* 0x0c0fe200078608ff */
[----:B------:R-:W-:Y:S03]  /*1ff00*/  STG.E.U16 desc[UR60][R10.64], R139 ;  /* 0x0000008b0a007986 */ /* 0x000fe6000c10153c */
[----:B------:R-:W-:Y:S02]  /*1ff10*/  LEA.HI.X.SX32 R7, R2, R18, 0x1, P3 ;  /* 0x0000001202077211 */ /* 0x000fe400018f0eff */
[----:B------:R-:W-:-:S02]  /*1ff20*/  LEA R8, P3, R0, R3, 0x1 ;  /* 0x0000000300087211 */ /* 0x000fc400078608ff */
[----:B-1----:R-:W-:Y:S01]  /*1ff30*/  LEA R2, R53, R0, 0x1 ;  /* 0x0000000035027211 */ /* 0x002fe200078e08ff */
[----:B------:R1:W-:Y:S01]  /*1ff40*/  STG.E.U16 desc[UR60][R4.64], R9 ;  /* 0x0000000904007986 */ /* 0x0003e2000c10153c */
[----:B------:R-:W3:Y:S01]  /*1ff50*/  LDC R53, c[0x0][0x278] ;  /* 0x00009e00ff357b82 */ /* 0x000ee20000000800 */
[----:B------:R-:W-:Y:S02]  /*1ff60*/  PRMT R48, R137, 0x7632, R48 ;  /* 0x0000763289307816 */ /* 0x000fe40000000030 */
[----:B-1----:R-:W-:Y:S01]  /*1ff70*/  LEA.HI.X.SX32 R9, R0, R18, 0x1, P3 ;  /* 0x0000001200097211 */ /* 0x002fe200018f0eff */
[----:B--2---:R-:W-:Y:S01]  /*1ff80*/  IMAD R0, R13, 0x2, R2 ;  /* 0x000000020d007824 */ /* 0x004fe200078e0202 */
[----:B------:R-:W-:-:S04]  /*1ff90*/  LEA R12, P3, R2, R3, 0x1 ;  /* 0x00000003020c7211 */ /* 0x000fc800078608ff */
[-C--:B------:R-:W-:Y:S01]  /*1ffa0*/  LEA.HI.X.SX32 R13, R2, R18.reuse, 0x1, P3 ;  /* 0x00000012020d7211 */ /* 0x080fe200018f0eff */
[----:B----4-:R-:W-:Y:S01]  /*1ffb0*/  IMAD R2, R49, 0x2, R0 ;  /* 0x0000000231027824 */ /* 0x010fe200078e0200 */
[C---:B------:R-:W-:Y:S01]  /*1ffc0*/  LEA R4, P3, R0.reuse, R3, 0x1 ;  /* 0x0000000300047211 */ /* 0x040fe200078608ff */
[----:B------:R-:W1:Y:S02]  /*1ffd0*/  LDC R49, c[0x0][0x278] ;  /* 0x00009e00ff317b82 */ /* 0x000e640000000800 */
        /* <DEDUP_REMOVED lines=9> */
[----:B0-----:R-:W-:-:S02]  /*20070*/  LEA R14, R15, R14, 0x1 ;  /* 0x0000000e0f0e7211 */ /* 0x001fc400078e08ff */
[----:B------:R-:W0:Y:S01]  /*20080*/  LDC R15, c[0x0][0x278] ;  /* 0x00009e00ff0f7b82 */ /* 0x000e220000000800 */
        /* <DEDUP_REMOVED lines=10> */
[----:B-1----:R-:W-:Y:S01]  /*20130*/  IMAD R2, R49, 0x2, R0 ;  /* 0x0000000231027824 */ /* 0x002fe200078e0200 */
[----:B---3--:R-:W-:-:S03]  /*20140*/  LEA R4, P3, R0, R3, 0x1 ;  /* 0x0000000300047211 */ /* 0x008fc600078608ff */
[----:B------:R-:W1:Y:S01]  /*20150*/  LDC R21, c[0x0][0x278] ;  /* 0x00009e00ff157b82 */ /* 0x000e620000000800 */
        /* <DEDUP_REMOVED lines=10> */
[----:B0-----:R-:W-:Y:S01]  /*20200*/  LEA R2, R15, R0, 0x1 ;  /* 0x000000000f027211 */ /* 0x001fe200078e08ff */
[----:B------:R0:W-:Y:S02]  /*20210*/  STG.E.U16 desc[UR60][R4.64], R11 ;  /* 0x0000000b04007986 */ /* 0x0001e4000c10153c */
[----:B------:R-:W3:Y:S01]  /*20220*/  LDC R15, c[0x0][0x278] ;  /* 0x00009e00ff0f7b82 */ /* 0x000ee20000000800 */
[----:B0-----:R-:W-:Y:S01]  /*20230*/  LEA.HI.X.SX32 R11, R0, R18, 0x1, P3 ;  /* 0x00000012000b7211 */ /* 0x001fe200018f0eff */
[----:B--2---:R-:W-:Y:S01]  /*20240*/  IMAD R0, R13, 0x2, R2 ;  /* 0x000000020d007824 */ /* 0x004fe200078e0202 */
[----:B------:R-:W-:-:S04]  /*20250*/  LEA R12, P3, R2, R3, 0x1 ;  /* 0x00000003020c7211 */ /* 0x000fc800078608ff */
[----:B------:R-:W-:Y:S01]  /*20260*/  LEA.HI.X.SX32 R13, R2, R18, 0x1, P3 ;  /* 0x00000012020d7211 */ /* 0x000fe200018f0eff */
[----:B-1----:R-:W-:Y:S02]  /*20270*/  IMAD R2, R21, 0x2, R0 ;  /* 0x0000000215027824 */ /* 0x002fe400078e0200 */
[----:B------:R-:W0:Y:S01]  /*20280*/  LDC R21, c[0x0][0x278] ;  /* 0x00009e00ff157b82 */ /* 0x000e220000000800 */
[----:B------:R-:W-:Y:S01]  /*20290*/  PRMT R20, R22, 0x7632, R20 ;  /* 0x0000763216147816 */ /* 0x000fe20000000014 */
[----:B----4-:R-:W-:Y:S01]  /*202a0*/  IMAD R14, R49, 0x2, R2 ;  /* 0x00000002310e7824 */ /* 0x010fe200078e0202 */
[----:B------:R-:W-:Y:S02]  /*202b0*/  PRMT R22, R23, 0x7632, R22 ;  /* 0x0000763217167816 */ /* 0x000fe40000000016 */
[----:B------:R-:W-:-:S03]  /*202c0*/  LEA R4, P3, R0, R3, 0x1 ;  /* 0x0000000300047211 */ /* 0x000fc600078608ff */
[----:B------:R-:W1:Y:S01]  /*202d0*/  LDC R23, c[0x0][0x278] ;  /* 0x00009e00ff177b82 */ /* 0x000e620000000800 */
[----:B------:R2:W-:Y:S01]  /*202e0*/  STG.E.U16 desc[UR60][R6.64], R48 ;  /* 0x0000003006007986 */ /* 0x0005e2000c10153c */
[----:B------:R-:W-:-:S03]  /*202f0*/  LEA.HI.X.SX32 R5, R0, R18, 0x1, P3 ;  /* 0x0000001200057211 */ /* 0x000fc600018f0eff */
[----:B------:R4:W-:Y:S03]  /*20300*/  STG.E.U16 desc[UR60][R10.64], R20 ;  /* 0x000000140a007986 */ /* 0x0009e6000c10153c */
[----:B------:R-:W1:Y:S01]  /*20310*/  LDC R49, c[0x0][0x278] ;  /* 0x00009e00ff317b82 */ /* 0x000e620000000800 */
[C---:B--2---:R-:W-:Y:S01]  /*20320*/  LEA R6, P3, R14.reuse, R3, 0x1 ;  /* 0x000000030e067211 */ /* 0x044fe200078608ff */
[----:B------:R2:W-:Y:S03]  /*20330*/  STG.E.U16 desc[UR60][R12.64], R22 ;  /* 0x000000160c007986 */ /* 0x0005e6000c10153c */
[----:B------:R-:W-:Y:S02]  /*20340*/  LEA.HI.X.SX32 R7, R14, R18, 0x1, P3 ;  /* 0x000000120e077211 */ /* 0x000fe400018f0eff */
[----:B---3--:R-:W-:-:S02]  /*20350*/  LEA R14, R51, R14, 0x1 ;  /* 0x0000000e330e7211 */ /* 0x008fc400078e08ff */
[-C--:B------:R-:W-:Y:S02]  /*20360*/  LEA R8, P4, R2, R3.reuse, 0x1 ;  /* 0x0000000302087211 */ /* 0x080fe400078808ff */
[----:B----4-:R-:W-:Y:S01]  /*20370*/  LEA R10, P3, R14, R3, 0x1 ;  /* 0x000000030e0a7211 */ /* 0x010fe200078608ff */
[----:B--2---:R-:W2:Y:S01]  /*20380*/  LDC R13, c[0x0][0x278] ;  /* 0x00009e00ff0d7b82 */ /* 0x004ea20000000800 */
[----:B------:R-:W-:Y:S01]  /*20390*/  IMAD R0, R15, 0x2, R14 ;  /* 0x000000020f007824 */ /* 0x000fe200078e020e */
[-C--:B------:R-:W-:Y:S01]  /*203a0*/  LEA.HI.X.SX32 R9, R2, R18.reuse, 0x1, P4 ;  /* 0x0000001202097211 */ /* 0x080fe200020f0eff */
[----:B------:R3:W-:Y:S01]  /*203b0*/  STG.E.U16 desc[UR60][R4.64], R24 ;  /* 0x0000001804007986 */ /* 0x0007e2000c10153c */
[----:B------:R-:W-:Y:S01]  /*203c0*/  LEA.HI.X.SX32 R11, R14, R18, 0x1, P3 ;  /* 0x000000120e0b7211 */ /* 0x000fe200018f0eff */
[----:B0-----:R-:W-:-:S03]  /*203d0*/  IMAD R2, R21, 0x2, R0 ;  /* 0x0000000215027824 */ /* 0x001fc600078e0200 */
[----:B------:R-:W0:Y:S01]  /*203e0*/  LDC R15, c[0x0][0x278] ;  /* 0x00009e00ff0f7b82 */ /* 0x000e220000000800 */
[----:B------:R4:W-:Y:S01]  /*203f0*/  STG.E.U16 desc[UR60][R8.64], R25 ;  /* 0x0000001908007986 */ /* 0x0009e2000c10153c */
[----:B---3--:R-:W-:-:S06]  /*20400*/  LEA R4, P3, R0, R3, 0x1 ;  /* 0x0000000300047211 */ /* 0x008fcc00078608ff */
[----:B------:R-:W3:Y:S01]  /*20410*/  LDC R21, c[0x0][0x278] ;  /* 0x00009e00ff157b82 */ /* 0x000ee20000000800 */
[----:B------:R4:W-:Y:S01]  /*20420*/  STG.E.U16 desc[UR60][R6.64], R26 ;  /* 0x0000001a06007986 */ /* 0x0009e2000c10153c */
[----:B------:R-:W-:Y:S01]  /*20430*/  LEA.HI.X.SX32 R5, R0, R18, 0x1, P3 ;  /* 0x0000001200057211 */ /* 0x000fe200018f0eff */
[----:B-1----:R-:W-:Y:S01]  /*20440*/  IMAD R0, R23, 0x2, R2 ;  /* 0x0000000217007824 */ /* 0x002fe200078e0202 */
[----:B----4-:R-:W-:Y:S01]  /*20450*/  PRMT R9, R24, 0x7632, R9 ;  /* 0x0000763218097816 */ /* 0x010fe20000000009 */
[----:B------:R-:W-:Y:S03]  /*20460*/  STG.E.U16 desc[UR60][R10.64], R27 ;  /* 0x0000001b0a007986 */ /* 0x000fe6000c10153c */
[----:B------:R-:W1:Y:S01]  /*20470*/  LDC R23, c[0x0][0x278] ;  /* 0x00009e00ff177b82 */ /* 0x000e620000000800 */
[----:B------:R-:W-:-:S04]  /*20480*/  LEA R6, P3, R2, R3, 0x1 ;  /* 0x0000000302067211 */ /* 0x000fc800078608ff */
[----:B------:R-:W-:Y:S02]  /*20490*/  LEA.HI.X.SX32 R7, R2, R18, 0x1, P3 ;  /* 0x0000001202077211 */ /* 0x000fe400018f0eff */
[CC--:B------:R-:W-:Y:S02]  /*204a0*/  LEA R8, P3, R0.reuse, R3.reuse, 0x1 ;  /* 0x0000000300087211 */ /* 0x0c0fe400078608ff */
[----:B------:R-:W-:Y:S01]  /*204b0*/  LEA R2, R49, R0, 0x1 ;  /* 0x0000000031027211 */ /* 0x000fe200078e08ff */
[----:B------:R4:W-:Y:S01]  /*204c0*/  STG.E.U16 desc[UR60][R4.64], R9 ;  /* 0x0000000904007986 */ /* 0x0009e2000c10153c */
[----:B------:R-:W-:Y:S02]  /*204d0*/  PRMT R20, R25, 0x7632, R20 ;  /* 0x0000763219147816 */ /* 0x000fe40000000014 */
[----:B------:R-:W1:Y:S01]  /*204e0*/  LDC R25, c[0x0][0x278] ;  /* 0x00009e00ff197b82 */ /* 0x000e620000000800 */
[----:B----4-:R-:W-:Y:S01]  /*204f0*/  LEA.HI.X.SX32 R9, R0, R18, 0x1, P3 ;  /* 0x0000001200097211 */ /* 0x010fe200018f0eff */
[----:B--2---:R-:W-:Y:S01]  /*20500*/  IMAD R0, R13, 0x2, R2 ;  /* 0x000000020d007824 */ /* 0x004fe200078e0202 */
        /* <DEDUP_REMOVED lines=8> */
[----:B------:R-:W3:Y:S01]  /*20590*/  LDC R21, c[0x0][0x278] ;  /* 0x00009e00ff157b82 */ /* 0x000ee20000000800 */
[----:B------:R-:W-:Y:S02]  /*205a0*/  PRMT R22, R26, 0x7632, R22 ;  /* 0x000076321a167816 */ /* 0x000fe40000000016 */
[CC--:B--2---:R-:W-:Y:S02]  /*205b0*/  LEA R6, P3, R14.reuse, R3.reuse, 0x1 ;  /* 0x000000030e067211 */ /* 0x0c4fe400078608ff */
[----:B------:R-:W-:Y:S02]  /*205c0*/  PRMT R24, R27, 0x7632, R24 ;  /* 0x000076321b187816 */ /* 0x000fe40000000018 */
[----:B------:R-:W-:Y:S01]  /*205d0*/  LEA.HI.X.SX32 R7, R14, R18, 0x1, P3 ;  /* 0x000000120e077211 */ /* 0x000fe200018f0eff */
[----:B------:R2:W-:Y:S01]  /*205e0*/  STG.E.U16 desc[UR60][R8.64], R22 ;  /* 0x0000001608007986 */ /* 0x0005e2000c10153c */
[----:B-1----:R-:W-:Y:S01]  /*205f0*/  LEA R14, R23, R14, 0x1 ;  /* 0x0000000e170e7211 */ /* 0x002fe200078e08ff */
[----:B------:R-:W1:Y:S02]  /*20600*/  LDC R27, c[0x0][0x278] ;  /* 0x00009e00ff1b7b82 */ /* 0x000e640000000800 */
[----:B------:R4:W-:Y:S06]  /*20610*/  STG.E.U16 desc[UR60][R12.64], R24 ;  /* 0x000000180c007986 */ /* 0x0009ec000c10153c */
[----:B------:R-:W1:Y:S01]  /*20620*/  LDC R23, c[0x0][0x278] ;  /* 0x00009e00ff177b82 */ /* 0x000e620000000800 */
[-C--:B------:R-:W-:Y:S01]  /*20630*/  LEA R10, P4, R2, R3.reuse, 0x1 ;  /* 0x00000003020a7211 */ /* 0x080fe200078808ff */
[----:B------:R-:W-:Y:S01]  /*20640*/  IMAD R0, R25, 0x2, R14 ;  /* 0x0000000219007824 */ /* 0x000fe200078e020e */
[----:B--2---:R-:W-:-:S05]  /*20650*/  LEA R8, P3, R14, R3, 0x1 ;  /* 0x000000030e087211 */ /* 0x004fca00078608ff */
[----:B----4-:R-:W2:Y:S01]  /*20660*/  LDC R13, c[0x0][0x278] ;  /* 0x00009e00ff0d7b82 */ /* 0x010ea20000000800 */
[-C--:B------:R-:W-:Y:S01]  /*20670*/  LEA.HI.X.SX32 R11, R2, R18.reuse, 0x1, P4 ;  /* 0x00000012020b7211 */ /* 0x080fe200020f0eff */
[----:B------:R4:W-:Y:S01]  /*20680*/  STG.E.U16 desc[UR60][R4.64], R28 ;  /* 0x0000001c04007986 */ /* 0x0009e2000c10153c */
[----:B------:R-:W-:Y:S01]  /*20690*/  LEA.HI.X.SX32 R9, R14, R18, 0x1, P3 ;  /* 0x000000120e097211 */ /* 0x000fe200018f0eff */
[----:B0-----:R-:W-:-:S04]  /*206a0*/  IMAD R2, R15, 0x2, R0 ;  /* 0x000000020f027824 */ /* 0x001fc800078e0200 */
[----:B------:R-:W0:Y:S01]  /*206b0*/  LDC R25, c[0x0][0x278] ;  /* 0x00009e00ff197b82 */ /* 0x000e220000000800 */
[----:B------:R3:W-:Y:S01]  /*206c0*/  STG.E.U16 desc[UR60][R10.64], R29 ;  /* 0x0000001d0a007986 */ /* 0x0007e2000c10153c */
[----:B----4-:R-:W-:-:S06]  /*206d0*/  LEA R4, P3, R0, R3, 0x1 ;  /* 0x0000000300047211 */ /* 0x010fcc00078608ff */
[----:B------:R-:W4:Y:S01]  /*206e0*/  LDC R15, c[0x0][0x278] ;  /* 0x00009e00ff0f7b82 */ /* 0x000f220000000800 */
[----:B------:R1:W-:Y:S01]  /*206f0*/  STG.E.U16 desc[UR60][R6.64], R30 ;  /* 0x0000001e06007986 */ /* 0x0003e2000c10153c */
[----:B------:R-:W-:Y:S01]  /*20700*/  LEA.HI.X.SX32 R5, R0, R18, 0x1, P3 ;  /* 0x0000001200057211 */ /* 0x000fe200018f0eff */
[----:B---3--:R-:W-:Y:S01]  /*20710*/  IMAD R0, R21, 0x2, R2 ;  /* 0x0000000215007824 */ /* 0x008fe200078e0202 */
[----:B------:R-:W-:Y:S01]  /*20720*/  PRMT R11, R28, 0x7632, R11 ;  /* 0x000076321c0b7816 */ /* 0x000fe2000000000b */
[----:B------:R-:W-:Y:S03]  /*20730*/  STG.E.U16 desc[UR60][R8.64], R31 ;  /* 0x0000001f08007986 */ /* 0x000fe6000c10153c */
[----:B------:R-:W3:Y:S01]  /*20740*/  LDC R21, c[0x0][0x278] ;  /* 0x00009e00ff157b82 */ /* 0x000ee20000000800 */
[----:B-1----:R-:W-:-:S04]  /*20750*/  LEA R6, P3, R2, R3, 0x1 ;  /* 0x0000000302067211 */ /* 0x002fc800078608ff */
[----:B------:R-:W-:Y:S02]  /*20760*/  LEA.HI.X.SX32 R7, R2, R18, 0x1, P3 ;  /* 0x0000001202077211 */ /* 0x000fe400018f0eff */
[CC--:B------:R-:W-:Y:S02]  /*20770*/  LEA R10, P3, R0.reuse, R3.reuse, 0x1 ;  /* 0x00000003000a7211 */ /* 0x0c0fe400078608ff */
[----:B------:R-:W-:Y:S01]  /*20780*/  LEA R2, R23, R0, 0x1 ;  /* 0x0000000017027211 */ /* 0x000fe200078e08ff */
[----:B------:R1:W-:Y:S01]  /*20790*/  STG.E.U16 desc[UR60][R4.64], R11 ;  /* 0x0000000b04007986 */ /* 0x0003e2000c10153c */
[----:B------:R-:W3:Y:S01]  /*207a0*/  LDC R23, c[0x0][0x278] ;  /* 0x00009e00ff177b82 */ /* 0x000ee20000000800 */
[----:B------:R-:W-:Y:S02]  /*207b0*/  PRMT R20, R29, 0x7632, R20 ;  /* 0x000076321d147816 */ /* 0x000fe40000000014 */
[----:B-1----:R-:W-:Y:S01]  /*207c0*/  LEA.HI.X.SX32 R11, R0, R18, 0x1, P3 ;  /* 0x00000012000b7211 */ /* 0x002fe200018f0eff */
[----:B--2---:R-:W-:Y:S01]  /*207d0*/  IMAD R0, R13, 0x2, R2 ;  /* 0x000000020d007824 */ /* 0x004fe200078e0202 */
[----:B------:R-:W-:-:S03]  /*207e0*/  LEA R12, P3, R2, R3, 0x1 ;  /* 0x00000003020c7211 */ /* 0x000fc600078608ff */
[----:B------:R-:W1:Y:S01]  /*207f0*/  LDC R29, c[0x0][0x278] ;  /* 0x00009e00ff1d7b82 */ /* 0x000e620000000800 */
[----:B------:R-:W-:Y:S01]  /*20800*/  LEA.HI.X.SX32 R13, R2, R18, 0x1, P3 ;  /* 0x00000012020d7211 */ /* 0x000fe200018f0eff */
[----:B0-----:R-:W-:Y:S01]  /*20810*/  IMAD R2, R25, 0x2, R0 ;  /* 0x0000000219027824 */ /* 0x001fe200078e0200 */
[----:B------:R-:W-:-:S05]  /*20820*/  LEA R4, P3, R0, R3, 0x1 ;  /* 0x0000000300047211 */ /* 0x000fca00078608ff */
[----:B------:R-:W0:Y:S01]  /*20830*/  LDC R25, c[0x0][0x278] ;  /* 0x00009e00ff197b82 */ /* 0x000e220000000800 */
[----:B----4-:R-:W-:Y:S01]  /*20840*/  IMAD R14, R15, 0x2, R2 ;  /* 0x000000020f0e7824 */ /* 0x010fe200078e0202 */
[----:B------:R2:W-:Y:S01]  /*20850*/  STG.E.U16 desc[UR60][R6.64], R20 ;  /* 0x0000001406007986 */ /* 0x0005e2000c10153c */
[----:B------:R-:W-:-:S05]  /*20860*/  LEA.HI.X.SX32 R5, R0, R18, 0x1, P3 ;  /* 0x0000001200057211 */ /* 0x000fca00018f0eff */
[----:B------:R-:W4:Y:S01]  /*20870*/  LDC R15, c[0x0][0x278] ;  /* 0x00009e00ff0f7b82 */ /* 0x000f220000000800 */
[----:B------:R-:W-:Y:S02]  /*20880*/  PRMT R22, R30, 0x7632, R22 ;  /* 0x000076321e167816 */ /* 0x000fe40000000016 */
[CC--:B--2---:R-:W-:Y:S02]  /*20890*/  LEA R6, P3, R14.reuse, R3.reuse, 0x1 ;  /* 0x000000030e067211 */ /* 0x0c4fe400078608ff */
[----:B------:R-:W-:Y:S02]  /*208a0*/  PRMT R24, R31, 0x7632, R24 ;  /* 0x000076321f187816 */ /* 0x000fe40000000018 */
[----:B------:R-:W-:Y:S02]  /*208b0*/  LEA.HI.X.SX32 R7, R14, R18, 0x1, P3 ;  /* 0x000000120e077211 */ /* 0x000fe400018f0eff */
[----:B---3--:R-:W-:Y:S02]  /*208c0*/  LEA R14, R21, R14, 0x1 ;  /* 0x0000000e150e7211 */ /* 0x008fe400078e08ff */
[----:B------:R-:W2:Y:S01]  /*208d0*/  LDC R21, c[0x0][0x278] ;  /* 0x00009e00ff157b82 */ /* 0x000ea20000000800 */
[----:B------:R3:W-:Y:S01]  /*208e0*/  STG.E.U16 desc[UR60][R10.64], R22 ;  /* 0x000000160a007986 */ /* 0x0007e2000c10153c */
[----:B------:R-:W-:-:S03]  /*208f0*/  LEA R8, P4, R2, R3, 0x1 ;  /* 0x0000000302087211 */ /* 0x000fc600078808ff */
[----:B------:R1:W-:Y:S01]  /*20900*/  STG.E.U16 desc[UR60][R12.64], R24 ;  /* 0x000000180c007986 */ /* 0x0003e2000c10153c */
[----:B------:R-:W-:Y:S02]  /*20910*/  IMAD R0, R23, 0x2, R14 ;  /* 0x0000000217007824 */ /* 0x000fe400078e020e */
[----:B------:R-:W2:Y:S01]  /*20920*/  LDC R23, c[0x0][0x278] ;  /* 0x00009e00ff177b82 */ /* 0x000ea20000000800 */
[----:B------:R-:W-:Y:S02]  /*20930*/  LEA.HI.X.SX32 R9, R2, R18, 0x1, P4 ;  /* 0x0000001202097211 */ /* 0x000fe400020f0eff */
[----:B---3--:R-:W-:-:S05]  /*20940*/  LEA R10, P3, R14, R3, 0x1 ;  /* 0x000000030e0a7211 */ /* 0x008fca00078608ff */
[----:B-1----:R-:W1:Y:S01]  /*20950*/  LDC R13, c[0x0][0x278] ;  /* 0x00009e00ff0d7b82 */ /* 0x002e620000000800 */
[----:B------:R3:W-:Y:S01]  /*20960*/  STG.E.U16 desc[UR60][R4.64], R32 ;  /* 0x0000002004007986 */ /* 0x0007e2000c10153c */
[----:B------:R-:W-:Y:S01]  /*20970*/  LEA.HI.X.SX32 R11, R14, R18, 0x1, P3 ;  /* 0x000000120e0b7211 */ /* 0x000fe200018f0eff */
[----:B0-----:R-:W-:Y:S02]  /*20980*/  IMAD R2, R25, 0x2, R0 ;  /* 0x0000000219027824 */ /* 0x001fe400078e0200 */
[----:B------:R0:W-:Y:S03]  /*20990*/  STG.E.U16 desc[UR60][R8.64], R33 ;  /* 0x0000002108007986 */ /* 0x0001e6000c10153c */
[----:B------:R-:W1:Y:S01]  /*209a0*/  LDC R25, c[0x0][0x278] ;  /* 0x00009e00ff197b82 */ /* 0x000e620000000800 */
[----:B------:R0:W-:Y:S01]  /*209b0*/  STG.E.U16 desc[UR60][R6.64], R34 ;  /* 0x0000002206007986 */ /* 0x0001e2000c10153c */
[----:B---3--:R-:W-:-:S04]  /*209c0*/  LEA R4, P3, R0, R3, 0x1 ;  /* 0x0000000300047211 */ /* 0x008fc800078608ff */
[-C--:B------:R-:W-:Y:S01]  /*209d0*/  LEA.HI.X.SX32 R5, R0, R18.reuse, 0x1, P3 ;  /* 0x0000001200057211 */ /* 0x080fe200018f0eff */
[----:B----4-:R-:W-:Y:S01]  /*209e0*/  IMAD R0, R15, 0x2, R2 ;  /* 0x000000020f007824 */ /* 0x010fe200078e0202 */
[----:B0-----:R-:W-:Y:S01]  /*209f0*/  PRMT R9, R32, 0x7632, R9 ;  /* 0x0000763220097816 */ /* 0x001fe20000000009 */
[----:B------:R-:W0:Y:S01]  /*20a00*/  LDC R15, c[0x0][0x278] ;  /* 0x00009e00ff0f7b82 */ /* 0x000e220000000800 */
[CC--:B------:R-:W-:Y:S01]  /*20a10*/  LEA R6, P3, R2.reuse, R3.reuse, 0x1 ;  /* 0x0000000302067211 */ /* 0x0c0fe200078608ff */
[----:B------:R-:W-:Y:S03]  /*20a20*/  STG.E.U16 desc[UR60][R10.64], R35 ;  /* 0x000000230a007986 */ /* 0x000fe6000c10153c */
[----:B------:R-:W-:Y:S02]  /*20a30*/  LEA.HI.X.SX32 R7, R2, R18, 0x1, P3 ;  /* 0x0000001202077211 */ /* 0x000fe400018f0eff */
[----:B------:R-:W-:-:S02]  /*20a40*/  LEA R8, P3, R0, R3, 0x1 ;  /* 0x0000000300087211 */ /* 0x000fc400078608ff */
[----:B--2---:R-:W-:Y:S01]  /*20a50*/  LEA R2, R21, R0, 0x1 ;  /* 0x0000000015027211 */ /* 0x004fe200078e08ff */
[----:B------:R2:W-:Y:S01]  /*20a60*/  STG.E.U16 desc[UR60][R4.64], R9 ;  /* 0x0000000904007986 */ /* 0x0005e2000c10153c */
[----:B------:R-:W3:Y:S01]  /*20a70*/  LDC R21, c[0x0][0x278] ;  /* 0x00009e00ff157b82 */ /* 0x000ee20000000800 */
[----:B------:R-:W-:Y:S02]  /*20a80*/  PRMT R20, R33, 0x7632, R20 ;  /* 0x0000763221147816 */ /* 0x000fe40000000014 */
[----:B--2---:R-:W-:Y:S01]  /*20a90*/  LEA.HI.X.SX32 R9, R0, R18, 0x1, P3 ;  /* 0x0000001200097211 */ /* 0x004fe200018f0eff */
[----:B-1----:R-:W-:Y:S01]  /*20aa0*/  IMAD R0, R13, 0x2, R2 ;  /* 0x000000020d007824 */ /* 0x002fe200078e0202 */
[----:B------:R-:W-:-:S04]  /*20ab0*/  LEA R12, P3, R2, R3, 0x1 ;  /* 0x00000003020c7211 */ /* 0x000fc800078608ff */
[-C--:B------:R-:W-:Y:S01]  /*20ac0*/  LEA.HI.X.SX32 R13, R2, R18.reuse, 0x1, P3 ;  /* 0x00000012020d7211 */ /* 0x080fe200018f0eff */
[----:B------:R-:W-:Y:S01]  /*20ad0*/  IMAD R2, R23, 0x2, R0 ;  /* 0x0000000217027824 */ /* 0x000fe200078e0200 */
        /* <DEDUP_REMOVED lines=18> */
[----:B--2---:R-:W-:-:S05]  /*20c00*/  LEA R8, P3, R14, R3, 0x1 ;  /* 0x000000030e087211 */ /* 0x004fca00078608ff */
[----:B-1----:R-:W1:Y:S01]  /*20c10*/  LDC R13, c[0x0][0x278] ;  /* 0x00009e00ff0d7b82 */ /* 0x002e620000000800 */
[----:B------:R2:W-:Y:S01]  /*20c20*/  STG.E.U16 desc[UR60][R4.64], R36 ;  /* 0x0000002404007986 */ /* 0x0005e2000c10153c */
[----:B------:R-:W-:Y:S01]  /*20c30*/  LEA.HI.X.SX32 R9, R14, R18, 0x1, P3 ;  /* 0x000000120e097211 */ /* 0x000fe200018f0eff */
[----:B------:R-:W-:Y:S02]  /*20c40*/  IMAD R2, R23, 0x2, R0 ;  /* 0x0000000217027824 */ /* 0x000fe400078e0200 */
[----:B------:R4:W-:Y:S03]  /*20c50*/  STG.E.U16 desc[UR60][R10.64], R37 ;  /* 0x000000250a007986 */ /* 0x0009e6000c10153c */
[----:B------:R-:W3:Y:S01]  /*20c60*/  LDC R23, c[0x0][0x278] ;  /* 0x00009e00ff177b82 */ /* 0x000ee20000000800 */
[----:B------:R4:W-:Y:S01]  /*20c70*/  STG.E.U16 desc[UR60][R6.64], R38 ;  /* 0x0000002606007986 */ /* 0x0009e2000c10153c */
[----:B--2---:R-:W-:-:S04]  /*20c80*/  LEA R4, P3, R0, R3, 0x1 ;  /* 0x0000000300047211 */ /* 0x004fc800078608ff */
[-C--:B------:R-:W-:Y:S01]  /*20c90*/  LEA.HI.X.SX32 R5, R0, R18.reuse, 0x1, P3 ;  /* 0x0000001200057211 */ /* 0x080fe200018f0eff */
[----:B----4-:R-:W-:Y:S01]  /*20ca0*/  IMAD R0, R25, 0x2, R2 ;  /* 0x0000000219007824 */ /* 0x010fe200078e0202 */
[----:B------:R-:W-:Y:S01]  /*20cb0*/  PRMT R11, R36, 0x7632, R11 ;  /* 0x00007632240b7816 */ /* 0x000fe2000000000b */
        /* <DEDUP_REMOVED lines=26> */
[----:B------:R2:W-:Y:S04]  /*20e60*/  STG.E.U16 desc[UR60][R10.64], R22 ;  /* 0x000000160a007986 */ /* 0x0005e8000c10153c */
[----:B------:R2:W-:Y:S01]  /*20e70*/  STG.E.U16 desc[UR60][R12.64], R24 ;  /* 0x000000180c007986 */ /* 0x0005e2000c10153c */
[----:B------:R-:W-:Y:S01]  /*20e80*/  LEA R8, P4, R2, R3, 0x1 ;  /* 0x0000000302087211 */ /* 0x000fe200078808ff */
[----:B----4-:R-:W-:-:S02]  /*20e90*/  IMAD R0, R15, 0x2, R14 ;  /* 0x000000020f007824 */ /* 0x010fc400078e020e */
        /* <DEDUP_REMOVED lines=25> */
[----:B------:R-:W-:-:S03]  /*21030*/  LEA R12, P3, R2, R3, 0x1 ;  /* 0x00000003020c7211 */ /* 0x000fc600078608ff */
[----:B----4-:R-:W-:Y:S02]  /*21040*/  IMAD R14, R15, 0x2, R0 ;  /* 0x000000020f0e7824 */ /* 0x010fe400078e0200 */
[----:B------:R-:W1:Y:S01]  /*21050*/  LDC R15, c[0x0][0x278] ;  /* 0x00009e00ff0f7b82 */ /* 0x000e620000000800 */
[-C--:B------:R-:W-:Y:S01]  /*21060*/  LEA.HI.X.SX32 R13, R2, R18.reuse, 0x1, P3 ;  /* 0x00000012020d7211 */ /* 0x080fe200018f0eff */
[----:B------:R-:W-:Y:S01]  /*21070*/  IMAD R2, R21, 0x2, R14 ;  /* 0x0000000215027824 */ /* 0x000fe200078e020e */
[-C--:B------:R-:W-:Y:S01]  /*21080*/  LEA R10, P4, R0, R3.reuse, 0x1 ;  /* 0x00000003000a7211 */ /* 0x080fe200078808ff */
[----:B------:R2:W-:Y:S01]  /*21090*/  STG.E.U16 desc[UR60][R6.64], R20 ;  /* 0x0000001406007986 */ /* 0x0005e2000c10153c */
[----:B------:R-:W-:Y:S02]  /*210a0*/  PRMT R22, R42, 0x7632, R22 ;  /* 0x000076322a167816 */ /* 0x000fe40000000016 */
[----:B------:R-:W-:Y:S02]  /*210b0*/  LEA.HI.X.SX32 R11, R0, R18, 0x1, P4 ;  /* 0x00000012000b7211 */ /* 0x000fe400020f0eff */
[----:B------:R-:W-:Y:S01]  /*210c0*/  PRMT R24, R43, 0x7632, R24 ;  /* 0x000076322b187816 */ /* 0x000fe20000000018 */
[----:B------:R-:W-:Y:S01]  /*210d0*/  STG.E.U16 desc[UR60][R8.64], R22 ;  /* 0x0000001608007986 */ /* 0x000fe2000c10153c */
[----:B------:R-:W-:-:S02]  /*210e0*/  LEA R4, P3, R14, R3, 0x1 ;  /* 0x000000030e047211 */ /* 0x000fc400078608ff */
[CC--:B--2---:R-:W-:Y:S01]  /*210f0*/  LEA R6, P4, R2.reuse, R3.reuse, 0x1 ;  /* 0x0000000302067211 */ /* 0x0c4fe200078808ff */
[----:B------:R2:W-:Y:S03]  /*21100*/  STG.E.U16 desc[UR60][R12.64], R24 ;  /* 0x000000180c007986 */ /* 0x0005e6000c10153c */
[----:B------:R-:W-:Y:S02]  /*21110*/  LEA.HI.X.SX32 R7, R2, R18, 0x1, P4 ;  /* 0x0000001202077211 */ /* 0x000fe400020f0eff */
[----:B0-----:R-:W-:Y:S02]  /*21120*/  LEA R2, R23, R2, 0x1 ;  /* 0x0000000217027211 */ /* 0x001fe400078e08ff */
[-C--:B------:R-:W-:Y:S01]  /*21130*/  LEA.HI.X.SX32 R5, R14, R18.reuse, 0x1, P3 ;  /* 0x000000120e057211 */ /* 0x080fe200018f0eff */
[----:B--2---:R-:W0:Y:S01]  /*21140*/  LDC R13, c[0x0][0x278] ;  /* 0x00009e00ff0d7b82 */ /* 0x004e220000000800 */
[C---:B------:R-:W-:Y:S01]  /*21150*/  LEA R8, P3, R2.reuse, R3, 0x1 ;  /* 0x0000000302087211 */ /* 0x040fe200078608ff */
[----:B---3--:R-:W-:Y:S01]  /*21160*/  IMAD R0, R25, 0x2, R2 ;  /* 0x0000000219007824 */ /* 0x008fe200078e0202 */
[----:B------:R-:W-:Y:S02]  /*21170*/  STG.E.U16 desc[UR60][R10.64], R44 ;  /* 0x0000002c0a007986 */ /* 0x000fe4000c10153c */
[----:B------:R-:W-:-:S02]  /*21180*/  LEA.HI.X.SX32 R9, R2, R18, 0x1, P3 ;  /* 0x0000001202097211 */ /* 0x000fc400018f0eff */
[----:B------:R-:W2:Y:S01]  /*21190*/  LDS.128 R20, [R19] ;  /* 0x0000000013147984 */ /* 0x000ea20000000c00 */
[----:B------:R-:W3:Y:S01]  /*211a0*/  LDC R25, c[0x0][0x278] ;  /* 0x00009e00ff197b82 */ /* 0x000ee20000000800 */
[----:B-1----:R-:W-:Y:S02]  /*211b0*/  IMAD R2, R15, 0x2, R0 ;  /* 0x000000020f027824 */ /* 0x002fe400078e0200 */
[----:B------:R1:W-:Y:S04]  /*211c0*/  STG.E.U16 desc[UR60][R4.64], R45 ;  /* 0x0000002d04007986 */ /* 0x0003e8000c10153c */
[----:B------:R4:W-:Y:S01]  /*211d0*/  STG.E.U16 desc[UR60][R6.64], R46 ;  /* 0x0000002e06007986 */ /* 0x0009e2000c10153c */
[----:B------:R-:W2:Y:S01]  /*211e0*/  LDC R15, c[0x0][0x278] ;  /* 0x00009e00ff0f7b82 */ /* 0x000ea20000000800 */
[----:B-1----:R-:W-:-:S07]  /*211f0*/  LEA R4, P3, R0, R3, 0x1 ;  /* 0x0000000300047211 */ /* 0x002fce00078608ff */
[----:B------:R-:W1:Y:S01]  /*21200*/  LDC R19, c[0x0][0x278] ;  /* 0x00009e00ff137b82 */ /* 0x000e620000000800 */
[-C--:B------:R-:W-:Y:S01]  /*21210*/  LEA.HI.X.SX32 R5, R0, R18.reuse, 0x1, P3 ;  /* 0x0000001200057211 */ /* 0x080fe200018f0eff */
[----:B------:R-:W-:Y:S01]  /*21220*/  IMAD R0, R27, 0x2, R2 ;  /* 0x000000021b007824 */ /* 0x000fe200078e0202 */
[-C--:B----4-:R-:W-:Y:S02]  /*21230*/  LEA R6, P3, R2, R3.reuse, 0x1 ;  /* 0x0000000302067211 */ /* 0x090fe400078608ff */
[----:B------:R-:W-:Y:S01]  /*21240*/  PRMT R11, R44, 0x7632, R11 ;  /* 0x000076322c0b7816 */ /* 0x000fe2000000000b */
[----:B------:R-:W-:Y:S01]  /*21250*/  STG.E.U16 desc[UR60][R8.64], R47 ;  /* 0x0000002f08007986 */ /* 0x000fe2000c10153c */
[----:B------:R-:W-:Y:S01]  /*21260*/  LEA.HI.X.SX32 R7, R2, R18, 0x1, P3 ;  /* 0x0000001202077211 */ /* 0x000fe200018f0eff */
[----:B------:R-:W4:Y:S01]  /*21270*/  LDC R27, c[0x0][0x278] ;  /* 0x00009e00ff1b7b82 */ /* 0x000f220000000800 */
[----:B------:R-:W-:Y:S02]  /*21280*/  LEA R10, P3, R0, R3, 0x1 ;  /* 0x00000003000a7211 */ /* 0x000fe400078608ff */
[----:B------:R-:W-:Y:S01]  /*21290*/  LEA R2, R29, R0, 0x1 ;  /* 0x000000001d027211 */ /* 0x000fe200078e08ff */
[----:B------:R0:W-:Y:S01]  /*212a0*/  STG.E.U16 desc[UR60][R4.64], R11 ;  /* 0x0000000b04007986 */ /* 0x0001e2000c10153c */
[----:B------:R-:W-:-:S03]  /*212b0*/  PRMT R14, R45, 0x7632, R14 ;  /* 0x000076322d0e7816 */ /* 0x000fc6000000000e */
[----:B------:R-:W4:Y:S01]  /*212c0*/  LDC R29, c[0x0][0x278] ;  /* 0x00009e00ff1d7b82 */ /* 0x000f220000000800 */
[----:B0-----:R-:W-:Y:S01]  /*212d0*/  LEA.HI.X.SX32 R11, R0, R18, 0x1, P3 ;  /* 0x00000012000b7211 */ /* 0x001fe200018f0eff */
[----:B------:R-:W-:Y:S01]  /*212e0*/  IMAD R0, R13, 0x2, R2 ;  /* 0x000000020d007824 */ /* 0x000fe200078e0202 */
[----:B------:R-:W-:-:S04]  /*212f0*/  LEA R12, P3, R2, R3, 0x1 ;  /* 0x00000003020c7211 */ /* 0x000fc800078608ff */
[-C--:B------:R-:W-:Y:S01]  /*21300*/  LEA.HI.X.SX32 R13, R2, R18.reuse, 0x1, P3 ;  /* 0x00000012020d7211 */ /* 0x080fe200018f0eff */
[----:B---3--:R-:W-:Y:S01]  /*21310*/  IMAD R2, R25, 0x2, R0 ;  /* 0x0000000219027824 */ /* 0x008fe200078e0200 */
[C---:B------:R-:W-:Y:S01]  /*21320*/  LEA R4, P3, R0.reuse, R3, 0x1 ;  /* 0x0000000300047211 */ /* 0x040fe200078608ff */
[----:B------:R-:W0:Y:S01]  /*21330*/  LDC R25, c[0x0][0x278] ;  /* 0x00009e00ff197b82 */ /* 0x000e220000000800 */
[----:B------:R3:W-:Y:S02]  /*21340*/  STG.E.U16 desc[UR60][R6.64], R14 ;  /* 0x0000000e06007986 */ /* 0x0007e4000c10153c */
[----:B------:R-:W-:Y:S01]  /*21350*/  LEA.HI.X.SX32 R5, R0, R18, 0x1, P3 ;  /* 0x0000001200057211 */ /* 0x000fe200018f0eff */
[----:B--2---:R-:W-:Y:S01]  /*21360*/  IMAD R0, R15, 0x2, R2 ;  /* 0x000000020f007824 */ /* 0x004fe200078e0202 */
[----:B------:R-:W-:-:S03]  /*21370*/  PRMT R24, R46, 0x7632, R24 ;  /* 0x000076322e187816 */ /* 0x000fc60000000018 */
[----:B---3--:R-:W2:Y:S01]  /*21380*/  LDC R14, c[0x0][0x278] ;  /* 0x00009e00ff0e7b82 */ /* 0x008ea20000000800 */
[-C--:B------:R-:W-:Y:S02]  /*21390*/  LEA R6, P3, R2, R3.reuse, 0x1 ;  /* 0x0000000302067211 */ /* 0x080fe400078608ff */
[-C--:B------:R-:W-:Y:S02]  /*213a0*/  LEA R8, P4, R0, R3.reuse, 0x1 ;  /* 0x0000000300087211 */ /* 0x080fe400078808ff */
[----:B------:R-:W-:Y:S02]  /*213b0*/  LEA.HI.X.SX32 R7, R2, R18, 0x1, P3 ;  /* 0x0000001202077211 */ /* 0x000fe400018f0eff */
[----:B-1----:R-:W-:Y:S01]  /*213c0*/  LEA R2, R19, R0, 0x1 ;  /* 0x0000000013027211 */ /* 0x002fe200078e08ff */
[----:B------:R1:W-:Y:S01]  /*213d0*/  STG.E.U16 desc[UR60][R10.64], R24 ;  /* 0x000000180a007986 */ /* 0x0003e2000c10153c */
[----:B------:R-:W-:Y:S02]  /*213e0*/  LEA.HI.X.SX32 R9, R0, R18, 0x1, P4 ;  /* 0x0000001200097211 */ /* 0x000fe400020f0eff */
[----:B------:R-:W-:Y:S01]  /*213f0*/  PRMT R26, R47, 0x7632, R26 ;  /* 0x000076322f1a7816 */ /* 0x000fe2000000001a */
[----:B----4-:R-:W-:Y:S01]  /*21400*/  IMAD R0, R27, 0x2, R2 ;  /* 0x000000021b007824 */ /* 0x010fe200078e0202 */
[----:B-1----:R-:W-:-:S03]  /*21410*/  LEA R10, P3, R2, R3, 0x1 ;  /* 0x00000003020a7211 */ /* 0x002fc600078608ff */
[----:B------:R1:W-:Y:S01]  /*21420*/  STG.E.U16 desc[UR60][R12.64], R26 ;  /* 0x0000001a0c007986 */ /* 0x0003e2000c10153c */
[----:B------:R-:W-:Y:S01]  /*21430*/  LEA.HI.X.SX32 R11, R2, R18, 0x1, P3 ;  /* 0x00000012020b7211 */ /* 0x000fe200018f0eff */
[----:B------:R-:W-:Y:S02]  /*21440*/  IMAD R2, R29, 0x2, R0 ;  /* 0x000000021d027824 */ /* 0x000fe400078e0200 */
[----:B------:R3:W-:Y:S04]  /*21450*/  STG.E.U16 desc[UR60][R4.64], R20 ;  /* 0x0000001404007986 */ /* 0x0007e8000c10153c */
[----:B------:R0:W-:Y:S01]  /*21460*/  STG.E.U16 desc[UR60][R6.64], R21 ;  /* 0x0000001506007986 */ /* 0x0001e2000c10153c */
[----:B-1----:R-:W-:-:S03]  /*21470*/  LEA R12, P3, R0, R3, 0x1 ;  /* 0x00000003000c7211 */ /* 0x002fc600078608ff */
[----:B------:R2:W-:Y:S01]  /*21480*/  STG.E.U16 desc[UR60][R8.64], R22 ;  /* 0x0000001608007986 */ /* 0x0005e2000c10153c */
[----:B------:R-:W-:Y:S02]  /*21490*/  LEA.HI.X.SX32 R13, R0, R18, 0x1, P3 ;  /* 0x00000012000d7211 */ /* 0x000fe400018f0eff */
[----:B---3--:R-:W-:Y:S01]  /*214a0*/  LEA R4, P3, R2, R3, 0x1 ;  /* 0x0000000302047211 */ /* 0x008fe200078608ff */
[----:B0-----:R-:W-:-:S03]  /*214b0*/  IMAD R7, R25, 0x2, R2 ;  /* 0x0000000219077824 */ /* 0x001fc600078e0202 */
[----:B------:R-:W-:Y:S02]  /*214c0*/  LEA.HI.X.SX32 R5, R2, R18, 0x1, P3 ;  /* 0x0000001202057211 */ /* 0x000fe400018f0eff */
[----:B--2---:R-:W-:Y:S02]  /*214d0*/  LEA R8, R14, R7, 0x1 ;  /* 0x000000070e087211 */ /* 0x004fe400078e08ff */
[-C--:B------:R-:W-:Y:S02]  /*214e0*/  LEA R2, P3, R7, R3.reuse, 0x1 ;  /* 0x0000000307027211 */ /* 0x080fe400078608ff */
[----:B------:R-:W-:Y:S02]  /*214f0*/  LEA R6, P4, R8, R3, 0x1 ;  /* 0x0000000308067211 */ /* 0x000fe400078808ff */
[----:B------:R-:W-:Y:S02]  /*21500*/  PRMT R15, R20, 0x7632, R15 ;  /* 0x00007632140f7816 */ /* 0x000fe4000000000f */
[----:B------:R-:W-:-:S02]  /*21510*/  PRMT R19, R21, 0x7632, R19 ;  /* 0x0000763215137816 */ /* 0x000fc40000000013 */
[----:B------:R-:W-:Y:S02]  /*21520*/  PRMT R24, R22, 0x7632, R24 ;  /* 0x0000763216187816 */ /* 0x000fe40000000018 */
[-C--:B------:R-:W-:Y:S01]  /*21530*/  LEA.HI.X.SX32 R3, R7, R18.reuse, 0x1, P3 ;  /* 0x0000001207037211 */ /* 0x080fe200018f0eff */
[----:B------:R0:W-:Y:S01]  /*21540*/  STG.E.U16 desc[UR60][R10.64], R23 ;  /* 0x000000170a007986 */ /* 0x0001e2000c10153c */
[----:B------:R-:W-:Y:S02]  /*21550*/  PRMT R20, R23, 0x7632, R20 ;  /* 0x0000763217147816 */ /* 0x000fe40000000014 */
[----:B------:R-:W-:Y:S01]  /*21560*/  LEA.HI.X.SX32 R7, R8, R18, 0x1, P4 ;  /* 0x0000001208077211 */ /* 0x000fe200020f0eff */
[----:B------:R0:W-:Y:S04]  /*21570*/  STG.E.U16 desc[UR60][R12.64], R15 ;  /* 0x0000000f0c007986 */ /* 0x0001e8000c10153c */
[----:B------:R0:W-:Y:S04]  /*21580*/  STG.E.U16 desc[UR60][R4.64], R19 ;  /* 0x0000001304007986 */ /* 0x0001e8000c10153c */
[----:B------:R0:W-:Y:S04]  /*21590*/  STG.E.U16 desc[UR60][R2.64], R24 ;  /* 0x0000001802007986 */ /* 0x0001e8000c10153c */
[----:B------:R0:W-:Y:S01]  /*215a0*/  STG.E.U16 desc[UR60][R6.64], R20 ;  /* 0x0000001406007986 */ /* 0x0001e2000c10153c */
[----:B------:R-:W-:-:S02]  /*215b0*/  FSEL R9, R159, -INF , P1 ;  /* 0xff8000009f097808 */ /* 0x000fc40000800000 */
[----:B------:R-:W-:-:S03]  /*215c0*/  FSEL R0, R158, -INF , P2 ;  /* 0xff8000009e007808 */ /* 0x000fc60001000000 */
[----:B------:R-:W-:Y:S02]  /*215d0*/  FFMA R16, R9, 0.69314718246459960938, R16 ;  /* 0x3f31721809107823 */ /* 0x000fe40000000010 */
[----:B------:R-:W-:Y:S01]  /*215e0*/  FFMA R17, R0, 0.69314718246459960938, R17 ;  /* 0x3f31721800117823 */ /* 0x000fe20000000011 */
[----:B------:R-:W-:Y:S08]  /*215f0*/  BAR.SYNC.DEFER_BLOCKING 0x0 ;  /* 0x0000000000007b1d */ /* 0x000ff00000010000 */
[----:B------:R-:W1:Y:S01]  /*21600*/  LDC R0, c[0x0][0x27c] ;  /* 0x00009f00ff007b82 */ /* 0x000e620000000800 */
[----:B------:R0:W-:Y:S07]  /*21610*/  STS.64 [R157], R16 ;  /* 0x000000109d007388 */ /* 0x0001ee0000000a00 */
[----:B------:R-:W-:Y:S06]  /*21620*/  BAR.SYNC.DEFER_BLOCKING 0x0 ;  /* 0x0000000000007b1d */ /* 0x000fec0000010000 */
[----:B------:R-:W-:Y:S05]  /*21630*/  @P0 EXIT ;  /* 0x000000000000094d */ /* 0x000fea0003800000 */
[----:B0-----:R-:W2:Y:S01]  /*21640*/  LDL.LU R157, [R1+0x208] ;  /* 0x00020800019d7983 */ /* 0x001ea20000300800 */
[----:B------:R-:W0:Y:S01]  /*21650*/  LDC.64 R6, c[0x0][0x230] ;  /* 0x00008c00ff067b82 */ /* 0x000e220000000a00 */
[----:B-1----:R-:W-:Y:S02]  /*21660*/  IMAD R0, R147, R0, RZ ;  /* 0x0000000093007224 */ /* 0x002fe400078e02ff */
[----:B------:R-:W-:Y:S02]  /*21670*/  IMAD.SHL.U32 R2, R146, 0x4, RZ ;  /* 0x0000000492027824 */ /* 0x000fe400078e00ff */
[C---:B------:R-:W-:Y:S02]  /*21680*/  IMAD.SHL.U32 R3, R0.reuse, 0x4, RZ ;  /* 0x0000000400037824 */ /* 0x040fe400078e00ff */
[----:B------:R-:W-:-:S04]  /*21690*/  IMAD.HI R0, R0, 0x4, RZ ;  /* 0x0000000400007827 */ /* 0x000fc800078e02ff */
[----:B------:R-:W-:Y:S01]  /*216a0*/  IMAD.HI R4, R146, 0x4, RZ ;  /* 0x0000000492047827 */ /* 0x000fe200078e02ff */
[----:B0-----:R-:W-:-:S04]  /*216b0*/  IADD3 R2, P0, P1, R2, R6, R3 ;  /* 0x0000000602027210 */ /* 0x001fc8000791e003 */
[----:B------:R-:W-:Y:S01]  /*216c0*/  IADD3.X R3, R4, R7, R0, P0, P1 ;  /* 0x0000000704037210 */ /* 0x000fe200007e2400 */
[----:B--2---:R-:W0:Y:S04]  /*216d0*/  LDS R5, [R157] ;  /* 0x000000009d057984 */ /* 0x004e280000000800 */
[----:B0-----:R-:W-:Y:S01]  /*216e0*/  STG.E desc[UR60][R2.64], R5 ;  /* 0x0000000502007986 */ /* 0x001fe2000c10193c */
[----:B------:R-:W-:Y:S05]  /*216f0*/  EXIT ;  /* 0x000000000000794d */ /* 0x000fea0003800000 */
.L_x_2:
[----:B------:R-:W-:-:S00]  /*21700*/  BRA `(.L_x_2) ;  /* 0xfffffffc00fc7947 */ /* 0x000fc0000383ffff */
[----:B------:R-:W-:-:S00]  /*21710*/  NOP ;  /* 0x0000000000007918 */ /* 0x000fc00000000000 */
        /* <DEDUP_REMOVED lines=14> */
.L_x_3:


//--------------------- .nv.global.init           --------------------------
	.section	.nv.global.init,"aw",@progbits
.nv.global.init:
	.type		_$_str,@object
	.size		_$_str,(.L_0 - _$_str)
_$_str:
        /*0000*/ 	.byte	0x5f, 0x5f, 0x43, 0x55, 0x44, 0x41, 0x5f, 0x46, 0x54, 0x5a, 0x00
.L_0:


//--------------------- .nv.shared.attn_fwd       --------------------------
	.section	.nv.shared.attn_fwd,"aw",@nobits
	.sectionflags	@""
	.align	16
	.zero		1024


//--------------------- .nv.shared.reserved.0     --------------------------
	.section	.nv.shared.reserved.0,"aw",@nobits
	.weak		__nv_reservedSMEM_offset_0_alias
	.size		__nv_reservedSMEM_offset_0_alias, 0, 0
	.other		__nv_reservedSMEM_offset_0_alias,@"STO_CUDA_RESERVED_SHARED STV_DEFAULT"
__nv_reservedSMEM_offset_0_alias:
	.zero		0


//--------------------- .nv.constant0.attn_fwd    --------------------------
	.section	.nv.constant0.attn_fwd,"a",@progbits
	.sectionflags	@""
	.align	4
.nv.constant0.attn_fwd:
	.zero		664


//--------------------- SYMBOLS --------------------------

	.type		.nv.reservedSmem.offset0,@object
	.size		.nv.reservedSmem.offset0,0x4
